	.target	sm_90a

	.elftype	@"ET_EXEC"


//--------------------- .note.nv.tkinfo           --------------------------
	.section	.note.nv.tkinfo,"",@"SHT_NOTE"
	.sectionflags	@"SHF_NOTE_NV_TKINFO"
	.tkinfo
        /*0018*/ 	.word	0x00000002
        /*0030*/ 	.string	""
        /*0030*/ 	.string	"ptxas"
        /*0030*/ 	.string	"Cuda compilation tools, release 13.0, V13.0.88"
        /*0030*/ 	.string	"Build cuda_13.0.r13.0/compiler.36424714_0"
        /*0030*/ 	.string	"-v  -suppress-debug-info  -lineinfo  -arch sm_90a "



//--------------------- .note.nv.cuinfo           --------------------------
	.section	.note.nv.cuinfo,"",@"SHT_NOTE"
	.sectionflags	@"SHF_NOTE_NV_CUINFO"
        /*0018*/ 	.short	0x0002
        /*001a*/ 	.short	0x005a
        /*001c*/ 	.short	0x0082
	.zero		2


//--------------------- .nv.info                  --------------------------
	.section	.nv.info,"",@"SHT_CUDA_INFO"
	.align	4


	//----- nvinfo : EIATTR_REGCOUNT
	.align		4
        /*0000*/ 	.byte	0x04, 0x2f
        /*0002*/ 	.short	(.L_1 - .L_0)
	.align		4
.L_0:
        /*0004*/ 	.word	index@(matmul_kernel)
        /*0008*/ 	.word	0x000000ff


	//----- nvinfo : EIATTR_FRAME_SIZE
	.align		4
.L_1:
        /*000c*/ 	.byte	0x04, 0x11
        /*000e*/ 	.short	(.L_3 - .L_2)
	.align		4
.L_2:
        /*0010*/ 	.word	index@(matmul_kernel)
        /*0014*/ 	.word	0x00003d88


	//----- nvinfo : EIATTR_MIN_STACK_SIZE
	.align		4
.L_3:
        /*0018*/ 	.byte	0x04, 0x12
        /*001a*/ 	.short	(.L_5 - .L_4)
	.align		4
.L_4:
        /*001c*/ 	.word	index@(matmul_kernel)
        /*0020*/ 	.word	0x00003d88
.L_5:


//--------------------- .nv.compat                --------------------------
	.section	.nv.compat,"",@"SHT_CUDA_COMPAT_INFO"
	.align	4
        /*0000*/ 	.byte	0x02, 0x09, 0x01, 0x00, 0x02, 0x02, 0x04, 0x00, 0x02, 0x05, 0x05, 0x00, 0x03, 0x07, 0x01, 0x01
        /*0010*/ 	.byte	0x02, 0x03, 0x00, 0x00, 0x02, 0x06, 0x01, 0x00, 0x04, 0x0b, 0x08, 0x00, 0x00, 0x00, 0x00, 0x00
        /*0020*/ 	.byte	0x00, 0x00, 0x00, 0x00


//--------------------- .nv.info.matmul_kernel    --------------------------
	.section	.nv.info.matmul_kernel,"",@"SHT_CUDA_INFO"
	.sectionflags	@""
	.align	4


	//----- nvinfo : EIATTR_CUDA_API_VERSION
	.align		4
        /*0000*/ 	.byte	0x04, 0x37
        /*0002*/ 	.short	(.L_7 - .L_6)
.L_6:
        /*0004*/ 	.word	0x00000082


	//----- nvinfo : EIATTR_KPARAM_INFO
	.align		4
.L_7:
        /*0008*/ 	.byte	0x04, 0x17
        /*000a*/ 	.short	(.L_9 - .L_8)
.L_8:
        /*000c*/ 	.word	0x00000000
        /*0010*/ 	.short	0x000d
        /*0012*/ 	.short	0x0048
        /*0014*/ 	.byte	0x00, 0xf4, 0x21, 0x00


	//----- nvinfo : EIATTR_KPARAM_INFO
	.align		4
.L_9:
        /*0018*/ 	.byte	0x04, 0x17
        /*001a*/ 	.short	(.L_11 - .L_10)
.L_10:
        /*001c*/ 	.word	0x00000000
        /*0020*/ 	.short	0x000c
        /*0022*/ 	.short	0x0040
        /*0024*/ 	.byte	0x00, 0xf4, 0x21, 0x00


	//----- nvinfo : EIATTR_KPARAM_INFO
	.align		4
.L_11:
        /*0028*/ 	.byte	0x04, 0x17
        /*002a*/ 	.short	(.L_13 - .L_12)
.L_12:
        /*002c*/ 	.word	0x00000000
        /*0030*/ 	.short	0x000b
        /*0032*/ 	.short	0x0038
        /*0034*/ 	.byte	0x00, 0xf0, 0x11, 0x00


	//----- nvinfo : EIATTR_KPARAM_INFO
	.align		4
.L_13:
        /*0038*/ 	.byte	0x04, 0x17
        /*003a*/ 	.short	(.L_15 - .L_14)
.L_14:
        /*003c*/ 	.word	0x00000000
        /*0040*/ 	.short	0x000a
        /*0042*/ 	.short	0x0034
        /*0044*/ 	.byte	0x00, 0xf0, 0x11, 0x00


	//----- nvinfo : EIATTR_KPARAM_INFO
	.align		4
.L_15:
        /*0048*/ 	.byte	0x04, 0x17
        /*004a*/ 	.short	(.L_17 - .L_16)
.L_16:
        /*004c*/ 	.word	0x00000000
        /*0050*/ 	.short	0x0009
        /*0052*/ 	.short	0x0030
        /*0054*/ 	.byte	0x00, 0xf0, 0x11, 0x00


	//----- nvinfo : EIATTR_KPARAM_INFO
	.align		4
.L_17:
        /*0058*/ 	.byte	0x04, 0x17
        /*005a*/ 	.short	(.L_19 - .L_18)
.L_18:
        /*005c*/ 	.word	0x00000000
        /*0060*/ 	.short	0x0008
        /*0062*/ 	.short	0x002c
        /*0064*/ 	.byte	0x00, 0xf0, 0x11, 0x00


	//----- nvinfo : EIATTR_KPARAM_INFO
	.align		4
.L_19:
        /*0068*/ 	.byte	0x04, 0x17
        /*006a*/ 	.short	(.L_21 - .L_20)
.L_20:
        /*006c*/ 	.word	0x00000000
        /*0070*/ 	.short	0x0007
        /*0072*/ 	.short	0x0028
        /*0074*/ 	.byte	0x00, 0xf0, 0x11, 0x00


	//----- nvinfo : EIATTR_KPARAM_INFO
	.align		4
.L_21:
        /*0078*/ 	.byte	0x04, 0x17
        /*007a*/ 	.short	(.L_23 - .L_22)
.L_22:
        /*007c*/ 	.word	0x00000000
        /*0080*/ 	.short	0x0006
        /*0082*/ 	.short	0x0024
        /*0084*/ 	.byte	0x00, 0xf0, 0x11, 0x00


	//----- nvinfo : EIATTR_KPARAM_INFO
	.align		4
.L_23:
        /*0088*/ 	.byte	0x04, 0x17
        /*008a*/ 	.short	(.L_25 - .L_24)
.L_24:
        /*008c*/ 	.word	0x00000000
        /*0090*/ 	.short	0x0005
        /*0092*/ 	.short	0x0020
        /*0094*/ 	.byte	0x00, 0xf0, 0x11, 0x00


	//----- nvinfo : EIATTR_KPARAM_INFO
	.align		4
.L_25:
        /*0098*/ 	.byte	0x04, 0x17
        /*009a*/ 	.short	(.L_27 - .L_26)
.L_26:
        /*009c*/ 	.word	0x00000000
        /*00a0*/ 	.short	0x0004
        /*00a2*/ 	.short	0x001c
        /*00a4*/ 	.byte	0x00, 0xf0, 0x11, 0x00


	//----- nvinfo : EIATTR_KPARAM_INFO
	.align		4
.L_27:
        /*00a8*/ 	.byte	0x04, 0x17
        /*00aa*/ 	.short	(.L_29 - .L_28)
.L_28:
        /*00ac*/ 	.word	0x00000000
        /*00b0*/ 	.short	0x0003
        /*00b2*/ 	.short	0x0018
        /*00b4*/ 	.byte	0x00, 0xf0, 0x11, 0x00


	//----- nvinfo : EIATTR_KPARAM_INFO
	.align		4
.L_29:
        /*00b8*/ 	.byte	0x04, 0x17
        /*00ba*/ 	.short	(.L_31 - .L_30)
.L_30:
        /*00bc*/ 	.word	0x00000000
        /*00c0*/ 	.short	0x0002
        /*00c2*/ 	.short	0x0010
        /*00c4*/ 	.byte	0x00, 0xf4, 0x21, 0x00


	//----- nvinfo : EIATTR_KPARAM_INFO
	.align		4
.L_31:
        /*00c8*/ 	.byte	0x04, 0x17
        /*00ca*/ 	.short	(.L_33 - .L_32)
.L_32:
        /*00cc*/ 	.word	0x00000000
        /*00d0*/ 	.short	0x0001
        /*00d2*/ 	.short	0x0008
        /*00d4*/ 	.byte	0x00, 0xf4, 0x21, 0x00


	//----- nvinfo : EIATTR_KPARAM_INFO
	.align		4
.L_33:
        /*00d8*/ 	.byte	0x04, 0x17
        /*00da*/ 	.short	(.L_35 - .L_34)
.L_34:
        /*00dc*/ 	.word	0x00000000
        /*00e0*/ 	.short	0x0000
        /*00e2*/ 	.short	0x0000
        /*00e4*/ 	.byte	0x00, 0xf4, 0x21, 0x00


	//----- nvinfo : EIATTR_SPARSE_MMA_MASK
	.align		4
.L_35:
        /*00e8*/ 	.byte	0x03, 0x50
        /*00ea*/ 	.short	0x0000


	//----- nvinfo : EIATTR_MAXREG_COUNT
	.align		4
        /*00ec*/ 	.byte	0x03, 0x1b
        /*00ee*/ 	.short	0x00ff


	//----- nvinfo : EIATTR_NUM_BARRIERS
	.align		4
        /*00f0*/ 	.byte	0x02, 0x4c
        /*00f2*/ 	.byte	0x01
	.zero		1


	//----- nvinfo : EIATTR_ANNOTATIONS
	.align		4
        /*00f4*/ 	.byte	0x04, 0x55
        /*00f6*/ 	.short	(.L_37 - .L_36)


	//   ....[0]....
.L_36:
        /*00f8*/ 	.word	0x00000001
        /*00fc*/ 	.byte	0x30, 0x05, 0x00, 0x00, 0x01, 0x00, 0x00, 0x00, 0x60, 0x05, 0x00, 0x00, 0x01, 0x00, 0x00, 0x00
        /* <DEDUP_REMOVED lines=3841> */
        /*f11c*/ 	.byte	0xd0, 0x89, 0x04, 0x00


	//----- nvinfo : EIATTR_MERCURY_ISA_VERSION
	.align		4
.L_37:
        /*f120*/ 	.byte	0x03, 0x5f
        /*f122*/ 	.short	0x0101


	//----- nvinfo : EIATTR_EXIT_INSTR_OFFSETS
	.align		4
        /*f124*/ 	.byte	0x04, 0x1c
        /*f126*/ 	.short	(.L_39 - .L_38)


	//   ....[0]....
.L_38:
        /*f128*/ 	.word	0x00099740


	//   ....[1]....
        /*f12c*/ 	.word	0x00099760


	//----- nvinfo : EIATTR_REQNTID
	.align		4
.L_39:
        /*f130*/ 	.byte	0x04, 0x10
        /*f132*/ 	.short	(.L_41 - .L_40)
.L_40:
        /*f134*/ 	.word	0x00000080
        /*f138*/ 	.word	0x00000001
        /*f13c*/ 	.word	0x00000001


	//----- nvinfo : EIATTR_CBANK_PARAM_SIZE
	.align		4
.L_41:
        /*f140*/ 	.byte	0x03, 0x19
        /*f142*/ 	.short	0x0050


	//----- nvinfo : EIATTR_PARAM_CBANK
	.align		4
        /*f144*/ 	.byte	0x04, 0x0a
        /*f146*/ 	.short	(.L_43 - .L_42)
	.align		4
.L_42:
        /*f148*/ 	.word	index@(.nv.constant0.matmul_kernel)
        /*f14c*/ 	.short	0x0210
        /*f14e*/ 	.short	0x0050


	//----- nvinfo : EIATTR_SW_WAR
	.align		4
.L_43:
        /*f150*/ 	.byte	0x04, 0x36
        /*f152*/ 	.short	(.L_45 - .L_44)
.L_44:
        /*f154*/ 	.word	0x00000008
.L_45:


//--------------------- .nv.callgraph             --------------------------
	.section	.nv.callgraph,"",@"SHT_CUDA_CALLGRAPH"
	.align	4
	.sectionentsize	8
	.align		4
        /*0000*/ 	.word	0x00000000
	.align		4
        /*0004*/ 	.word	0xffffffff
	.align		4
        /*0008*/ 	.word	0x00000000
	.align		4
        /*000c*/ 	.word	0xfffffffe
	.align		4
        /*0010*/ 	.word	0x00000000
	.align		4
        /*0014*/ 	.word	0xfffffffd
	.align		4
        /*0018*/ 	.word	0x00000000
	.align		4
        /*001c*/ 	.word	0xfffffffc


//--------------------- .text.matmul_kernel       --------------------------
	.section	.text.matmul_kernel,"ax",@progbits
	.align	128
        .global         matmul_kernel
        .type           matmul_kernel,@function
        .size           matmul_kernel,(.L_x_4 - matmul_kernel)
        .other          matmul_kernel,@"STO_CUDA_ENTRY STV_DEFAULT"
matmul_kernel:
.text.matmul_kernel:
[----:B------:R-:W0:Y:S08]  /*0000*/  LDC R1, c[0x0][0x28] ;  /* 0x00000a00ff017b82 */ /* 0x000e300000000800 */
[----:B------:R-:W1:Y:S01]  /*0010*/  LDC.64 R2, c[0x0][0x228] ;  /* 0x00008a00ff027b82 */ /* 0x000e620000000a00 */
[----:B------:R-:W2:Y:S01]  /*0020*/  S2R R7, SR_CTAID.X ;  /* 0x0000000000077919 */ /* 0x000ea20000002500 */
[----:B0-----:R-:W-:Y:S01]  /*0030*/  VIADD R1, R1, 0xffffc278 ;  /* 0xffffc27801017836 */ /* 0x001fe20000000000 */
[----:B------:R-:W-:Y:S01]  /*0040*/  MOV R236, 0x400 ;  /* 0x0000040000ec7802 */ /* 0x000fe20000000f00 */
[----:B------:R-:W-:Y:S01]  /*0050*/  ULDC.64 UR60, c[0x0][0x208] ;  /* 0x00008200003c7ab9 */ /* 0x000fe20000000a00 */
[----:B------:R-:W0:Y:S01]  /*0060*/  S2R R138, SR_TID.X ;  /* 0x00000000008a7919 */ /* 0x000e220000002100 */
[----:B-1----:R-:W-:-:S05]  /*0070*/  VIADD R0, R3, 0xff ;  /* 0x000000ff03007836 */ /* 0x002fca0000000000 */
[----:B------:R-:W-:-:S04]  /*0080*/  SHF.R.S32.HI R5, RZ, 0x1f, R0 ;  /* 0x0000001fff057819 */ /* 0x000fc80000011400 */
[----:B------:R-:W-:Y:S02]  /*0090*/  LEA.HI R5, R5, R0, RZ, 0x8 ;  /* 0x0000000005057211 */ /* 0x000fe400078f40ff */
[----:B--2---:R-:W-:Y:S02]  /*00a0*/  IABS R10, R7 ;  /* 0x00000007000a7213 */ /* 0x004fe40000000000 */
[----:B------:R-:W-:Y:S02]  /*00b0*/  SHF.R.S32.HI R5, RZ, 0x8, R5 ;  /* 0x00000008ff057819 */ /* 0x000fe40000011405 */
[----:B0-----:R-:W-:-:S03]  /*00c0*/  LOP3.LUT R244, R138, 0x7f, RZ, 0xc0, !PT ;  /* 0x0000007f8af47812 */ /* 0x001fc600078ec0ff */
[----:B------:R-:W-:-:S05]  /*00d0*/  IMAD.SHL.U32 R6, R5, 0x8, RZ ;  /* 0x0000000805067824 */ /* 0x000fca00078e00ff */
[-C--:B------:R-:W-:Y:S02]  /*00e0*/  IABS R9, R6.reuse ;  /* 0x0000000600097213 */ /* 0x080fe40000000000 */
[----:B------:R-:W-:Y:S02]  /*00f0*/  IABS R12, R6 ;  /* 0x00000006000c7213 */ /* 0x000fe40000000000 */
[----:B------:R-:W0:Y:S08]  /*0100*/  I2F.RP R0, R9 ;  /* 0x0000000900007306 */ /* 0x000e300000209400 */
[----:B0-----:R-:W0:Y:S02]  /*0110*/  MUFU.RCP R0, R0 ;  /* 0x0000000000007308 */ /* 0x001e240000001000 */
[----:B0-----:R-:W-:-:S02]  /*0120*/  VIADD R4, R0, 0xffffffe ;  /* 0x0ffffffe00047836 */ /* 0x001fc40000000000 */
[----:B------:R-:W-:-:S04]  /*0130*/  IMAD.MOV R0, RZ, RZ, -R12 ;  /* 0x000000ffff007224 */ /* 0x000fc800078e0a0c */
[----:B------:R0:W1:Y:S02]  /*0140*/  F2I.FTZ.U32.TRUNC.NTZ R5, R4 ;  /* 0x0000000400057305 */ /* 0x000064000021f000 */
[----:B0-----:R-:W-:Y:S02]  /*0150*/  IMAD.MOV.U32 R4, RZ, RZ, RZ ;  /* 0x000000ffff047224 */ /* 0x001fe400078e00ff */
[----:B-1----:R-:W-:-:S04]  /*0160*/  IMAD.MOV R8, RZ, RZ, -R5 ;  /* 0x000000ffff087224 */ /* 0x002fc800078e0a05 */
[----:B------:R-:W-:Y:S02]  /*0170*/  IMAD R11, R8, R9, RZ ;  /* 0x00000009080b7224 */ /* 0x000fe400078e02ff */
[----:B------:R-:W-:Y:S02]  /*0180*/  IMAD.MOV.U32 R8, RZ, RZ, R10 ;  /* 0x000000ffff087224 */ /* 0x000fe400078e000a */
[----:B------:R-:W-:-:S06]  /*0190*/  IMAD.HI.U32 R5, R5, R11, R4 ;  /* 0x0000000b05057227 */ /* 0x000fcc00078e0004 */
[----:B------:R-:W-:-:S04]  /*01a0*/  IMAD.HI.U32 R5, R5, R8, RZ ;  /* 0x0000000805057227 */ /* 0x000fc800078e00ff */
[----:B------:R-:W-:-:S05]  /*01b0*/  IMAD R0, R5, R0, R8 ;  /* 0x0000000005007224 */ /* 0x000fca00078e0208 */
[----:B------:R-:W-:-:S13]  /*01c0*/  ISETP.GT.U32.AND P1, PT, R9, R0, PT ;  /* 0x000000000900720c */ /* 0x000fda0003f24070 */
[----:B------:R-:W-:Y:S02]  /*01d0*/  @!P1 IMAD.IADD R0, R0, 0x1, -R9 ;  /* 0x0000000100009824 */ /* 0x000fe400078e0a09 */
[----:B------:R-:W-:Y:S01]  /*01e0*/  @!P1 VIADD R5, R5, 0x1 ;  /* 0x0000000105059836 */ /* 0x000fe20000000000 */
[----:B------:R-:W-:Y:S02]  /*01f0*/  ISETP.NE.AND P1, PT, R6, RZ, PT ;  /* 0x000000ff0600720c */ /* 0x000fe40003f25270 */
[----:B------:R-:W-:Y:S02]  /*0200*/  ISETP.GE.U32.AND P0, PT, R0, R9, PT ;  /* 0x000000090000720c */ /* 0x000fe40003f06070 */
[----:B------:R-:W-:-:S04]  /*0210*/  LOP3.LUT R0, R7, R6, RZ, 0x3c, !PT ;  /* 0x0000000607007212 */ /* 0x000fc800078e3cff */
[----:B------:R-:W-:Y:S01]  /*0220*/  ISETP.GE.AND P2, PT, R0, RZ, PT ;  /* 0x000000ff0000720c */ /* 0x000fe20003f46270 */
[----:B------:R-:W-:-:S06]  /*0230*/  VIADD R0, R2, 0x1ff ;  /* 0x000001ff02007836 */ /* 0x000fcc0000000000 */
[----:B------:R-:W-:-:S04]  /*0240*/  @P0 VIADD R5, R5, 0x1 ;  /* 0x0000000105050836 */ /* 0x000fc80000000000 */
[----:B------:R-:W-:Y:S01]  /*0250*/  IMAD.MOV.U32 R4, RZ, RZ, R5 ;  /* 0x000000ffff047224 */ /* 0x000fe200078e0005 */
[----:B------:R-:W-:-:S03]  /*0260*/  SHF.R.S32.HI R5, RZ, 0x1f, R0 ;  /* 0x0000001fff057819 */ /* 0x000fc60000011400 */
[----:B------:R-:W-:Y:S01]  /*0270*/  @!P2 IMAD.MOV R4, RZ, RZ, -R4 ;  /* 0x000000ffff04a224 */ /* 0x000fe200078e0a04 */
[----:B------:R-:W-:Y:S02]  /*0280*/  @!P1 LOP3.LUT R4, RZ, R6, RZ, 0x33, !PT ;  /* 0x00000006ff049212 */ /* 0x000fe400078e33ff */
[----:B------:R-:W-:-:S03]  /*0290*/  LEA.HI R5, R5, R0, RZ, 0x9 ;  /* 0x0000000005057211 */ /* 0x000fc600078f48ff */
[----:B------:R-:W-:Y:S02]  /*02a0*/  IMAD.SHL.U32 R15, R4, 0x8, RZ ;  /* 0x00000008040f7824 */ /* 0x000fe400078e00ff */
[----:B------:R-:W-:-:S03]  /*02b0*/  IMAD.MOV R4, RZ, RZ, -R4 ;  /* 0x000000ffff047224 */ /* 0x000fc600078e0a04 */
[----:B------:R-:W-:Y:S01]  /*02c0*/  LEA.HI.SX32 R5, R5, -R15, 0x17 ;  /* 0x8000000f05057211 */ /* 0x000fe200078fbaff */
[----:B------:R-:W-:-:S03]  /*02d0*/  IMAD R8, R6, R4, R7 ;  /* 0x0000000406087224 */ /* 0x000fc600078e0207 */
[----:B------:R-:W-:Y:S02]  /*02e0*/  VIMNMX R13, R5, 0x8, PT ;  /* 0x00000008050d7848 */ /* 0x000fe40003fe0100 */
[----:B------:R-:W-:Y:S02]  /*02f0*/  IABS R11, R8 ;  /* 0x00000008000b7213 */ /* 0x000fe40000000000 */
[-C--:B------:R-:W-:Y:S02]  /*0300*/  IABS R9, R13.reuse ;  /* 0x0000000d00097213 */ /* 0x080fe40000000000 */
[----:B------:R-:W-:Y:S02]  /*0310*/  IABS R6, R13 ;  /* 0x0000000d00067213 */ /* 0x000fe40000000000 */
[----:B------:R-:W0:Y:S08]  /*0320*/  I2F.RP R0, R9 ;  /* 0x0000000900007306 */ /* 0x000e300000209400 */
[----:B0-----:R-:W0:Y:S02]  /*0330*/  MUFU.RCP R0, R0 ;  /* 0x0000000000007308 */ /* 0x001e240000001000 */
[----:B0-----:R-:W-:-:S02]  /*0340*/  VIADD R5, R0, 0xffffffe ;  /* 0x0ffffffe00057836 */ /* 0x001fc40000000000 */
[----:B------:R-:W-:Y:S02]  /*0350*/  IMAD.MOV R0, RZ, RZ, -R6 ;  /* 0x000000ffff007224 */ /* 0x000fe400078e0a06 */
[----:B------:R-:W0:Y:S02]  /*0360*/  LDC R6, c[0x0][0x230] ;  /* 0x00008c00ff067b82 */ /* 0x000e240000000800 */
[----:B------:R-:W1:Y:S02]  /*0370*/  F2I.FTZ.U32.TRUNC.NTZ R5, R5 ;  /* 0x0000000500057305 */ /* 0x000e64000021f000 */
[----:B-1----:R-:W-:-:S04]  /*0380*/  IMAD.MOV R10, RZ, RZ, -R5 ;  /* 0x000000ffff0a7224 */ /* 0x002fc800078e0a05 */
[----:B------:R-:W-:Y:S02]  /*0390*/  IMAD.MOV.U32 R4, RZ, RZ, R10 ;  /* 0x000000ffff047224 */ /* 0x000fe400078e000a */
[----:B0-----:R-:W-:Y:S02]  /*03a0*/  VIADD R14, R6, 0x7f ;  /* 0x0000007f060e7836 */ /* 0x001fe40000000000 */
[----:B------:R-:W-:Y:S02]  /*03b0*/  IMAD R7, R4, R9, RZ ;  /* 0x0000000904077224 */ /* 0x000fe400078e02ff */
[----:B------:R-:W-:-:S04]  /*03c0*/  IMAD.MOV.U32 R4, RZ, RZ, RZ ;  /* 0x000000ffff047224 */ /* 0x000fc800078e00ff */
[----:B------:R-:W-:Y:S02]  /*03d0*/  IMAD.HI.U32 R4, R5, R7, R4 ;  /* 0x0000000705047227 */ /* 0x000fe400078e0004 */
[----:B------:R-:W0:Y:S04]  /*03e0*/  S2R R5, SR_CgaCtaId ;  /* 0x0000000000057919 */ /* 0x000e280000008800 */
[----:B------:R-:W-:-:S04]  /*03f0*/  IMAD.HI.U32 R4, R4, R11, RZ ;  /* 0x0000000b04047227 */ /* 0x000fc800078e00ff */
[----:B------:R-:W-:-:S05]  /*0400*/  IMAD R0, R4, R0, R11 ;  /* 0x0000000004007224 */ /* 0x000fca00078e020b */
[----:B------:R-:W-:-:S13]  /*0410*/  ISETP.GT.U32.AND P1, PT, R9, R0, PT ;  /* 0x000000000900720c */ /* 0x000fda0003f24070 */
[----:B------:R-:W-:Y:S02]  /*0420*/  @!P1 IMAD.IADD R0, R0, 0x1, -R9 ;  /* 0x0000000100009824 */ /* 0x000fe400078e0a09 */
[----:B------:R-:W-:Y:S01]  /*0430*/  @!P1 VIADD R4, R4, 0x1 ;  /* 0x0000000104049836 */ /* 0x000fe20000000000 */
[----:B------:R-:W-:Y:S02]  /*0440*/  ISETP.NE.AND P1, PT, R13, RZ, PT ;  /* 0x000000ff0d00720c */ /* 0x000fe40003f25270 */
[----:B------:R-:W-:Y:S02]  /*0450*/  ISETP.GE.U32.AND P0, PT, R0, R9, PT ;  /* 0x000000090000720c */ /* 0x000fe40003f06070 */
[----:B------:R-:W-:Y:S02]  /*0460*/  LOP3.LUT R0, R8, R13, RZ, 0x3c, !PT ;  /* 0x0000000d08007212 */ /* 0x000fe400078e3cff */
[----:B0-----:R-:W-:Y:S02]  /*0470*/  LEA R236, R5, R236, 0x18 ;  /* 0x000000ec05ec7211 */ /* 0x001fe400078ec0ff */
[----:B------:R-:W-:-:S07]  /*0480*/  ISETP.GE.AND P2, PT, R0, RZ, PT ;  /* 0x000000ff0000720c */ /* 0x000fce0003f46270 */
[----:B------:R-:W-:Y:S01]  /*0490*/  @P0 VIADD R4, R4, 0x1 ;  /* 0x0000000104040836 */ /* 0x000fe20000000000 */
[----:B------:R-:W-:-:S05]  /*04a0*/  ISETP.GT.AND P0, PT, R14, 0x7f, PT ;  /* 0x0000007f0e00780c */ /* 0x000fca0003f04270 */
[----:B------:R-:W-:Y:S01]  /*04b0*/  @!P2 IMAD.MOV R4, RZ, RZ, -R4 ;  /* 0x000000ffff04a224 */ /* 0x000fe200078e0a04 */
[----:B------:R-:W-:-:S05]  /*04c0*/  @!P1 LOP3.LUT R4, RZ, R13, RZ, 0x33, !PT ;  /* 0x0000000dff049212 */ /* 0x000fca00078e33ff */
[----:B------:R-:W-:Y:S02]  /*04d0*/  IMAD.MOV R0, RZ, RZ, -R4 ;  /* 0x000000ffff007224 */ /* 0x000fe400078e0a04 */
[----:B------:R-:W-:Y:S02]  /*04e0*/  IMAD.SHL.U32 R10, R4, 0x100, RZ ;  /* 0x00000100040a7824 */ /* 0x000fe400078e00ff */
[----:B------:R-:W-:Y:S02]  /*04f0*/  IMAD R0, R13, R0, R8 ;  /* 0x000000000d007224 */ /* 0x000fe400078e0208 */
[C---:B------:R-:W-:Y:S02]  /*0500*/  VIADD R4, R10.reuse, 0x1 ;  /* 0x000000010a047836 */ /* 0x040fe40000000000 */
[----:B------:R-:W-:Y:S02]  /*0510*/  IMAD.IADD R15, R15, 0x1, R0 ;  /* 0x000000010f0f7824 */ /* 0x000fe400078e0200 */
[C---:B------:R-:W-:Y:S01]  /*0520*/  VIADD R0, R10.reuse, 0x2 ;  /* 0x000000020a007836 */ /* 0x040fe20000000000 */
[----:B------:R0:W-:Y:S01]  /*0530*/  STL [R1+0x54], R4 ;  /* 0x0000540401007387 */ /* 0x0001e20000100800 */
[----:B------:R-:W-:-:S02]  /*0540*/  VIADD R5, R10, 0x3 ;  /* 0x000000030a057836 */ /* 0x000fc40000000000 */
[C---:B------:R-:W-:Y:S01]  /*0550*/  VIADD R8, R10.reuse, 0x98 ;  /* 0x000000980a087836 */ /* 0x040fe20000000000 */
[----:B------:R1:W-:Y:S01]  /*0560*/  STL [R1+0x50], R0 ;  /* 0x0000500001007387 */ /* 0x0003e20000100800 */
[----:B------:R-:W-:Y:S02]  /*0570*/  IMAD R15, R15, 0x200, R244 ;  /* 0x000002000f0f7824 */ /* 0x000fe400078e02f4 */
[C---:B------:R-:W-:Y:S01]  /*0580*/  VIADD R126, R10.reuse, 0x6 ;  /* 0x000000060a7e7836 */ /* 0x040fe20000000000 */
[----:B------:R-:W-:Y:S01]  /*0590*/  STL [R1+0x4c], R5 ;  /* 0x00004c0501007387 */ /* 0x000fe20000100800 */
[C---:B------:R-:W-:Y:S02]  /*05a0*/  VIADD R120, R10.reuse, 0x7 ;  /* 0x000000070a787836 */ /* 0x040fe40000000000 */
[C---:B0-----:R-:W-:Y:S02]  /*05b0*/  VIADD R4, R10.reuse, 0x4 ;  /* 0x000000040a047836 */ /* 0x041fe40000000000 */
[----:B------:R-:W-:-:S02]  /*05c0*/  VIADD R19, R10, 0x8 ;  /* 0x000000080a137836 */ /* 0x000fc40000000000 */
[C---:B-1----:R-:W-:Y:S01]  /*05d0*/  VIADD R0, R10.reuse, 0x5 ;  /* 0x000000050a007836 */ /* 0x042fe20000000000 */
[----:B------:R0:W-:Y:S01]  /*05e0*/  STL [R1+0x48], R4 ;  /* 0x0000480401007387 */ /* 0x0001e20000100800 */
[C---:B------:R-:W-:Y:S02]  /*05f0*/  VIADD R118, R10.reuse, 0x9 ;  /* 0x000000090a767836 */ /* 0x040fe40000000000 */
[C---:B------:R-:W-:Y:S01]  /*0600*/  VIADD R116, R10.reuse, 0xa ;  /* 0x0000000a0a747836 */ /* 0x040fe20000000000 */
[----:B------:R1:W-:Y:S01]  /*0610*/  STL [R1+0x3c], R0 ;  /* 0x00003c0001007387 */ /* 0x0003e20000100800 */
[C---:B------:R-:W-:Y:S02]  /*0620*/  VIADD R122, R10.reuse, 0xb ;  /* 0x0000000b0a7a7836 */ /* 0x040fe40000000000 */
[C---:B------:R-:W-:Y:S02]  /*0630*/  VIADD R114, R10.reuse, 0xc ;  /* 0x0000000c0a727836 */ /* 0x040fe40000000000 */
[----:B------:R-:W-:-:S02]  /*0640*/  VIADD R112, R10, 0xd ;  /* 0x0000000d0a707836 */ /* 0x000fc40000000000 */
[C---:B0-----:R-:W-:Y:S02]  /*0650*/  VIADD R4, R10.reuse, 0x99 ;  /* 0x000000990a047836 */ /* 0x041fe40000000000 */
[C---:B------:R-:W-:Y:S02]  /*0660*/  VIADD R110, R10.reuse, 0xe ;  /* 0x0000000e0a6e7836 */ /* 0x040fe40000000000 */
[C---:B-1----:R-:W-:Y:S02]  /*0670*/  VIADD R0, R10.reuse, 0x97 ;  /* 0x000000970a007836 */ /* 0x042fe40000000000 */
[C---:B------:R-:W-:Y:S02]  /*0680*/  VIADD R108, R10.reuse, 0xf ;  /* 0x0000000f0a6c7836 */ /* 0x040fe40000000000 */
[C---:B------:R-:W-:Y:S01]  /*0690*/  VIADD R106, R10.reuse, 0x10 ;  /* 0x000000100a6a7836 */ /* 0x040fe20000000000 */
[----:B------:R0:W-:Y:S01]  /*06a0*/  STL [R1+0x2cbc], R0 ;  /* 0x002cbc0001007387 */ /* 0x0001e20000100800 */
[----:B------:R-:W-:-:S02]  /*06b0*/  VIADD R104, R10, 0x11 ;  /* 0x000000110a687836 */ /* 0x000fc40000000000 */
[C---:B------:R-:W-:Y:S01]  /*06c0*/  VIADD R102, R10.reuse, 0x12 ;  /* 0x000000120a667836 */ /* 0x040fe20000000000 */
[----:B------:R1:W-:Y:S01]  /*06d0*/  STL [R1+0x2cc0], R8 ;  /* 0x002cc00801007387 */ /* 0x0003e20000100800 */
[C---:B------:R-:W-:Y:S02]  /*06e0*/  VIADD R98, R10.reuse, 0x13 ;  /* 0x000000130a627836 */ /* 0x040fe40000000000 */
[C---:B------:R-:W-:Y:S01]  /*06f0*/  VIADD R124, R10.reuse, 0x14 ;  /* 0x000000140a7c7836 */ /* 0x040fe20000000000 */
[----:B------:R2:W-:Y:S01]  /*0700*/  STL [R1+0x2cc4], R4 ;  /* 0x002cc40401007387 */ /* 0x0005e20000100800 */
[C---:B------:R-:W-:Y:S02]  /*0710*/  VIADD R100, R10.reuse, 0x15 ;  /* 0x000000150a647836 */ /* 0x040fe40000000000 */
[C---:B0-----:R-:W-:Y:S02]  /*0720*/  VIADD R0, R10.reuse, 0x9a ;  /* 0x0000009a0a007836 */ /* 0x041fe40000000000 */
[----:B------:R-:W-:-:S02]  /*0730*/  VIADD R96, R10, 0x16 ;  /* 0x000000160a607836 */ /* 0x000fc40000000000 */
[C---:B-1----:R-:W-:Y:S01]  /*0740*/  VIADD R8, R10.reuse, 0x9b ;  /* 0x0000009b0a087836 */ /* 0x042fe20000000000 */
[----:B------:R0:W-:Y:S01]  /*0750*/  STL [R1+0x2cc8], R0 ;  /* 0x002cc80001007387 */ /* 0x0001e20000100800 */
[C---:B------:R-:W-:Y:S02]  /*0760*/  VIADD R128, R10.reuse, 0x17 ;  /* 0x000000170a807836 */ /* 0x040fe40000000000 */
[C---:B--2---:R-:W-:Y:S01]  /*0770*/  VIADD R4, R10.reuse, 0x9c ;  /* 0x0000009c0a047836 */ /* 0x044fe20000000000 */
[----:B------:R1:W-:Y:S01]  /*0780*/  STL [R1+0x2ccc], R8 ;  /* 0x002ccc0801007387 */ /* 0x0003e20000100800 */
[C---:B------:R-:W-:Y:S02]  /*0790*/  VIADD R94, R10.reuse, 0x18 ;  /* 0x000000180a5e7836 */ /* 0x040fe40000000000 */
[C---:B------:R-:W-:Y:S01]  /*07a0*/  VIADD R92, R10.reuse, 0x19 ;  /* 0x000000190a5c7836 */ /* 0x040fe20000000000 */
[----:B------:R2:W-:Y:S01]  /*07b0*/  STL [R1+0x2cd0], R4 ;  /* 0x002cd00401007387 */ /* 0x0005e20000100800 */
[----:B------:R-:W-:-:S02]  /*07c0*/  VIADD R90, R10, 0x1a ;  /* 0x0000001a0a5a7836 */ /* 0x000fc40000000000 */
[C---:B0-----:R-:W-:Y:S02]  /*07d0*/  VIADD R0, R10.reuse, 0x9d ;  /* 0x0000009d0a007836 */ /* 0x041fe40000000000 */
[C---:B------:R-:W-:Y:S02]  /*07e0*/  VIADD R88, R10.reuse, 0x1b ;  /* 0x0000001b0a587836 */ /* 0x040fe40000000000 */
[C---:B-1----:R-:W-:Y:S01]  /*07f0*/  VIADD R8, R10.reuse, 0x9e ;  /* 0x0000009e0a087836 */ /* 0x042fe20000000000 */
[----:B------:R0:W-:Y:S01]  /*0800*/  STL [R1+0x2cd4], R0 ;  /* 0x002cd40001007387 */ /* 0x0001e20000100800 */
[C---:B------:R-:W-:Y:S02]  /*0810*/  VIADD R82, R10.reuse, 0x1c ;  /* 0x0000001c0a527836 */ /* 0x040fe40000000000 */
[C---:B--2---:R-:W-:Y:S01]  /*0820*/  VIADD R4, R10.reuse, 0x9f ;  /* 0x0000009f0a047836 */ /* 0x044fe20000000000 */
[----:B------:R1:W-:Y:S01]  /*0830*/  STL [R1+0x2cd8], R8 ;  /* 0x002cd80801007387 */ /* 0x0003e20000100800 */
[----:B------:R-:W-:-:S02]  /*0840*/  VIADD R80, R10, 0x1d ;  /* 0x0000001d0a507836 */ /* 0x000fc40000000000 */
[C---:B------:R-:W-:Y:S01]  /*0850*/  VIADD R78, R10.reuse, 0x1e ;  /* 0x0000001e0a4e7836 */ /* 0x040fe20000000000 */
[----:B------:R2:W-:Y:S01]  /*0860*/  STL [R1+0x2cdc], R4 ;  /* 0x002cdc0401007387 */ /* 0x0005e20000100800 */
[C---:B------:R-:W-:Y:S02]  /*0870*/  VIADD R76, R10.reuse, 0x1f ;  /* 0x0000001f0a4c7836 */ /* 0x040fe40000000000 */
[C---:B0-----:R-:W-:Y:S02]  /*0880*/  VIADD R0, R10.reuse, 0xa0 ;  /* 0x000000a00a007836 */ /* 0x041fe40000000000 */
[C---:B------:R-:W-:Y:S02]  /*0890*/  VIADD R72, R10.reuse, 0x20 ;  /* 0x000000200a487836 */ /* 0x040fe40000000000 */
[C---:B-1----:R-:W-:Y:S01]  /*08a0*/  VIADD R8, R10.reuse, 0xa1 ;  /* 0x000000a10a087836 */ /* 0x042fe20000000000 */
[----:B------:R0:W-:Y:S01]  /*08b0*/  STL [R1+0x2ce0], R0 ;  /* 0x002ce00001007387 */ /* 0x0001e20000100800 */
[----:B------:R-:W-:-:S02]  /*08c0*/  VIADD R74, R10, 0x21 ;  /* 0x000000210a4a7836 */ /* 0x000fc40000000000 */
[C---:B--2---:R-:W-:Y:S01]  /*08d0*/  VIADD R4, R10.reuse, 0xa2 ;  /* 0x000000a20a047836 */ /* 0x044fe20000000000 */
        /* <DEDUP_REMOVED lines=33> */
[----:B------:R-:W-:Y:S01]  /*0af0*/  STL [R1+0x2d00], R8 ;  /* 0x002d000801007387 */ /* 0x000fe20000100800 */
[C---:B------:R-:W-:Y:S02]  /*0b00*/  VIADD R42, R10.reuse, 0x31 ;  /* 0x000000310a2a7836 */ /* 0x040fe40000000000 */
[C---:B------:R-:W-:Y:S01]  /*0b10*/  VIADD R38, R10.reuse, 0x32 ;  /* 0x000000320a267836 */ /* 0x040fe20000000000 */
[----:B------:R1:W-:Y:S01]  /*0b20*/  STL [R1+0x2d04], R4 ;  /* 0x002d040401007387 */ /* 0x0003e20000100800 */
[C---:B------:R-:W-:Y:S02]  /*0b30*/  VIADD R36, R10.reuse, 0x33 ;  /* 0x000000330a247836 */ /* 0x040fe40000000000 */
[C---:B0-----:R-:W-:Y:S02]  /*0b40*/  VIADD R0, R10.reuse, 0xac ;  /* 0x000000ac0a007836 */ /* 0x041fe40000000000 */
[----:B------:R-:W-:-:S02]  /*0b50*/  VIADD R34, R10, 0x34 ;  /* 0x000000340a227836 */ /* 0x000fc40000000000 */
[C---:B------:R-:W-:Y:S01]  /*0b60*/  VIADD R32, R10.reuse, 0x35 ;  /* 0x000000350a207836 */ /* 0x040fe20000000000 */
[----:B------:R0:W-:Y:S01]  /*0b70*/  STL [R1+0x2cb0], R0 ;  /* 0x002cb00001007387 */ /* 0x0001e20000100800 */
[C---:B------:R-:W-:Y:S02]  /*0b80*/  VIADD R28, R10.reuse, 0x36 ;  /* 0x000000360a1c7836 */ /* 0x040fe40000000000 */
[C---:B------:R-:W-:Y:S02]  /*0b90*/  VIADD R26, R10.reuse, 0x37 ;  /* 0x000000370a1a7836 */ /* 0x040fe40000000000 */
[C---:B------:R-:W-:Y:S02]  /*0ba0*/  VIADD R40, R10.reuse, 0x38 ;  /* 0x000000380a287836 */ /* 0x040fe40000000000 */
[C---:B------:R-:W-:Y:S02]  /*0bb0*/  VIADD R30, R10.reuse, 0x39 ;  /* 0x000000390a1e7836 */ /* 0x040fe40000000000 */
[----:B------:R-:W-:-:S02]  /*0bc0*/  VIADD R24, R10, 0x3a ;  /* 0x0000003a0a187836 */ /* 0x000fc40000000000 */
[C---:B------:R-:W-:Y:S02]  /*0bd0*/  VIADD R86, R10.reuse, 0x3b ;  /* 0x0000003b0a567836 */ /* 0x040fe40000000000 */
        /* <DEDUP_REMOVED lines=93> */
[C---:B-1----:R-:W-:Y:S02]  /*11b0*/  VIADD R4, R10.reuse, 0xaf ;  /* 0x000000af0a047836 */ /* 0x042fe40000000000 */
        /* <DEDUP_REMOVED lines=79> */
[----:B------:R-:W-:Y:S02]  /*16b0*/  VIADD R242, R10, 0xff ;  /* 0x000000ff0af27836 */ /* 0x000fe40000000000 */
[C---:B------:R-:W-:Y:S02]  /*16c0*/  VIADD R16, R15.reuse, 0x80 ;  /* 0x000000800f107836 */ /* 0x040fe40000000000 */
[C---:B------:R-:W-:Y:S02]  /*16d0*/  VIADD R14, R15.reuse, 0x100 ;  /* 0x000001000f0e7836 */ /* 0x040fe40000000000 */
[----:B------:R-:W-:Y:S01]  /*16e0*/  VIADD R17, R15, 0x180 ;  /* 0x000001800f117836 */ /* 0x000fe20000000000 */
[----:B0-----:R-:W-:Y:S06]  /*16f0*/  @P0 BRA `(.L_x_0) ;  /* 0x0000003c000c0947 */ /* 0x001fec0003800000 */
[----:B------:R-:W-:Y:S01]  /*1700*/  IMAD.SHL.U32 R0, R138, 0x10, RZ ;  /* 0x000000108a007824 */ /* 0x000fe200078e00ff */
[----:B------:R1:W-:Y:S01]  /*1710*/  STL [R1+0xc00], RZ ;  /* 0x000c00ff01007387 */ /* 0x0003e20000100800 */
[----:B------:R-:W-:Y:S02]  /*1720*/  CS2R R24, SRZ ;  /* 0x0000000000187805 */ /* 0x000fe4000001ff00 */
[----:B------:R-:W-:Y:S02]  /*1730*/  CS2R R26, SRZ ;  /* 0x00000000001a7805 */ /* 0x000fe4000001ff00 */
[----:B------:R-:W-:Y:S01]  /*1740*/  CS2R R28, SRZ ;  /* 0x00000000001c7805 */ /* 0x000fe2000001ff00 */
[----:B------:R1:W-:Y:S01]  /*1750*/  STL [R1+0x2cac], R0 ;  /* 0x002cac0001007387 */ /* 0x0003e20000100800 */
[----:B------:R-:W-:Y:S02]  /*1760*/  CS2R R30, SRZ ;  /* 0x00000000001e7805 */ /* 0x000fe4000001ff00 */
[----:B------:R-:W-:-:S02]  /*1770*/  CS2R R32, SRZ ;  /* 0x0000000000207805 */ /* 0x000fc4000001ff00 */
[----:B------:R-:W-:Y:S01]  /*1780*/  CS2R R34, SRZ ;  /* 0x0000000000227805 */ /* 0x000fe2000001ff00 */
[----:B------:R1:W-:Y:S01]  /*1790*/  STL [R1+0xc04], RZ ;  /* 0x000c04ff01007387 */ /* 0x0003e20000100800 */
[----:B------:R-:W-:Y:S02]  /*17a0*/  CS2R R36, SRZ ;  /* 0x0000000000247805 */ /* 0x000fe4000001ff00 */
[----:B------:R-:W-:Y:S02]  /*17b0*/  CS2R R38, SRZ ;  /* 0x0000000000267805 */ /* 0x000fe4000001ff00 */
[----:B------:R-:W-:Y:S01]  /*17c0*/  CS2R R40, SRZ ;  /* 0x0000000000287805 */ /* 0x000fe2000001ff00 */
[----:B------:R1:W-:Y:S01]  /*17d0*/  STL [R1+0xc08], RZ ;  /* 0x000c08ff01007387 */ /* 0x0003e20000100800 */
        /* <DEDUP_REMOVED lines=72> */
[----:B------:R-:W-:-:S03]  /*1c60*/  CS2R R150, SRZ ;  /* 0x0000000000967805 */ /* 0x000fc6000001ff00 */
[----:B------:R1:W-:Y:S04]  /*1c70*/  STL [R1+0xc54], RZ ;  /* 0x000c54ff01007387 */ /* 0x0003e80000100800 */
        /* <DEDUP_REMOVED lines=746> */
[----:B------:R1:W-:Y:S04]  /*4b20*/  STL [R1], RZ ;  /* 0x000000ff01007387 */ /* 0x0003e80000100800 */
        /* <DEDUP_REMOVED lines=126> */
[----:B------:R1:W-:Y:S01]  /*5310*/  STL [R1+0x1fc], RZ ;  /* 0x0001fcff01007387 */ /* 0x0003e20000100800 */
[----:B------:R-:W-:Y:S05]  /*5320*/  BRA `(.L_x_1) ;  /* 0x0000058400147947 */ /* 0x000fea0003800000 */
.L_x_0:
[----:B------:R-:W-:Y:S01]  /*5330*/  IABS R240, R2 ;  /* 0x0000000200f07213 */ /* 0x000fe20000000000 */
[----:B------:R-:W-:Y:S01]  /*5340*/  IMAD.MOV.U32 R244, RZ, RZ, R0 ;  /* 0x000000fffff47224 */ /* 0x000fe200078e0000 */
[----:B------:R-:W-:Y:S01]  /*5350*/  IABS R0, R3 ;  /* 0x0000000300007213 */ /* 0x000fe20000000000 */
[----:B------:R-:W-:Y:S01]  /*5360*/  IMAD.MOV.U32 R200, RZ, RZ, RZ ;  /* 0x000000ffffc87224 */ /* 0x000fe200078e00ff */
[----:B------:R-:W0:Y:S01]  /*5370*/  I2F.RP R138, R240 ;  /* 0x000000f0008a7306 */ /* 0x000e220000209400 */
[----:B------:R-:W-:Y:S01]  /*5380*/  IABS R246, R15 ;  /* 0x0000000f00f67213 */ /* 0x000fe20000000000 */
[----:B------:R-:W-:Y:S01]  /*5390*/  STL [R1+0x2d90], R236 ;  /* 0x002d90ec01007387 */ /* 0x000fe20000100800 */
[----:B------:R-:W-:Y:S02]  /*53a0*/  IABS R248, R16 ;  /* 0x0000001000f87213 */ /* 0x000fe40000000000 */
[----:B------:R-:W-:Y:S01]  /*53b0*/  ISETP.GE.AND P0, PT, R243, RZ, PT ;  /* 0x000000fff300720c */ /* 0x000fe20003f06270 */
[----:B------:R1:W-:Y:S01]  /*53c0*/  STL [R1+0x2d88], R3 ;  /* 0x002d880301007387 */ /* 0x0003e20000100800 */
[----:B------:R-:W-:Y:S01]  /*53d0*/  ISETP.GE.AND P1, PT, R242, RZ, PT ;  /* 0x000000fff200720c */ /* 0x000fe20003f26270 */
[----:B------:R-:W2:Y:S02]  /*53e0*/  I2F.RP R208, R0 ;  /* 0x0000000000d07306 */ /* 0x000ea40000209400 */
[----:B------:R-:W-:Y:S04]  /*53f0*/  STL [R1+0x2d08], R15 ;  /* 0x002d080f01007387 */ /* 0x000fe80000100800 */
[----:B------:R-:W-:Y:S02]  /*5400*/  STL [R1+0x2d0c], R16 ;  /* 0x002d0c1001007387 */ /* 0x000fe40000100800 */
[----:B0-----:R-:W0:Y:S02]  /*5410*/  MUFU.RCP R138, R138 ;  /* 0x0000008a008a7308 */ /* 0x001e240000001000 */
[----:B------:R3:W-:Y:S04]  /*5420*/  STL [R1+0x2d10], R14 ;  /* 0x002d100e01007387 */ /* 0x0007e80000100800 */
[----:B------:R-:W-:Y:S02]  /*5430*/  STL [R1+0x2d14], R17 ;  /* 0x002d141101007387 */ /* 0x000fe40000100800 */
[----:B--2---:R-:W2:Y:S01]  /*5440*/  MUFU.RCP R208, R208 ;  /* 0x000000d000d07308 */ /* 0x004ea20000001000 */
[----:B0-----:R-:W-:-:S07]  /*5450*/  VIADD R138, R138, 0xffffffe ;  /* 0x0ffffffe8a8a7836 */ /* 0x001fce0000000000 */
[----:B------:R-:W0:Y:S01]  /*5460*/  F2I.FTZ.U32.TRUNC.NTZ R201, R138 ;  /* 0x0000008a00c97305 */ /* 0x000e22000021f000 */
[----:B--2---:R-:W-:-:S07]  /*5470*/  VIADD R208, R208, 0xffffffe ;  /* 0x0ffffffed0d07836 */ /* 0x004fce0000000000 */
[----:B------:R2:W4:Y:S01]  /*5480*/  F2I.FTZ.U32.TRUNC.NTZ R209, R208 ;  /* 0x000000d000d17305 */ /* 0x000522000021f000 */
[----:B0-----:R-:W-:Y:S02]  /*5490*/  IMAD.MOV R138, RZ, RZ, -R201 ;  /* 0x000000ffff8a7224 */ /* 0x001fe400078e0ac9 */
[----:B--2---:R-:W-:Y:S02]  /*54a0*/  IMAD.MOV.U32 R208, RZ, RZ, RZ ;  /* 0x000000ffffd07224 */ /* 0x004fe400078e00ff */
[----:B------:R-:W-:-:S04]  /*54b0*/  IMAD R245, R138, R240, RZ ;  /* 0x000000f08af57224 */ /* 0x000fc800078e02ff */
[----:B------:R-:W-:Y:S01]  /*54c0*/  IMAD.HI.U32 R245, R201, R245, R200 ;  /* 0x000000f5c9f57227 */ /* 0x000fe200078e00c8 */
[----:B------:R-:W-:Y:S02]  /*54d0*/  IABS R201, R14 ;  /* 0x0000000e00c97213 */ /* 0x000fe40000000000 */
[----:B------:R-:W-:Y:S01]  /*54e0*/  IABS R200, R17 ;  /* 0x0000001100c87213 */ /* 0x000fe20000000000 */
[----:B----4-:R-:W-:Y:S02]  /*54f0*/  IMAD.MOV R138, RZ, RZ, -R209 ;  /* 0x000000ffff8a7224 */ /* 0x010fe400078e0ad1 */
[----:B------:R-:W-:-:S04]  /*5500*/  IMAD.HI.U32 R250, R245, R246, RZ ;  /* 0x000000f6f5fa7227 */ /* 0x000fc800078e00ff */
[----:B------:R-:W-:Y:S02]  /*5510*/  IMAD.MOV R250, RZ, RZ, -R250 ;  /* 0x000000fffffa7224 */ /* 0x000fe400078e0afa */
[----:B------:R-:W-:-:S04]  /*5520*/  IMAD.HI.U32 R249, R245, R248, RZ ;  /* 0x000000f8f5f97227 */ /* 0x000fc800078e00ff */
[----:B------:R-:W-:Y:S02]  /*5530*/  IMAD R246, R240, R250, R246 ;  /* 0x000000faf0f67224 */ /* 0x000fe400078e02f6 */
[----:B------:R-:W-:-:S03]  /*5540*/  IMAD.HI.U32 R247, R245, R201, RZ ;  /* 0x000000c9f5f77227 */ /* 0x000fc600078e00ff */
[----:B------:R-:W-:Y:S01]  /*5550*/  ISETP.GT.U32.AND P2, PT, R240, R246, PT ;  /* 0x000000f6f000720c */ /* 0x000fe20003f44070 */
[----:B------:R-:W-:-:S04]  /*5560*/  IMAD.HI.U32 R245, R245, R200, RZ ;  /* 0x000000c8f5f57227 */ /* 0x000fc800078e00ff */
[----:B------:R-:W-:Y:S02]  /*5570*/  IMAD.MOV R245, RZ, RZ, -R245 ;  /* 0x000000fffff57224 */ /* 0x000fe400078e0af5 */
[----:B------:R-:W-:Y:S02]  /*5580*/  IMAD R138, R138, R0, RZ ;  /* 0x000000008a8a7224 */ /* 0x000fe400078e02ff */
[----:B------:R-:W-:Y:S02]  /*5590*/  IMAD.MOV R249, RZ, RZ, -R249 ;  /* 0x000000fffff97224 */ /* 0x000fe400078e0af9 */
[C---:B------:R-:W-:Y:S02]  /*55a0*/  IMAD R200, R240.reuse, R245, R200 ;  /* 0x000000f5f0c87224 */ /* 0x040fe400078e02c8 */
[----:B------:R-:W-:Y:S01]  /*55b0*/  IMAD.HI.U32 R138, R209, R138, R208 ;  /* 0x0000008ad18a7227 */ /* 0x000fe200078e00d0 */
[----:B------:R-:W-:Y:S02]  /*55c0*/  IABS R209, R243 ;  /* 0x000000f300d17213 */ /* 0x000fe40000000000 */
[C---:B------:R-:W-:Y:S01]  /*55d0*/  ISETP.GT.U32.AND P5, PT, R240.reuse, R200, PT ;  /* 0x000000c8f000720c */ /* 0x040fe20003fa4070 */
[----:B------:R-:W-:Y:S01]  /*55e0*/  IMAD R208, R240, R249, R248 ;  /* 0x000000f9f0d07224 */ /* 0x000fe200078e02f8 */
[----:B------:R-:W-:Y:S01]  /*55f0*/  IABS R249, R242 ;  /* 0x000000f200f97213 */ /* 0x000fe20000000000 */
[----:B------:R-:W-:Y:S01]  /*5600*/  @!P2 IMAD.IADD R246, R246, 0x1, -R240 ;  /* 0x00000001f6f6a824 */ /* 0x000fe200078e0af0 */
[----:B------:R-:W-:Y:S01]  /*5610*/  IABS R243, R238 ;  /* 0x000000ee00f37213 */ /* 0x000fe20000000000 */
[----:B------:R-:W-:Y:S01]  /*5620*/  IMAD.MOV R247, RZ, RZ, -R247 ;  /* 0x000000fffff77224 */ /* 0x000fe200078e0af7 */
[----:B------:R-:W-:Y:S01]  /*5630*/  ISETP.GT.U32.AND P3, PT, R240, R208, PT ;  /* 0x000000d0f000720c */ /* 0x000fe20003f64070 */
[----:B------:R-:W-:Y:S01]  /*5640*/  IMAD.HI.U32 R250, R138, R249, RZ ;  /* 0x000000f98afa7227 */ /* 0x000fe200078e00ff */
[----:B------:R-:W-:-:S02]  /*5650*/  ISETP.GT.U32.AND P6, PT, R240, R246, PT ;  /* 0x000000f6f000720c */ /* 0x000fc40003fc4070 */
[----:B------:R-:W-:Y:S01]  /*5660*/  IABS R242, R239 ;  /* 0x000000ef00f27213 */ /* 0x000fe20000000000 */
[----:B------:R-:W-:Y:S01]  /*5670*/  IMAD R201, R240, R247, R201 ;  /* 0x000000f7f0c97224 */ /* 0x000fe200078e02c9 */
[----:B------:R-:W-:Y:S01]  /*5680*/  IABS R247, R241 ;  /* 0x000000f100f77213 */ /* 0x000fe20000000000 */
[----:B------:R-:W-:Y:S02]  /*5690*/  IMAD.MOV R250, RZ, RZ, -R250 ;  /* 0x000000fffffa7224 */ /* 0x000fe400078e0afa */
[--C-:B------:R-:W-:Y:S01]  /*56a0*/  @!P5 IMAD.IADD R200, R200, 0x1, -R240.reuse ;  /* 0x00000001c8c8d824 */ /* 0x100fe200078e0af0 */
[----:B------:R-:W-:Y:S01]  /*56b0*/  ISETP.GT.U32.AND P4, PT, R240, R201, PT ;  /* 0x000000c9f000720c */ /* 0x000fe20003f84070 */
[----:B------:R-:W-:Y:S01]  /*56c0*/  IMAD R249, R0, R250, R249 ;  /* 0x000000fa00f97224 */ /* 0x000fe200078e02f9 */
[----:B------:R-:W-:Y:S01]  /*56d0*/  IABS R250, R227 ;  /* 0x000000e300fa7213 */ /* 0x000fe20000000000 */
[--C-:B------:R-:W-:Y:S01]  /*56e0*/  @!P3 IMAD.IADD R208, R208, 0x1, -R240.reuse ;  /* 0x00000001d0d0b824 */ /* 0x100fe200078e0af0 */
[----:B------:R-:W-:Y:S01]  /*56f0*/  ISETP.GT.U32.AND P5, PT, R240, R200, PT ;  /* 0x000000c8f000720c */ /* 0x000fe20003fa4070 */
[----:B------:R-:W-:Y:S01]  /*5700*/  @!P6 IMAD.IADD R246, R246, 0x1, -R240 ;  /* 0x00000001f6f6e824 */ /* 0x000fe200078e0af0 */
[----:B------:R-:W-:Y:S01]  /*5710*/  ISETP.GT.U32.AND P6, PT, R0, R249, PT ;  /* 0x000000f90000720c */ /* 0x000fe20003fc4070 */
[----:B------:R-:W-:Y:S01]  /*5720*/  IMAD.HI.U32 R245, R138, R247, RZ ;  /* 0x000000f78af57227 */ /* 0x000fe200078e00ff */
[----:B------:R-:W-:-:S03]  /*5730*/  ISETP.GT.U32.AND P2, PT, R240, R208, PT ;  /* 0x000000d0f000720c */ /* 0x000fc60003f44070 */
[----:B------:R-:W-:-:S04]  /*5740*/  IMAD.HI.U32 R248, R138, R243, RZ ;  /* 0x000000f38af87227 */ /* 0x000fc800078e00ff */
[--C-:B------:R-:W-:Y:S01]  /*5750*/  @!P4 IMAD.IADD R201, R201, 0x1, -R240.reuse ;  /* 0x00000001c9c9c824 */ /* 0x100fe200078e0af0 */
[----:B------:R-:W-:Y:S01]  /*5760*/  ISETP.GE.AND P4, PT, R15, RZ, PT ;  /* 0x000000ff0f00720c */ /* 0x000fe20003f86270 */
[----:B------:R-:W-:Y:S01]  /*5770*/  @!P5 IMAD.IADD R200, R200, 0x1, -R240 ;  /* 0x00000001c8c8d824 */ /* 0x000fe200078e0af0 */
[----:B------:R-:W-:Y:S01]  /*5780*/  ISETP.GE.AND P5, PT, R17, RZ, PT ;  /* 0x000000ff1100720c */ /* 0x000fe20003fa6270 */
[----:B------:R-:W-:Y:S01]  /*5790*/  @!P6 IMAD.IADD R249, R249, 0x1, -R0 ;  /* 0x00000001f9f9e824 */ /* 0x000fe200078e0a00 */
[----:B------:R-:W-:Y:S01]  /*57a0*/  ISETP.GT.U32.AND P3, PT, R240, R201, PT ;  /* 0x000000c9f000720c */ /* 0x000fe20003f64070 */
[----:B------:R-:W-:Y:S02]  /*57b0*/  IMAD.MOV R245, RZ, RZ, -R245 ;  /* 0x000000fffff57224 */ /* 0x000fe400078e0af5 */
[----:B------:R-:W-:Y:S01]  /*57c0*/  IMAD.MOV R248, RZ, RZ, -R248 ;  /* 0x000000fffff87224 */ /* 0x000fe200078e0af8 */
[C---:B------:R-:W-:Y:S01]  /*57d0*/  ISETP.GT.U32.AND P6, PT, R0.reuse, R249, PT ;  /* 0x000000f90000720c */ /* 0x040fe20003fc4070 */
[----:B------:R-:W-:-:S02]  /*57e0*/  IMAD R247, R0, R245, R247 ;  /* 0x000000f500f77224 */ /* 0x000fc400078e02f7 */
[----:B------:R-:W-:-:S04]  /*57f0*/  IMAD.HI.U32 R251, R138, R242, RZ ;  /* 0x000000f28afb7227 */ /* 0x000fc800078e00ff */
[----:B------:R-:W-:Y:S02]  /*5800*/  IMAD R243, R0, R248, R243 ;  /* 0x000000f800f37224 */ /* 0x000fe400078e02f3 */
[--C-:B------:R-:W-:Y:S01]  /*5810*/  @!P3 IMAD.IADD R201, R201, 0x1, -R240.reuse ;  /* 0x00000001c9c9b824 */ /* 0x100fe200078e0af0 */
[----:B------:R-:W-:Y:S01]  /*5820*/  ISETP.GE.AND P3, PT, R14, RZ, PT ;  /* 0x000000ff0e00720c */ /* 0x000fe20003f66270 */
[----:B------:R-:W-:Y:S01]  /*5830*/  @!P2 IMAD.IADD R208, R208, 0x1, -R240 ;  /* 0x00000001d0d0a824 */ /* 0x000fe200078e0af0 */
[----:B------:R-:W-:Y:S01]  /*5840*/  ISETP.GE.AND P2, PT, R16, RZ, PT ;  /* 0x000000ff1000720c */ /* 0x000fe20003f46270 */
[----:B------:R-:W-:Y:S01]  /*5850*/  @!P5 IMAD.MOV R200, RZ, RZ, -R200 ;  /* 0x000000ffffc8d224 */ /* 0x000fe200078e0ac8 */
[----:B------:R-:W-:Y:S01]  /*5860*/  ISETP.GT.U32.AND P5, PT, R0, R247, PT ;  /* 0x000000f70000720c */ /* 0x000fe20003fa4070 */
[----:B------:R-:W-:Y:S01]  /*5870*/  IMAD.HI.U32 R252, R138, R209, RZ ;  /* 0x000000d18afc7227 */ /* 0x000fe200078e00ff */
[----:B------:R-:W-:-:S03]  /*5880*/  IABS R240, R235 ;  /* 0x000000eb00f07213 */ /* 0x000fc60000000000 */
[----:B------:R-:W-:Y:S02]  /*5890*/  IMAD.MOV R251, RZ, RZ, -R251 ;  /* 0x000000fffffb7224 */ /* 0x000fe400078e0afb */
[----:B------:R-:W-:Y:S01]  /*58a0*/  @!P4 IMAD.MOV R246, RZ, RZ, -R246 ;  /* 0x000000fffff6c224 */ /* 0x000fe200078e0af6 */
[----:B------:R-:W-:Y:S01]  /*58b0*/  ISETP.NE.AND P4, PT, R2, RZ, PT ;  /* 0x000000ff0200720c */ /* 0x000fe20003f85270 */
[----:B------:R-:W-:Y:S01]  /*58c0*/  @!P6 IMAD.IADD R249, R249, 0x1, -R0 ;  /* 0x00000001f9f9e824 */ /* 0x000fe200078e0a00 */
[----:B------:R-:W-:Y:S01]  /*58d0*/  LOP3.LUT R2, RZ, R2, RZ, 0x33, !PT ;  /* 0x00000002ff027212 */ /* 0x000fe200078e33ff */
[----:B------:R-:W-:Y:S01]  /*58e0*/  IMAD.MOV R252, RZ, RZ, -R252 ;  /* 0x000000fffffc7224 */ /* 0x000fe200078e0afc */
[C---:B------:R-:W-:Y:S01]  /*58f0*/  ISETP.GT.U32.AND P6, PT, R0.reuse, R243, PT ;  /* 0x000000f30000720c */ /* 0x040fe20003fc4070 */
[----:B------:R-:W-:Y:S01]  /*5900*/  IMAD R242, R0, R251, R242 ;  /* 0x000000fb00f27224 */ /* 0x000fe200078e02f2 */
[----:B-1----:R-:W-:Y:S01]  /*5910*/  SEL R3, R2, R246, !P4 ;  /* 0x000000f602037207 */ /* 0x002fe20006000000 */
[----:B------:R-:W-:-:S02]  /*5920*/  IMAD R209, R0, R252, R209 ;  /* 0x000000fc00d17224 */ /* 0x000fc400078e02d1 */
[----:B------:R-:W-:Y:S01]  /*5930*/  @!P3 IMAD.MOV R201, RZ, RZ, -R201 ;  /* 0x000000ffffc9b224 */ /* 0x000fe200078e0ac9 */
[C---:B------:R-:W-:Y:S01]  /*5940*/  ISETP.GT.U32.AND P3, PT, R0.reuse, R242, PT ;  /* 0x000000f20000720c */ /* 0x040fe20003f64070 */
[----:B------:R0:W-:Y:S01]  /*5950*/  STL [R1+0x174], R3 ;  /* 0x0001740301007387 */ /* 0x0001e20000100800 */
[----:B------:R-:W-:Y:S01]  /*5960*/  @!P2 IMAD.MOV R208, RZ, RZ, -R208 ;  /* 0x000000ffffd0a224 */ /* 0x000fe200078e0ad0 */
[----:B------:R-:W-:Y:S01]  /*5970*/  ISETP.GT.U32.AND P2, PT, R0, R209, PT ;  /* 0x000000d10000720c */ /* 0x000fe20003f44070 */
[----:B------:R-:W-:Y:S01]  /*5980*/  @!P5 IMAD.IADD R247, R247, 0x1, -R0 ;  /* 0x00000001f7f7d824 */ /* 0x000fe200078e0a00 */
[C---:B---3--:R-:W-:Y:S01]  /*5990*/  SEL R14, R2.reuse, R201, !P4 ;  /* 0x000000c9020e7207 */ /* 0x048fe20006000000 */
[----:B------:R-:W-:Y:S01]  /*59a0*/  IMAD.MOV.U32 R252, RZ, RZ, R244 ;  /* 0x000000fffffc7224 */ /* 0x000fe200078e00f4 */
[----:B------:R-:W-:Y:S01]  /*59b0*/  SEL R15, R2, R208, !P4 ;  /* 0x000000d0020f7207 */ /* 0x000fe20006000000 */
[----:B------:R-:W-:Y:S01]  /*59c0*/  @!P6 IMAD.IADD R243, R243, 0x1, -R0 ;  /* 0x00000001f3f3e824 */ /* 0x000fe200078e0a00 */
[----:B------:R-:W-:-:S02]  /*59d0*/  ISETP.GT.U32.AND P6, PT, R0, R247, PT ;  /* 0x000000f70000720c */ /* 0x000fc40003fc4070 */
[----:B0-----:R-:W-:Y:S01]  /*59e0*/  SEL R3, R2, R200, !P4 ;  /* 0x000000c802037207 */ /* 0x001fe20006000000 */
[----:B------:R-:W-:Y:S01]  /*59f0*/  STL [R1+0x170], R15 ;  /* 0x0001700f01007387 */ /* 0x000fe20000100800 */
[----:B------:R-:W-:Y:S01]  /*5a00*/  IABS R200, R237 ;  /* 0x000000ed00c87213 */ /* 0x000fe20000000000 */
[--C-:B------:R-:W-:Y:S01]  /*5a10*/  @!P3 IMAD.IADD R242, R242, 0x1, -R0.reuse ;  /* 0x00000001f2f2b824 */ /* 0x100fe200078e0a00 */
[----:B------:R-:W-:Y:S01]  /*5a20*/  ISETP.GE.AND P4, PT, R239, RZ, PT ;  /* 0x000000ffef00720c */ /* 0x000fe20003f86270 */
[----:B------:R-:W-:Y:S01]  /*5a30*/  @!P2 IMAD.IADD R209, R209, 0x1, -R0 ;  /* 0x00000001d1d1a824 */ /* 0x000fe200078e0a00 */
[----:B------:R-:W-:Y:S01]  /*5a40*/  STL [R1+0x16c], R14 ;  /* 0x00016c0e01007387 */ /* 0x000fe20000100800 */
[----:B------:R-:W-:Y:S01]  /*5a50*/  IMAD.HI.U32 R201, R138, R200, RZ ;  /* 0x000000c88ac97227 */ /* 0x000fe200078e00ff */
[C---:B------:R-:W-:Y:S02]  /*5a60*/  ISETP.GT.U32.AND P5, PT, R0.reuse, R242, PT ;  /* 0x000000f20000720c */ /* 0x040fe40003fa4070 */
[----:B------:R0:W-:Y:S01]  /*5a70*/  STL [R1+0x168], R3 ;  /* 0x0001680301007387 */ /* 0x0001e20000100800 */
[----:B------:R-:W-:Y:S01]  /*5a80*/  IMAD.MOV R201, RZ, RZ, -R201 ;  /* 0x000000ffffc97224 */ /* 0x000fe200078e0ac9 */
[----:B------:R-:W-:Y:S01]  /*5a90*/  ISETP.GT.U32.AND P3, PT, R0, R209, PT ;  /* 0x000000d10000720c */ /* 0x000fe20003f64070 */
[----:B------:R-:W-:Y:S01]  /*5aa0*/  IMAD.HI.U32 R2, R138, R240, RZ ;  /* 0x000000f08a027227 */ /* 0x000fe200078e00ff */
[----:B------:R-:W-:-:S02]  /*5ab0*/  ISETP.GE.AND P2, PT, R241, RZ, PT ;  /* 0x000000fff100720c */ /* 0x000fc40003f46270 */
[----:B------:R-:W-:Y:S01]  /*5ac0*/  IABS R208, R232 ;  /* 0x000000e800d07213 */ /* 0x000fe20000000000 */
[C---:B------:R-:W-:Y:S01]  /*5ad0*/  IMAD R200, R0.reuse, R201, R200 ;  /* 0x000000c900c87224 */ /* 0x040fe200078e02c8 */
[----:B------:R-:W-:Y:S01]  /*5ae0*/  IABS R201, R234 ;  /* 0x000000ea00c97213 */ /* 0x000fe20000000000 */
[----:B------:R-:W-:Y:S02]  /*5af0*/  @!P6 IMAD.IADD R247, R247, 0x1, -R0 ;  /* 0x00000001f7f7e824 */ /* 0x000fe400078e0a00 */
[----:B0-----:R-:W-:Y:S01]  /*5b00*/  IMAD.MOV.U32 R3, RZ, RZ, R249 ;  /* 0x000000ffff037224 */ /* 0x001fe200078e00f9 */
[C---:B------:R-:W-:Y:S01]  /*5b10*/  ISETP.GT.U32.AND P6, PT, R0.reuse, R200, PT ;  /* 0x000000c80000720c */ /* 0x040fe20003fc4070 */
[----:B------:R-:W-:Y:S01]  /*5b20*/  IMAD.MOV R2, RZ, RZ, -R2 ;  /* 0x000000ffff027224 */ /* 0x000fe200078e0a02 */
[----:B------:R-:W-:Y:S01]  /*5b30*/  IABS R249, R220 ;  /* 0x000000dc00f97213 */ /* 0x000fe20000000000 */
[----:B------:R-:W-:Y:S01]  /*5b40*/  @!P1 IMAD.MOV R3, RZ, RZ, -R3 ;  /* 0x000000ffff039224 */ /* 0x000fe200078e0a03 */
[C---:B------:R-:W-:Y:S01]  /*5b50*/  ISETP.GT.U32.AND P1, PT, R0.reuse, R243, PT ;  /* 0x000000f30000720c */ /* 0x040fe20003f24070 */
[----:B------:R-:W-:Y:S01]  /*5b60*/  IMAD R240, R0, R2, R240 ;  /* 0x0000000200f07224 */ /* 0x000fe200078e02f0 */
[----:B------:R-:W-:Y:S01]  /*5b70*/  IABS R2, R233 ;  /* 0x000000e900027213 */ /* 0x000fe20000000000 */
[--C-:B------:R-:W-:Y:S01]  /*5b80*/  @!P5 IMAD.IADD R242, R242, 0x1, -R0.reuse ;  /* 0x00000001f2f2d824 */ /* 0x100fe200078e0a00 */
[----:B------:R0:W-:Y:S01]  /*5b90*/  STL [R1+0x38], R3 ;  /* 0x0000380301007387 */ /* 0x0001e20000100800 */
[--C-:B------:R-:W-:Y:S01]  /*5ba0*/  @!P3 IMAD.IADD R209, R209, 0x1, -R0.reuse ;  /* 0x00000001d1d1b824 */ /* 0x100fe200078e0a00 */
[----:B------:R-:W-:Y:S01]  /*5bb0*/  ISETP.GT.U32.AND P5, PT, R0, R240, PT ;  /* 0x000000f00000720c */ /* 0x000fe20003fa4070 */
[----:B------:R-:W-:Y:S01]  /*5bc0*/  IMAD.MOV.U32 R14, RZ, RZ, R247 ;  /* 0x000000ffff0e7224 */ /* 0x000fe200078e00f7 */
[----:B------:R-:W-:Y:S01]  /*5bd0*/  ISETP.GE.AND P3, PT, R238, RZ, PT ;  /* 0x000000ffee00720c */ /* 0x000fe20003f66270 */
[----:B------:R-:W-:Y:S01]  /*5be0*/  @!P6 IMAD.IADD R200, R200, 0x1, -R0 ;  /* 0x00000001c8c8e824 */ /* 0x000fe200078e0a00 */
[----:B------:R-:W-:Y:S01]  /*5bf0*/  IABS R247, R228 ;  /* 0x000000e400f77213 */ /* 0x000fe20000000000 */
[----:B------:R-:W-:-:S03]  /*5c00*/  IMAD.HI.U32 R238, R138, R2, RZ ;  /* 0x000000028aee7227 */ /* 0x000fc600078e00ff */
[----:B------:R-:W-:Y:S01]  /*5c10*/  ISETP.GT.U32.AND P6, PT, R0, R200, PT ;  /* 0x000000c80000720c */ /* 0x000fe20003fc4070 */
[----:B------:R-:W-:Y:S01]  /*5c20*/  @!P1 IMAD.IADD R243, R243, 0x1, -R0 ;  /* 0x00000001f3f39824 */ /* 0x000fe200078e0a00 */
[----:B------:R-:W-:Y:S01]  /*5c30*/  ISETP.GE.AND P1, PT, R235, RZ, PT ;  /* 0x000000ffeb00720c */ /* 0x000fe20003f26270 */
[----:B------:R-:W-:Y:S02]  /*5c40*/  IMAD.MOV R238, RZ, RZ, -R238 ;  /* 0x000000ffffee7224 */ /* 0x000fe400078e0aee */
[----:B------:R-:W-:-:S04]  /*5c50*/  IMAD.HI.U32 R235, R138, R208, RZ ;  /* 0x000000d08aeb7227 */ /* 0x000fc800078e00ff */
[----:B------:R-:W-:Y:S01]  /*5c60*/  @!P5 IMAD.IADD R240, R240, 0x1, -R0 ;  /* 0x00000001f0f0d824 */ /* 0x000fe200078e0a00 */
[----:B------:R-:W-:Y:S01]  /*5c70*/  ISETP.GE.AND P5, PT, R237, RZ, PT ;  /* 0x000000ffed00720c */ /* 0x000fe20003fa6270 */
[C---:B------:R-:W-:Y:S02]  /*5c80*/  IMAD R2, R0.reuse, R238, R2 ;  /* 0x000000ee00027224 */ /* 0x040fe400078e0202 */
[----:B0-----:R-:W-:Y:S02]  /*5c90*/  IMAD.MOV.U32 R3, RZ, RZ, R209 ;  /* 0x000000ffff037224 */ /* 0x001fe400078e00d1 */
[----:B------:R-:W-:Y:S02]  /*5ca0*/  IMAD.MOV R235, RZ, RZ, -R235 ;  /* 0x000000ffffeb7224 */ /* 0x000fe400078e0aeb */
[----:B------:R-:W-:Y:S02]  /*5cb0*/  IMAD.MOV.U32 R15, RZ, RZ, R242 ;  /* 0x000000ffff0f7224 */ /* 0x000fe400078e00f2 */
[----:B------:R-:W-:Y:S01]  /*5cc0*/  @!P2 IMAD.MOV R14, RZ, RZ, -R14 ;  /* 0x000000ffff0ea224 */ /* 0x000fe200078e0a0e */
[----:B------:R-:W-:Y:S01]  /*5cd0*/  ISETP.GE.AND P2, PT, R233, RZ, PT ;  /* 0x000000ffe900720c */ /* 0x000fe20003f46270 */
[----:B------:R-:W-:Y:S01]  /*5ce0*/  @!P0 IMAD.MOV R3, RZ, RZ, -R3 ;  /* 0x000000ffff038224 */ /* 0x000fe200078e0a03 */
[C---:B------:R-:W-:Y:S01]  /*5cf0*/  ISETP.GT.U32.AND P0, PT, R0.reuse, R240, PT ;  /* 0x000000f00000720c */ /* 0x040fe20003f04070 */
[----:B------:R-:W-:Y:S01]  /*5d00*/  @!P4 IMAD.MOV R15, RZ, RZ, -R15 ;  /* 0x000000ffff0fc224 */ /* 0x000fe200078e0a0f */
[C---:B------:R-:W-:Y:S01]  /*5d10*/  ISETP.GT.U32.AND P4, PT, R0.reuse, R2, PT ;  /* 0x000000020000720c */ /* 0x040fe20003f84070 */
[----:B------:R-:W-:Y:S01]  /*5d20*/  IMAD R233, R0, R235, R208 ;  /* 0x000000eb00e97224 */ /* 0x000fe200078e02d0 */
[----:B------:R0:W-:Y:S01]  /*5d30*/  STL [R1+0x34], R3 ;  /* 0x0000340301007387 */ /* 0x0001e20000100800 */
[----:B------:R-:W-:Y:S01]  /*5d40*/  @!P6 IMAD.IADD R200, R200, 0x1, -R0 ;  /* 0x00000001c8c8e824 */ /* 0x000fe200078e0a00 */
[----:B------:R-:W-:Y:S01]  /*5d50*/  IABS R208, R225 ;  /* 0x000000e100d07213 */ /* 0x000fe20000000000 */
[----:B------:R-:W-:Y:S01]  /*5d60*/  IMAD.HI.U32 R209, R138, R201, RZ ;  /* 0x000000c98ad17227 */ /* 0x000fe200078e00ff */
[----:B------:R-:W-:Y:S01]  /*5d70*/  ISETP.GT.U32.AND P6, PT, R0, R233, PT ;  /* 0x000000e90000720c */ /* 0x000fe20003fc4070 */
[----:B------:R-:W-:Y:S02]  /*5d80*/  STL [R1+0x30], R15 ;  /* 0x0000300f01007387 */ /* 0x000fe40000100800 */
[----:B------:R-:W-:-:S02]  /*5d90*/  IMAD.MOV R209, RZ, RZ, -R209 ;  /* 0x000000ffffd17224 */ /* 0x000fc400078e0ad1 */
[--C-:B------:R-:W-:Y:S01]  /*5da0*/  @!P0 IMAD.IADD R240, R240, 0x1, -R0.reuse ;  /* 0x00000001f0f08824 */ /* 0x100fe200078e0a00 */
[----:B------:R1:W-:Y:S01]  /*5db0*/  STL [R1+0x2c], R14 ;  /* 0x00002c0e01007387 */ /* 0x0003e20000100800 */
[----:B0-----:R-:W-:Y:S01]  /*5dc0*/  IMAD.MOV.U32 R3, RZ, RZ, R243 ;  /* 0x000000ffff037224 */ /* 0x001fe200078e00f3 */
[----:B------:R-:W-:Y:S01]  /*5dd0*/  ISETP.GE.AND P0, PT, R234, RZ, PT ;  /* 0x000000ffea00720c */ /* 0x000fe20003f06270 */
[--C-:B------:R-:W-:Y:S01]  /*5de0*/  @!P4 IMAD.IADD R2, R2, 0x1, -R0.reuse ;  /* 0x000000010202c824 */ /* 0x100fe200078e0a00 */
[----:B------:R-:W-:Y:S01]  /*5df0*/  IABS R234, R229 ;  /* 0x000000e500ea7213 */ /* 0x000fe20000000000 */
[----:B------:R-:W-:Y:S01]  /*5e00*/  @!P3 IMAD.MOV R3, RZ, RZ, -R3 ;  /* 0x000000ffff03b224 */ /* 0x000fe200078e0a03 */
[----:B------:R-:W-:Y:S01]  /*5e10*/  ISETP.GE.AND P3, PT, R232, RZ, PT ;  /* 0x000000ffe800720c */ /* 0x000fe20003f66270 */
[----:B------:R-:W-:Y:S01]  /*5e20*/  @!P6 IMAD.IADD R233, R233, 0x1, -R0 ;  /* 0x00000001e9e9e824 */ /* 0x000fe200078e0a00 */
[C---:B------:R-:W-:Y:S01]  /*5e30*/  ISETP.GT.U32.AND P4, PT, R0.reuse, R2, PT ;  /* 0x000000020000720c */ /* 0x040fe20003f84070 */
[C---:B------:R-:W-:Y:S01]  /*5e40*/  IMAD R232, R0.reuse, R209, R201 ;  /* 0x000000d100e87224 */ /* 0x040fe200078e02c9 */
[----:B------:R0:W-:Y:S01]  /*5e50*/  STL [R1+0x28], R3 ;  /* 0x0000280301007387 */ /* 0x0001e20000100800 */
[----:B-1----:R-:W-:Y:S01]  /*5e60*/  IMAD.MOV.U32 R14, RZ, RZ, R240 ;  /* 0x000000ffff0e7224 */ /* 0x002fe200078e00f0 */
[----:B------:R-:W-:Y:S01]  /*5e70*/  ISETP.GT.U32.AND P6, PT, R0, R233, PT ;  /* 0x000000e90000720c */ /* 0x000fe20003fc4070 */
[----:B------:R-:W-:Y:S01]  /*5e80*/  IMAD.HI.U32 R235, R138, R234, RZ ;  /* 0x000000ea8aeb7227 */ /* 0x000fe200078e00ff */
[----:B------:R-:W-:-:S02]  /*5e90*/  IABS R209, R231 ;  /* 0x000000e700d17213 */ /* 0x000fc40000000000 */
[----:B------:R-:W-:Y:S01]  /*5ea0*/  IABS R201, R226 ;  /* 0x000000e200c97213 */ /* 0x000fe20000000000 */
[----:B------:R-:W-:Y:S01]  /*5eb0*/  @!P1 IMAD.MOV R14, RZ, RZ, -R14 ;  /* 0x000000ffff0e9224 */ /* 0x000fe200078e0a0e */
[----:B------:R-:W-:Y:S01]  /*5ec0*/  ISETP.GE.AND P1, PT, R230, RZ, PT ;  /* 0x000000ffe600720c */ /* 0x000fe20003f26270 */
[----:B------:R-:W-:-:S03]  /*5ed0*/  IMAD.HI.U32 R237, R138, R209, RZ ;  /* 0x000000d18aed7227 */ /* 0x000fc600078e00ff */
[----:B------:R-:W-:Y:S01]  /*5ee0*/  STL [R1+0x24], R14 ;  /* 0x0000240e01007387 */ /* 0x000fe20000100800 */
[----:B0-----:R-:W-:Y:S01]  /*5ef0*/  IMAD.MOV.U32 R3, RZ, RZ, R200 ;  /* 0x000000ffff037224 */ /* 0x001fe200078e00c8 */
[----:B------:R-:W-:Y:S01]  /*5f00*/  IABS R200, R230 ;  /* 0x000000e600c87213 */ /* 0x000fe20000000000 */
[--C-:B------:R-:W-:Y:S01]  /*5f10*/  @!P4 IMAD.IADD R2, R2, 0x1, -R0.reuse ;  /* 0x000000010202c824 */ /* 0x100fe200078e0a00 */
[----:B------:R-:W-:Y:S01]  /*5f20*/  ISETP.GT.U32.AND P4, PT, R0, R232, PT ;  /* 0x000000e80000720c */ /* 0x000fe20003f84070 */
[----:B------:R-:W-:Y:S02]  /*5f30*/  @!P6 IMAD.IADD R233, R233, 0x1, -R0 ;  /* 0x00000001e9e9e824 */ /* 0x000fe400078e0a00 */
[----:B------:R-:W-:-:S04]  /*5f40*/  IMAD.HI.U32 R230, R138, R200, RZ ;  /* 0x000000c88ae67227 */ /* 0x000fc800078e00ff */
[----:B------:R-:W-:Y:S02]  /*5f50*/  IMAD.MOV R230, RZ, RZ, -R230 ;  /* 0x000000ffffe67224 */ /* 0x000fe400078e0ae6 */
[----:B------:R-:W-:Y:S01]  /*5f60*/  @!P5 IMAD.MOV R3, RZ, RZ, -R3 ;  /* 0x000000ffff03d224 */ /* 0x000fe200078e0a03 */
[----:B------:R-:W-:Y:S01]  /*5f70*/  ISETP.GE.AND P5, PT, R231, RZ, PT ;  /* 0x000000ffe700720c */ /* 0x000fe20003fa6270 */
[----:B------:R-:W-:Y:S02]  /*5f80*/  IMAD R200, R0, R230, R200 ;  /* 0x000000e600c87224 */ /* 0x000fe400078e02c8 */
[----:B------:R-:W-:Y:S01]  /*5f90*/  @!P4 IMAD.IADD R232, R232, 0x1, -R0 ;  /* 0x00000001e8e8c824 */ /* 0x000fe200078e0a00 */
[----:B------:R0:W-:Y:S01]  /*5fa0*/  STL [R1+0x20], R3 ;  /* 0x0000200301007387 */ /* 0x0001e20000100800 */
[----:B------:R-:W-:Y:S01]  /*5fb0*/  IMAD.MOV R237, RZ, RZ, -R237 ;  /* 0x000000ffffed7224 */ /* 0x000fe200078e0aed */
[C---:B------:R-:W-:Y:S01]  /*5fc0*/  ISETP.GT.U32.AND P6, PT, R0.reuse, R200, PT ;  /* 0x000000c80000720c */ /* 0x040fe20003fc4070 */
[----:B------:R-:W-:Y:S01]  /*5fd0*/  IMAD.MOV R235, RZ, RZ, -R235 ;  /* 0x000000ffffeb7224 */ /* 0x000fe200078e0aeb */
[----:B------:R-:W-:Y:S01]  /*5fe0*/  ISETP.GE.AND P4, PT, R229, RZ, PT ;  /* 0x000000ffe500720c */ /* 0x000fe20003f86270 */
[----:B------:R-:W-:-:S02]  /*5ff0*/  IMAD R209, R0, R237, R209 ;  /* 0x000000ed00d17224 */ /* 0x000fc400078e02d1 */
[----:B------:R-:W-:-:S04]  /*6000*/  IMAD.HI.U32 R230, R138, R201, RZ ;  /* 0x000000c98ae67227 */ /* 0x000fc800078e00ff */
[----:B0-----:R-:W-:Y:S01]  /*6010*/  IMAD.MOV.U32 R3, RZ, RZ, R2 ;  /* 0x000000ffff037224 */ /* 0x001fe200078e0002 */
[----:B------:R-:W-:Y:S01]  /*6020*/  IABS R2, R221 ;  /* 0x000000dd00027213 */ /* 0x000fe20000000000 */
[----:B------:R-:W-:Y:S02]  /*6030*/  IMAD R229, R0, R235, R234 ;  /* 0x000000eb00e57224 */ /* 0x000fe400078e02ea */
[----:B------:R-:W-:Y:S01]  /*6040*/  @!P6 IMAD.IADD R200, R200, 0x1, -R0 ;  /* 0x00000001c8c8e824 */ /* 0x000fe200078e0a00 */
[C---:B------:R-:W-:Y:S01]  /*6050*/  ISETP.GT.U32.AND P6, PT, R0.reuse, R232, PT ;  /* 0x000000e80000720c */ /* 0x040fe20003fc4070 */
[----:B------:R-:W-:Y:S02]  /*6060*/  @!P2 IMAD.MOV R3, RZ, RZ, -R3 ;  /* 0x000000ffff03a224 */ /* 0x000fe400078e0a03 */
[----:B------:R-:W-:Y:S01]  /*6070*/  IMAD.MOV R230, RZ, RZ, -R230 ;  /* 0x000000ffffe67224 */ /* 0x000fe200078e0ae6 */
[----:B------:R-:W-:Y:S01]  /*6080*/  ISETP.GT.U32.AND P2, PT, R0, R200, PT ;  /* 0x000000c80000720c */ /* 0x000fe20003f44070 */
[----:B------:R-:W-:Y:S01]  /*6090*/  IMAD.HI.U32 R231, R138, R208, RZ ;  /* 0x000000d08ae77227 */ /* 0x000fe200078e00ff */
[----:B------:R0:W-:Y:S03]  /*60a0*/  STL [R1+0x1c], R3 ;  /* 0x00001c0301007387 */ /* 0x0001e60000100800 */
[----:B------:R-:W-:-:S02]  /*60b0*/  IMAD R201, R0, R230, R201 ;  /* 0x000000e600c97224 */ /* 0x000fc400078e02c9 */
[----:B------:R-:W-:Y:S02]  /*60c0*/  IMAD.MOV R231, RZ, RZ, -R231 ;  /* 0x000000ffffe77224 */ /* 0x000fe400078e0ae7 */
[----:B------:R-:W-:Y:S01]  /*60d0*/  @!P6 IMAD.IADD R232, R232, 0x1, -R0 ;  /* 0x00000001e8e8e824 */ /* 0x000fe200078e0a00 */
[----:B------:R-:W-:Y:S01]  /*60e0*/  ISETP.GT.U32.AND P6, PT, R0, R229, PT ;  /* 0x000000e50000720c */ /* 0x000fe20003fc4070 */
[----:B------:R-:W-:-:S04]  /*60f0*/  IMAD.HI.U32 R230, R138, R250, RZ ;  /* 0x000000fa8ae67227 */ /* 0x000fc800078e00ff */
[----:B0-----:R-:W-:Y:S02]  /*6100*/  IMAD.MOV.U32 R3, RZ, RZ, R233 ;  /* 0x000000ffff037224 */ /* 0x001fe400078e00e9 */
[C---:B------:R-:W-:Y:S02]  /*6110*/  IMAD R208, R0.reuse, R231, R208 ;  /* 0x000000e700d07224 */ /* 0x040fe400078e02d0 */
[----:B------:R-:W-:Y:S01]  /*6120*/  @!P3 IMAD.MOV R3, RZ, RZ, -R3 ;  /* 0x000000ffff03b224 */ /* 0x000fe200078e0a03 */
[----:B------:R-:W-:Y:S01]  /*6130*/  ISETP.GT.U32.AND P3, PT, R0, R209, PT ;  /* 0x000000d10000720c */ /* 0x000fe20003f64070 */
[----:B------:R-:W-:Y:S02]  /*6140*/  IMAD.MOV R230, RZ, RZ, -R230 ;  /* 0x000000ffffe67224 */ /* 0x000fe400078e0ae6 */
[----:B------:R-:W-:Y:S01]  /*6150*/  @!P2 IMAD.IADD R200, R200, 0x1, -R0 ;  /* 0x00000001c8c8a824 */ /* 0x000fe200078e0a00 */
[C---:B------:R-:W-:Y:S01]  /*6160*/  ISETP.GT.U32.AND P2, PT, R0.reuse, R208, PT ;  /* 0x000000d00000720c */ /* 0x040fe20003f44070 */
[----:B------:R-:W-:Y:S01]  /*6170*/  IMAD R250, R0, R230, R250 ;  /* 0x000000e600fa7224 */ /* 0x000fe200078e02fa */
[----:B------:R0:W-:Y:S01]  /*6180*/  STL [R1+0x18], R3 ;  /* 0x0000180301007387 */ /* 0x0001e20000100800 */
[----:B------:R-:W-:-:S02]  /*6190*/  @!P6 IMAD.IADD R229, R229, 0x1, -R0 ;  /* 0x00000001e5e5e824 */ /* 0x000fc400078e0a00 */
[----:B------:R-:W-:Y:S01]  /*61a0*/  IMAD.HI.U32 R233, R138, R247, RZ ;  /* 0x000000f78ae97227 */ /* 0x000fe200078e00ff */
[C---:B------:R-:W-:Y:S01]  /*61b0*/  ISETP.GT.U32.AND P6, PT, R0.reuse, R250, PT ;  /* 0x000000fa0000720c */ /* 0x040fe20003fc4070 */
[----:B------:R-:W2:Y:S02]  /*61c0*/  LDL R236, [R1+0x2cd8] ;  /* 0x002cd80001ec7983 */ /* 0x000ea40000100800 */
[----:B------:R-:W-:Y:S01]  /*61d0*/  @!P3 IMAD.IADD R209, R209, 0x1, -R0 ;  /* 0x00000001d1d1b824 */ /* 0x000fe200078e0a00 */
[----:B------:R-:W-:Y:S01]  /*61e0*/  ISETP.GT.U32.AND P3, PT, R0, R201, PT ;  /* 0x000000c90000720c */ /* 0x000fe20003f64070 */
[----:B------:R-:W-:-:S04]  /*61f0*/  IMAD.HI.U32 R231, R138, R249, RZ ;  /* 0x000000f98ae77227 */ /* 0x000fc800078e00ff */
[----:B------:R-:W-:Y:S01]  /*6200*/  @!P2 IMAD.IADD R208, R208, 0x1, -R0 ;  /* 0x00000001d0d0a824 */ /* 0x000fe200078e0a00 */
[----:B------:R-:W-:Y:S01]  /*6210*/  ISETP.GT.U32.AND P2, PT, R0, R209, PT ;  /* 0x000000d10000720c */ /* 0x000fe20003f44070 */
[----:B0-----:R-:W-:Y:S02]  /*6220*/  IMAD.MOV.U32 R3, RZ, RZ, R232 ;  /* 0x000000ffff037224 */ /* 0x001fe400078e00e8 */
[--C-:B------:R-:W-:Y:S02]  /*6230*/  @!P6 IMAD.IADD R250, R250, 0x1, -R0.reuse ;  /* 0x00000001fafae824 */ /* 0x100fe400078e0a00 */
[----:B------:R-:W-:Y:S02]  /*6240*/  @!P0 IMAD.MOV R3, RZ, RZ, -R3 ;  /* 0x000000ffff038224 */ /* 0x000fe400078e0a03 */
[----:B------:R-:W-:Y:S01]  /*6250*/  @!P3 IMAD.IADD R201, R201, 0x1, -R0 ;  /* 0x00000001c9c9b824 */ /* 0x000fe200078e0a00 */
[----:B------:R-:W-:Y:S01]  /*6260*/  ISETP.GT.U32.AND P0, PT, R0, R229, PT ;  /* 0x000000e50000720c */ /* 0x000fe20003f04070 */
[----:B------:R-:W-:-:S02]  /*6270*/  IMAD.MOV R233, RZ, RZ, -R233 ;  /* 0x000000ffffe97224 */ /* 0x000fc400078e0ae9 */
[----:B------:R-:W-:Y:S01]  /*6280*/  IMAD.HI.U32 R230, R138, R2, RZ ;  /* 0x000000028ae67227 */ /* 0x000fe200078e00ff */
[----:B------:R-:W-:-:S03]  /*6290*/  ISETP.GT.U32.AND P6, PT, R0, R201, PT ;  /* 0x000000c90000720c */ /* 0x000fc60003fc4070 */
[----:B------:R-:W-:Y:S01]  /*62a0*/  IMAD.MOV.U32 R244, RZ, RZ, R200 ;  /* 0x000000fffff47224 */ /* 0x000fe200078e00c8 */
[C---:B------:R-:W-:Y:S01]  /*62b0*/  ISETP.GT.U32.AND P3, PT, R0.reuse, R208, PT ;  /* 0x000000d00000720c */ /* 0x040fe20003f64070 */
[----:B------:R-:W-:Y:S02]  /*62c0*/  IMAD.MOV R231, RZ, RZ, -R231 ;  /* 0x000000ffffe77224 */ /* 0x000fe400078e0ae7 */
[C---:B------:R-:W-:Y:S02]  /*62d0*/  IMAD R247, R0.reuse, R233, R247 ;  /* 0x000000e900f77224 */ /* 0x040fe400078e02f7 */
[----:B------:R-:W-:Y:S02]  /*62e0*/  IMAD.MOV R230, RZ, RZ, -R230 ;  /* 0x000000ffffe67224 */ /* 0x000fe400078e0ae6 */
[----:B------:R-:W-:Y:S01]  /*62f0*/  @!P1 IMAD.MOV R244, RZ, RZ, -R244 ;  /* 0x000000fffff49224 */ /* 0x000fe200078e0af4 */
[C---:B------:R-:W-:Y:S01]  /*6300*/  ISETP.GT.U32.AND P1, PT, R0.reuse, R250, PT ;  /* 0x000000fa0000720c */ /* 0x040fe20003f24070 */
[----:B------:R-:W-:-:S02]  /*6310*/  IMAD R249, R0, R231, R249 ;  /* 0x000000e700f97224 */ /* 0x000fc400078e02f9 */
[C---:B------:R-:W-:Y:S02]  /*6320*/  IMAD R2, R0.reuse, R230, R2 ;  /* 0x000000e600027224 */ /* 0x040fe400078e0202 */
[--C-:B------:R-:W-:Y:S01]  /*6330*/  @!P2 IMAD.IADD R209, R209, 0x1, -R0.reuse ;  /* 0x00000001d1d1a824 */ /* 0x100fe200078e0a00 */
[C---:B------:R-:W-:Y:S01]  /*6340*/  ISETP.GT.U32.AND P2, PT, R0.reuse, R247, PT ;  /* 0x000000f70000720c */ /* 0x040fe20003f44070 */
[--C-:B------:R-:W-:Y:S01]  /*6350*/  @!P0 IMAD.IADD R229, R229, 0x1, -R0.reuse ;  /* 0x00000001e5e58824 */ /* 0x100fe200078e0a00 */
[C---:B------:R-:W-:Y:S01]  /*6360*/  ISETP.GT.U32.AND P0, PT, R0.reuse, R249, PT ;  /* 0x000000f90000720c */ /* 0x040fe20003f04070 */
[--C-:B------:R-:W-:Y:S01]  /*6370*/  @!P6 IMAD.IADD R201, R201, 0x1, -R0.reuse ;  /* 0x00000001c9c9e824 */ /* 0x100fe200078e0a00 */
[----:B------:R-:W-:Y:S02]  /*6380*/  ISETP.GT.U32.AND P6, PT, R0, R2, PT ;  /* 0x000000020000720c */ /* 0x000fe40003fc4070 */
[----:B------:R-:W-:Y:S01]  /*6390*/  IABS R251, R222 ;  /* 0x000000de00fb7213 */ /* 0x000fe20000000000 */
[--C-:B------:R-:W-:Y:S01]  /*63a0*/  @!P3 IMAD.IADD R208, R208, 0x1, -R0.reuse ;  /* 0x00000001d0d0b824 */ /* 0x100fe200078e0a00 */
[----:B------:R-:W-:Y:S01]  /*63b0*/  ISETP.GE.AND P3, PT, R225, RZ, PT ;  /* 0x000000ffe100720c */ /* 0x000fe20003f66270 */
[----:B------:R-:W-:Y:S01]  /*63c0*/  @!P1 IMAD.IADD R250, R250, 0x1, -R0 ;  /* 0x00000001fafa9824 */ /* 0x000fe200078e0a00 */
[----:B------:R-:W-:Y:S01]  /*63d0*/  ISETP.GE.AND P1, PT, R226, RZ, PT ;  /* 0x000000ffe200720c */ /* 0x000fe20003f26270 */
[----:B------:R-:W-:Y:S01]  /*63e0*/  IMAD.HI.U32 R230, R138, R251, RZ ;  /* 0x000000fb8ae67227 */ /* 0x000fe200078e00ff */
[----:B------:R-:W-:-:S03]  /*63f0*/  IABS R200, R223 ;  /* 0x000000df00c87213 */ /* 0x000fc60000000000 */
[----:B------:R-:W-:Y:S02]  /*6400*/  @!P2 IMAD.IADD R247, R247, 0x1, -R0 ;  /* 0x00000001f7f7a824 */ /* 0x000fe400078e0a00 */
[----:B------:R-:W-:Y:S02]  /*6410*/  IMAD.MOV R230, RZ, RZ, -R230 ;  /* 0x000000ffffe67224 */ /* 0x000fe400078e0ae6 */
[--C-:B------:R-:W-:Y:S02]  /*6420*/  @!P0 IMAD.IADD R249, R249, 0x1, -R0.reuse ;  /* 0x00000001f9f98824 */ /* 0x100fe400078e0a00 */
[----:B------:R-:W-:Y:S02]  /*6430*/  IMAD.MOV.U32 R17, RZ, RZ, R209 ;  /* 0x000000ffff117224 */ /* 0x000fe400078e00d1 */
[----:B------:R-:W-:Y:S01]  /*6440*/  @!P6 IMAD.IADD R2, R2, 0x1, -R0 ;  /* 0x000000010202e824 */ /* 0x000fe200078e0a00 */
[----:B------:R-:W-:Y:S01]  /*6450*/  ISETP.GT.U32.AND P6, PT, R0, R247, PT ;  /* 0x000000f70000720c */ /* 0x000fe20003fc4070 */
[----:B------:R-:W-:Y:S01]  /*6460*/  IMAD.HI.U32 R225, R138, R200, RZ ;  /* 0x000000c88ae17227 */ /* 0x000fe200078e00ff */
[----:B------:R-:W-:-:S03]  /*6470*/  ISETP.GE.AND P2, PT, R227, RZ, PT ;  /* 0x000000ffe300720c */ /* 0x000fc60003f46270 */
[C---:B------:R-:W-:Y:S02]  /*6480*/  IMAD R251, R0.reuse, R230, R251 ;  /* 0x000000e600fb7224 */ /* 0x040fe400078e02fb */
[----:B------:R-:W-:Y:S02]  /*6490*/  IMAD.MOV.U32 R16, RZ, RZ, R229 ;  /* 0x000000ffff107224 */ /* 0x000fe400078e00e5 */
[----:B------:R-:W-:Y:S02]  /*64a0*/  IMAD.MOV.U32 R15, RZ, RZ, R208 ;  /* 0x000000ffff0f7224 */ /* 0x000fe400078e00d0 */
[----:B------:R-:W-:Y:S01]  /*64b0*/  @!P5 IMAD.MOV R17, RZ, RZ, -R17 ;  /* 0x000000ffff11d224 */ /* 0x000fe200078e0a11 */
[C---:B------:R-:W-:Y:S01]  /*64c0*/  ISETP.GT.U32.AND P5, PT, R0.reuse, R249, PT ;  /* 0x000000f90000720c */ /* 0x040fe20003fa4070 */
[----:B------:R-:W-:Y:S02]  /*64d0*/  IMAD.MOV.U32 R14, RZ, RZ, R201 ;  /* 0x000000ffff0e7224 */ /* 0x000fe400078e00c9 */
[----:B------:R-:W-:Y:S01]  /*64e0*/  IMAD.MOV R226, RZ, RZ, -R225 ;  /* 0x000000ffffe27224 */ /* 0x000fe200078e0ae1 */
[----:B------:R-:W-:Y:S01]  /*64f0*/  IABS R225, R224 ;  /* 0x000000e000e17213 */ /* 0x000fe20000000000 */
[----:B------:R-:W-:Y:S01]  /*6500*/  @!P4 IMAD.MOV R16, RZ, RZ, -R16 ;  /* 0x000000ffff10c224 */ /* 0x000fe200078e0a10 */
[C---:B------:R-:W-:Y:S01]  /*6510*/  ISETP.GT.U32.AND P4, PT, R0.reuse, R2, PT ;  /* 0x000000020000720c */ /* 0x040fe20003f84070 */
[----:B------:R-:W-:Y:S01]  /*6520*/  @!P3 IMAD.MOV R15, RZ, RZ, -R15 ;  /* 0x000000ffff0fb224 */ /* 0x000fe200078e0a0f */
[----:B------:R-:W-:Y:S01]  /*6530*/  ISETP.GT.U32.AND P3, PT, R0, R251, PT ;  /* 0x000000fb0000720c */ /* 0x000fe20003f64070 */
[----:B------:R-:W-:Y:S01]  /*6540*/  @!P1 IMAD.MOV R14, RZ, RZ, -R14 ;  /* 0x000000ffff0e9224 */ /* 0x000fe200078e0a0e */
[----:B------:R-:W-:Y:S01]  /*6550*/  ISETP.GE.AND P1, PT, R220, RZ, PT ;  /* 0x000000ffdc00720c */ /* 0x000fe20003f26270 */
[----:B------:R-:W-:Y:S01]  /*6560*/  IMAD R200, R0, R226, R200 ;  /* 0x000000e200c87224 */ /* 0x000fe200078e02c8 */
[----:B------:R-:W-:Y:S01]  /*6570*/  ISETP.GE.AND P0, PT, R228, RZ, PT ;  /* 0x000000ffe400720c */ /* 0x000fe20003f06270 */
[----:B------:R-:W-:-:S02]  /*6580*/  IMAD.MOV.U32 R209, RZ, RZ, R225 ;  /* 0x000000ffffd17224 */ /* 0x000fc400078e00e1 */
[----:B------:R-:W-:Y:S01]  /*6590*/  @!P6 IMAD.IADD R247, R247, 0x1, -R0 ;  /* 0x00000001f7f7e824 */ /* 0x000fe200078e0a00 */
[----:B------:R-:W-:Y:S01]  /*65a0*/  ISETP.GE.AND P6, PT, R221, RZ, PT ;  /* 0x000000ffdd00720c */ /* 0x000fe20003fc6270 */
[----:B------:R-:W-:Y:S01]  /*65b0*/  @!P2 IMAD.MOV R250, RZ, RZ, -R250 ;  /* 0x000000fffffaa224 */ /* 0x000fe200078e0afa */
[----:B------:R-:W-:Y:S01]  /*65c0*/  ISETP.GT.U32.AND P2, PT, R0, R200, PT ;  /* 0x000000c80000720c */ /* 0x000fe20003f44070 */
[----:B------:R-:W-:-:S04]  /*65d0*/  IMAD.HI.U32 R201, R138, R209, RZ ;  /* 0x000000d18ac97227 */ /* 0x000fc800078e00ff */
[--C-:B------:R-:W-:Y:S02]  /*65e0*/  @!P5 IMAD.IADD R249, R249, 0x1, -R0.reuse ;  /* 0x00000001f9f9d824 */ /* 0x100fe400078e0a00 */
[----:B------:R-:W-:Y:S02]  /*65f0*/  IMAD.MOV R201, RZ, RZ, -R201 ;  /* 0x000000ffffc97224 */ /* 0x000fe400078e0ac9 */
[--C-:B------:R-:W-:Y:S02]  /*6600*/  @!P4 IMAD.IADD R2, R2, 0x1, -R0.reuse ;  /* 0x000000010202c824 */ /* 0x100fe400078e0a00 */
[----:B------:R-:W-:Y:S01]  /*6610*/  @!P3 IMAD.IADD R251, R251, 0x1, -R0 ;  /* 0x00000001fbfbb824 */ /* 0x000fe200078e0a00 */
[----:B------:R-:W-:Y:S01]  /*6620*/  IABS R228, R136 ;  /* 0x0000008800e47213 */ /* 0x000fe20000000000 */
[----:B------:R-:W-:Y:S01]  /*6630*/  @!P1 IMAD.MOV R249, RZ, RZ, -R249 ;  /* 0x000000fffff99224 */ /* 0x000fe200078e0af9 */
[----:B------:R-:W-:Y:S01]  /*6640*/  ISETP.GE.AND P1, PT, R136, RZ, PT ;  /* 0x000000ff8800720c */ /* 0x000fe20003f26270 */
[----:B------:R-:W-:-:S02]  /*6650*/  IMAD R209, R0, R201, R209 ;  /* 0x000000c900d17224 */ /* 0x000fc400078e02d1 */
[----:B------:R-:W-:Y:S01]  /*6660*/  @!P0 IMAD.MOV R247, RZ, RZ, -R247 ;  /* 0x000000fffff78224 */ /* 0x000fe200078e0af7 */
[----:B------:R-:W-:Y:S01]  /*6670*/  ISETP.GT.U32.AND P0, PT, R0, R251, PT ;  /* 0x000000fb0000720c */ /* 0x000fe20003f04070 */
[----:B------:R-:W-:Y:S01]  /*6680*/  IMAD.MOV.U32 R136, RZ, RZ, R2 ;  /* 0x000000ffff887224 */ /* 0x000fe200078e0002 */
[----:B------:R-:W-:Y:S01]  /*6690*/  IABS R201, R57 ;  /* 0x0000003900c97213 */ /* 0x000fe20000000000 */
[----:B------:R-:W-:Y:S02]  /*66a0*/  @!P2 IMAD.IADD R200, R200, 0x1, -R0 ;  /* 0x00000001c8c8a824 */ /* 0x000fe400078e0a00 */
[----:B------:R-:W-:Y:S01]  /*66b0*/  @!P6 IMAD.MOV R136, RZ, RZ, -R136 ;  /* 0x000000ffff88e224 */ /* 0x000fe200078e0a88 */
[C---:B------:R-:W-:Y:S01]  /*66c0*/  ISETP.GT.U32.AND P6, PT, R0.reuse, R209, PT ;  /* 0x000000d10000720c */ /* 0x040fe20003fc4070 */
[----:B------:R-:W-:Y:S01]  /*66d0*/  IMAD.MOV.U32 R2, RZ, RZ, R201 ;  /* 0x000000ffff027224 */ /* 0x000fe200078e00c9 */
[----:B------:R-:W-:Y:S01]  /*66e0*/  ISETP.GT.U32.AND P2, PT, R0, R200, PT ;  /* 0x000000c80000720c */ /* 0x000fe20003f44070 */
[----:B------:R-:W-:Y:S01]  /*66f0*/  IMAD.HI.U32 R201, R138, R228, RZ ;  /* 0x000000e48ac97227 */ /* 0x000fe200078e00ff */
[----:B------:R-:W-:-:S02]  /*6700*/  ISETP.GE.AND P5, PT, R222, RZ, PT ;  /* 0x000000ffde00720c */ /* 0x000fc40003fa6270 */
[----:B------:R-:W-:Y:S01]  /*6710*/  IABS R220, R164 ;  /* 0x000000a400dc7213 */ /* 0x000fe20000000000 */
[----:B------:R-:W-:Y:S01]  /*6720*/  @!P0 IMAD.IADD R251, R251, 0x1, -R0 ;  /* 0x00000001fbfb8824 */ /* 0x000fe200078e0a00 */
[----:B------:R-:W-:Y:S01]  /*6730*/  ISETP.GE.AND P0, PT, R57, RZ, PT ;  /* 0x000000ff3900720c */ /* 0x000fe20003f06270 */
[----:B------:R-:W-:Y:S02]  /*6740*/  IMAD.MOV R57, RZ, RZ, -R201 ;  /* 0x000000ffff397224 */ /* 0x000fe400078e0ac9 */
[----:B------:R-:W-:Y:S01]  /*6750*/  IMAD.HI.U32 R201, R138, R220, RZ ;  /* 0x000000dc8ac97227 */ /* 0x000fe200078e00ff */
[----:B------:R-:W-:-:S03]  /*6760*/  ISETP.GE.AND P4, PT, R223, RZ, PT ;  /* 0x000000ffdf00720c */ /* 0x000fc60003f86270 */
[----:B------:R-:W-:Y:S01]  /*6770*/  @!P6 IMAD.IADD R209, R209, 0x1, -R0 ;  /* 0x00000001d1d1e824 */ /* 0x000fe200078e0a00 */
[----:B------:R-:W-:Y:S01]  /*6780*/  IABS R221, R25 ;  /* 0x0000001900dd7213 */ /* 0x000fe20000000000 */
[----:B------:R-:W-:Y:S02]  /*6790*/  IMAD R228, R0, R57, R228 ;  /* 0x0000003900e47224 */ /* 0x000fe400078e02e4 */
[----:B------:R-:W-:Y:S01]  /*67a0*/  IMAD.HI.U32 R208, R138, R2, RZ ;  /* 0x000000028ad07227 */ /* 0x000fe200078e00ff */
[----:B------:R-:W-:-:S03]  /*67b0*/  ISETP.GT.U32.AND P6, PT, R0, R209, PT ;  /* 0x000000d10000720c */ /* 0x000fc60003fc4070 */
[----:B------:R-:W-:Y:S02]  /*67c0*/  IMAD.MOV R57, RZ, RZ, -R201 ;  /* 0x000000ffff397224 */ /* 0x000fe400078e0ac9 */
[----:B------:R-:W-:Y:S01]  /*67d0*/  @!P2 IMAD.IADD R200, R200, 0x1, -R0 ;  /* 0x00000001c8c8a824 */ /* 0x000fe200078e0a00 */
[----:B------:R-:W-:Y:S01]  /*67e0*/  ISETP.GE.AND P2, PT, R164, RZ, PT ;  /* 0x000000ffa400720c */ /* 0x000fe20003f46270 */
[----:B------:R-:W-:Y:S01]  /*67f0*/  @!P5 IMAD.MOV R251, RZ, RZ, -R251 ;  /* 0x000000fffffbd224 */ /* 0x000fe200078e0afb */
[C---:B------:R-:W-:Y:S01]  /*6800*/  ISETP.GT.U32.AND P5, PT, R0.reuse, R228, PT ;  /* 0x000000e40000720c */ /* 0x040fe20003fa4070 */
[----:B------:R-:W-:Y:S02]  /*6810*/  IMAD.MOV R164, RZ, RZ, -R208 ;  /* 0x000000ffffa47224 */ /* 0x000fe400078e0ad0 */
[----:B------:R-:W-:Y:S02]  /*6820*/  IMAD R220, R0, R57, R220 ;  /* 0x0000003900dc7224 */ /* 0x000fe400078e02dc */
[----:B------:R-:W-:-:S04]  /*6830*/  IMAD.HI.U32 R57, R138, R221, RZ ;  /* 0x000000dd8a397227 */ /* 0x000fc800078e00ff */
[C---:B------:R-:W-:Y:S02]  /*6840*/  IMAD R2, R0.reuse, R164, R2 ;  /* 0x000000a400027224 */ /* 0x040fe400078e0202 */
[----:B------:R-:W-:Y:S02]  /*6850*/  IMAD.MOV.U32 R164, RZ, RZ, R200 ;  /* 0x000000ffffa47224 */ /* 0x000fe400078e00c8 */
[----:B------:R-:W-:Y:S02]  /*6860*/  IMAD.MOV R57, RZ, RZ, -R57 ;  /* 0x000000ffff397224 */ /* 0x000fe400078e0a39 */
[----:B------:R-:W-:Y:S01]  /*6870*/  @!P4 IMAD.MOV R164, RZ, RZ, -R164 ;  /* 0x000000ffffa4c224 */ /* 0x000fe200078e0aa4 */
[C---:B------:R-:W-:Y:S01]  /*6880*/  ISETP.GT.U32.AND P4, PT, R0.reuse, R2, PT ;  /* 0x000000020000720c */ /* 0x040fe20003f84070 */
[C---:B------:R-:W-:Y:S02]  /*6890*/  IMAD R221, R0.reuse, R57, R221 ;  /* 0x0000003900dd7224 */ /* 0x040fe400078e02dd */
[--C-:B------:R-:W-:Y:S01]  /*68a0*/  @!P6 IMAD.IADD R209, R209, 0x1, -R0.reuse ;  /* 0x00000001d1d1e824 */ /* 0x100fe200078e0a00 */
[----:B------:R-:W-:Y:S01]  /*68b0*/  ISETP.GT.U32.AND P6, PT, R0, R220, PT ;  /* 0x000000dc0000720c */ /* 0x000fe20003fc4070 */
[----:B------:R-:W-:Y:S01]  /*68c0*/  @!P5 IMAD.IADD R228, R228, 0x1, -R0 ;  /* 0x00000001e4e4d824 */ /* 0x000fe200078e0a00 */
[----:B------:R-:W-:-:S02]  /*68d0*/  ISETP.GE.AND P3, PT, R224, RZ, PT ;  /* 0x000000ffe000720c */ /* 0x000fc40003f66270 */
[----:B------:R-:W-:Y:S02]  /*68e0*/  ISETP.GT.U32.AND P5, PT, R0, R221, PT ;  /* 0x000000dd0000720c */ /* 0x000fe40003fa4070 */
[----:B------:R-:W-:Y:S01]  /*68f0*/  IABS R201, R121 ;  /* 0x0000007900c97213 */ /* 0x000fe20000000000 */
[----:B------:R-:W-:Y:S01]  /*6900*/  IMAD.MOV.U32 R57, RZ, RZ, R209 ;  /* 0x000000ffff397224 */ /* 0x000fe200078e00d1 */
[----:B------:R-:W-:Y:S01]  /*6910*/  IABS R208, R196 ;  /* 0x000000c400d07213 */ /* 0x000fe20000000000 */
[----:B------:R-:W-:Y:S02]  /*6920*/  @!P4 IMAD.IADD R2, R2, 0x1, -R0 ;  /* 0x000000010202c824 */ /* 0x000fe400078e0a00 */
[----:B------:R-:W-:Y:S01]  /*6930*/  IMAD.HI.U32 R222, R138, R201, RZ ;  /* 0x000000c98ade7227 */ /* 0x000fe200078e00ff */
[----:B------:R-:W-:-:S03]  /*6940*/  IABS R200, R89 ;  /* 0x0000005900c87213 */ /* 0x000fc60000000000 */
[--C-:B------:R-:W-:Y:S01]  /*6950*/  @!P6 IMAD.IADD R220, R220, 0x1, -R0.reuse ;  /* 0x00000001dcdce824 */ /* 0x100fe200078e0a00 */
[C---:B------:R-:W-:Y:S01]  /*6960*/  ISETP.GT.U32.AND P4, PT, R0.reuse, R228, PT ;  /* 0x000000e40000720c */ /* 0x040fe20003f84070 */
[----:B------:R-:W-:Y:S01]  /*6970*/  @!P3 IMAD.MOV R57, RZ, RZ, -R57 ;  /* 0x000000ffff39b224 */ /* 0x000fe200078e0a39 */
[C---:B------:R-:W-:Y:S01]  /*6980*/  ISETP.GT.U32.AND P3, PT, R0.reuse, R2, PT ;  /* 0x000000020000720c */ /* 0x040fe20003f64070 */
[----:B------:R-:W-:Y:S02]  /*6990*/  @!P5 IMAD.IADD R221, R221, 0x1, -R0 ;  /* 0x00000001ddddd824 */ /* 0x000fe400078e0a00 */
[----:B------:R-:W-:Y:S01]  /*69a0*/  IMAD.MOV R222, RZ, RZ, -R222 ;  /* 0x000000ffffde7224 */ /* 0x000fe200078e0ade */
[----:B------:R-:W-:Y:S01]  /*69b0*/  ISETP.GT.U32.AND P6, PT, R0, R220, PT ;  /* 0x000000dc0000720c */ /* 0x000fe20003fc4070 */
[----:B------:R-:W-:Y:S01]  /*69c0*/  IMAD.HI.U32 R223, R138, R208, RZ ;  /* 0x000000d08adf7227 */ /* 0x000fe200078e00ff */
[----:B------:R-:W-:-:S03]  /*69d0*/  ISETP.GT.U32.AND P5, PT, R0, R221, PT ;  /* 0x000000dd0000720c */ /* 0x000fc60003fa4070 */
[----:B------:R-:W-:Y:S02]  /*69e0*/  IMAD R209, R0, R222, R201 ;  /* 0x000000de00d17224 */ /* 0x000fe400078e02c9 */
[----:B------:R-:W-:Y:S02]  /*69f0*/  IMAD.MOV R223, RZ, RZ, -R223 ;  /* 0x000000ffffdf7224 */ /* 0x000fe400078e0adf */
[----:B------:R-:W-:Y:S01]  /*6a00*/  IMAD.HI.U32 R222, R138, R200, RZ ;  /* 0x000000c88ade7227 */ /* 0x000fe200078e00ff */
[----:B------:R-:W-:-:S03]  /*6a10*/  IABS R201, R180 ;  /* 0x000000b400c97213 */ /* 0x000fc60000000000 */
[----:B------:R-:W-:Y:S02]  /*6a20*/  IMAD R208, R0, R223, R208 ;  /* 0x000000df00d07224 */ /* 0x000fe400078e02d0 */
[----:B------:R-:W-:Y:S02]  /*6a30*/  IMAD.MOV R222, RZ, RZ, -R222 ;  /* 0x000000ffffde7224 */ /* 0x000fe400078e0ade */
[--C-:B------:R-:W-:Y:S01]  /*6a40*/  @!P4 IMAD.IADD R228, R228, 0x1, -R0.reuse ;  /* 0x00000001e4e4c824 */ /* 0x100fe200078e0a00 */
[----:B------:R-:W-:Y:S01]  /*6a50*/  ISETP.GT.U32.AND P4, PT, R0, R209, PT ;  /* 0x000000d10000720c */ /* 0x000fe20003f84070 */
[----:B------:R-:W-:Y:S01]  /*6a60*/  @!P3 IMAD.IADD R2, R2, 0x1, -R0 ;  /* 0x000000010202b824 */ /* 0x000fe200078e0a00 */
[C---:B------:R-:W-:Y:S01]  /*6a70*/  ISETP.GT.U32.AND P3, PT, R0.reuse, R208, PT ;  /* 0x000000d00000720c */ /* 0x040fe20003f64070 */
[----:B------:R-:W-:Y:S02]  /*6a80*/  IMAD R200, R0, R222, R200 ;  /* 0x000000de00c87224 */ /* 0x000fe400078e02c8 */
[----:B------:R-:W-:Y:S01]  /*6a90*/  @!P6 IMAD.IADD R220, R220, 0x1, -R0 ;  /* 0x00000001dcdce824 */ /* 0x000fe200078e0a00 */
[----:B------:R-:W-:Y:S01]  /*6aa0*/  ISETP.GE.AND P6, PT, R25, RZ, PT ;  /* 0x000000ff1900720c */ /* 0x000fe20003fc6270 */
[----:B------:R-:W-:-:S04]  /*6ab0*/  IMAD.HI.U32 R25, R138, R201, RZ ;  /* 0x000000c98a197227 */ /* 0x000fc800078e00ff */
[--C-:B------:R-:W-:Y:S01]  /*6ac0*/  @!P5 IMAD.IADD R221, R221, 0x1, -R0.reuse ;  /* 0x00000001ddddd824 */ /* 0x100fe200078e0a00 */
[C---:B------:R-:W-:Y:S01]  /*6ad0*/  ISETP.GT.U32.AND P5, PT, R0.reuse, R200, PT ;  /* 0x000000c80000720c */ /* 0x040fe20003fa4070 */
[----:B------:R-:W-:Y:S01]  /*6ae0*/  IMAD.MOV R25, RZ, RZ, -R25 ;  /* 0x000000ffff197224 */ /* 0x000fe200078e0a19 */
[----:B------:R-:W-:Y:S01]  /*6af0*/  IABS R246, R212 ;  /* 0x000000d400f67213 */ /* 0x000fe20000000000 */
[----:B------:R-:W-:Y:S02]  /*6b00*/  @!P4 IMAD.IADD R209, R209, 0x1, -R0 ;  /* 0x00000001d1d1c824 */ /* 0x000fe400078e0a00 */
[----:B------:R-:W-:Y:S02]  /*6b10*/  IMAD R201, R0, R25, R201 ;  /* 0x0000001900c97224 */ /* 0x000fe400078e02c9 */
[----:B------:R-:W-:Y:S01]  /*6b20*/  IMAD.HI.U32 R25, R138, R246, RZ ;  /* 0x000000f68a197227 */ /* 0x000fe200078e00ff */
[----:B------:R-:W-:-:S03]  /*6b30*/  ISETP.GE.AND P4, PT, R121, RZ, PT ;  /* 0x000000ff7900720c */ /* 0x000fc60003f86270 */
[----:B------:R-:W-:Y:S02]  /*6b40*/  @!P3 IMAD.IADD R208, R208, 0x1, -R0 ;  /* 0x00000001d0d0b824 */ /* 0x000fe400078e0a00 */
[----:B------:R-:W-:Y:S02]  /*6b50*/  IMAD.MOV.U32 R121, RZ, RZ, R2 ;  /* 0x000000ffff797224 */ /* 0x000fe400078e0002 */
[----:B------:R-:W-:Y:S01]  /*6b60*/  IMAD.MOV R2, RZ, RZ, -R25 ;  /* 0x000000ffff027224 */ /* 0x000fe200078e0a19 */
[----:B------:R-:W-:Y:S01]  /*6b70*/  IABS R222, R148 ;  /* 0x0000009400de7213 */ /* 0x000fe20000000000 */
[----:B------:R-:W-:Y:S01]  /*6b80*/  @!P5 IMAD.IADD R200, R200, 0x1, -R0 ;  /* 0x00000001c8c8d824 */ /* 0x000fe200078e0a00 */
[----:B------:R-:W-:Y:S01]  /*6b90*/  ISETP.GT.U32.AND P5, PT, R0, R208, PT ;  /* 0x000000d00000720c */ /* 0x000fe20003fa4070 */
[----:B------:R-:W-:Y:S02]  /*6ba0*/  IMAD.MOV.U32 R25, RZ, RZ, R221 ;  /* 0x000000ffff197224 */ /* 0x000fe400078e00dd */
[----:B------:R-:W-:-:S04]  /*6bb0*/  IMAD.HI.U32 R223, R138, R222, RZ ;  /* 0x000000de8adf7227 */ /* 0x000fc800078e00ff */
[----:B------:R-:W-:Y:S01]  /*6bc0*/  @!P6 IMAD.MOV R25, RZ, RZ, -R25 ;  /* 0x000000ffff19e224 */ /* 0x000fe200078e0a19 */
[C---:B------:R-:W-:Y:S01]  /*6bd0*/  ISETP.GT.U32.AND P6, PT, R0.reuse, R201, PT ;  /* 0x000000c90000720c */ /* 0x040fe20003fc4070 */
[----:B------:R-:W-:Y:S01]  /*6be0*/  @!P1 IMAD.MOV R228, RZ, RZ, -R228 ;  /* 0x000000ffffe49224 */ /* 0x000fe200078e0ae4 */
[C---:B------:R-:W-:Y:S01]  /*6bf0*/  ISETP.GT.U32.AND P1, PT, R0.reuse, R209, PT ;  /* 0x000000d10000720c */ /* 0x040fe20003f24070 */
[----:B------:R-:W-:Y:S02]  /*6c00*/  IMAD.MOV R223, RZ, RZ, -R223 ;  /* 0x000000ffffdf7224 */ /* 0x000fe400078e0adf */
[C---:B------:R-:W-:Y:S02]  /*6c10*/  IMAD R246, R0.reuse, R2, R246 ;  /* 0x0000000200f67224 */ /* 0x040fe400078e02f6 */
[----:B------:R-:W-:Y:S01]  /*6c20*/  @!P0 IMAD.MOV R121, RZ, RZ, -R121 ;  /* 0x000000ffff798224 */ /* 0x000fe200078e0a79 */
[C---:B------:R-:W-:Y:S01]  /*6c30*/  ISETP.GT.U32.AND P0, PT, R0.reuse, R200, PT ;  /* 0x000000c80000720c */ /* 0x040fe20003f04070 */
[----:B------:R-:W-:Y:S01]  /*6c40*/  IMAD R2, R0, R223, R222 ;  /* 0x000000df00027224 */ /* 0x000fe200078e02de */
[----:B------:R-:W-:Y:S01]  /*6c50*/  ISETP.GE.AND P3, PT, R196, RZ, PT ;  /* 0x000000ffc400720c */ /* 0x000fe20003f66270 */
[----:B------:R-:W-:Y:S01]  /*6c60*/  @!P5 IMAD.IADD R208, R208, 0x1, -R0 ;  /* 0x00000001d0d0d824 */ /* 0x000fe200078e0a00 */
[----:B------:R-:W-:Y:S01]  /*6c70*/  ISETP.GT.U32.AND P5, PT, R0, R246, PT ;  /* 0x000000f60000720c */ /* 0x000fe20003fa4070 */
[----:B------:R-:W-:-:S02]  /*6c80*/  IMAD.MOV.U32 R196, RZ, RZ, R220 ;  /* 0x000000ffffc47224 */ /* 0x000fc400078e00dc */
[----:B------:R-:W-:Y:S01]  /*6c90*/  @!P6 IMAD.IADD R201, R201, 0x1, -R0 ;  /* 0x00000001c9c9e824 */ /* 0x000fe200078e0a00 */
[----:B------:R-:W-:Y:S01]  /*6ca0*/  ISETP.GT.U32.AND P6, PT, R0, R2, PT ;  /* 0x000000020000720c */ /* 0x000fe20003fc4070 */
[----:B------:R-:W-:Y:S01]  /*6cb0*/  @!P2 IMAD.MOV R196, RZ, RZ, -R196 ;  /* 0x000000ffffc4a224 */ /* 0x000fe200078e0ac4 */
[----:B------:R-:W-:Y:S02]  /*6cc0*/  ISETP.GE.AND P2, PT, R89, RZ, PT ;  /* 0x000000ff5900720c */ /* 0x000fe40003f46270 */
[----:B------:R-:W-:Y:S01]  /*6cd0*/  IABS R89, R140 ;  /* 0x0000008c00597213 */ /* 0x000fe20000000000 */
[--C-:B------:R-:W-:Y:S02]  /*6ce0*/  @!P1 IMAD.IADD R209, R209, 0x1, -R0.reuse ;  /* 0x00000001d1d19824 */ /* 0x100fe400078e0a00 */
[--C-:B------:R-:W-:Y:S01]  /*6cf0*/  @!P0 IMAD.IADD R200, R200, 0x1, -R0.reuse ;  /* 0x00000001c8c88824 */ /* 0x100fe200078e0a00 */
[----:B------:R-:W-:Y:S01]  /*6d00*/  ISETP.GE.AND P0, PT, R212, RZ, PT ;  /* 0x000000ffd400720c */ /* 0x000fe20003f06270 */
[----:B------:R-:W-:Y:S01]  /*6d10*/  IMAD.MOV.U32 R212, RZ, RZ, R89 ;  /* 0x000000ffffd47224 */ /* 0x000fe200078e0059 */
[----:B------:R-:W-:Y:S01]  /*6d20*/  ISETP.GE.AND P1, PT, R180, RZ, PT ;  /* 0x000000ffb400720c */ /* 0x000fe20003f26270 */
[----:B------:R-:W-:Y:S01]  /*6d30*/  IMAD.MOV.U32 R89, RZ, RZ, R209 ;  /* 0x000000ffff597224 */ /* 0x000fe200078e00d1 */
[----:B------:R-:W-:Y:S01]  /*6d40*/  IABS R180, R219 ;  /* 0x000000db00b47213 */ /* 0x000fe20000000000 */
[----:B------:R-:W-:-:S02]  /*6d50*/  @!P5 IMAD.IADD R246, R246, 0x1, -R0 ;  /* 0x00000001f6f6d824 */ /* 0x000fc400078e0a00 */
[----:B------:R-:W-:Y:S01]  /*6d60*/  IMAD.HI.U32 R209, R138, R212, RZ ;  /* 0x000000d48ad17227 */ /* 0x000fe200078e00ff */
[----:B------:R-:W-:-:S03]  /*6d70*/  ISETP.GT.U32.AND P5, PT, R0, R201, PT ;  /* 0x000000c90000720c */ /* 0x000fc60003fa4070 */
[----:B------:R-:W-:Y:S01]  /*6d80*/  @!P4 IMAD.MOV R89, RZ, RZ, -R89 ;  /* 0x000000ffff59c224 */ /* 0x000fe200078e0a59 */
[----:B------:R-:W-:Y:S01]  /*6d90*/  ISETP.GE.AND P4, PT, R148, RZ, PT ;  /* 0x000000ff9400720c */ /* 0x000fe20003f86270 */
[----:B------:R-:W-:Y:S01]  /*6da0*/  @!P6 IMAD.IADD R2, R2, 0x1, -R0 ;  /* 0x000000010202e824 */ /* 0x000fe200078e0a00 */
[----:B------:R-:W-:Y:S01]  /*6db0*/  ISETP.GT.U32.AND P6, PT, R0, R246, PT ;  /* 0x000000f60000720c */ /* 0x000fe20003fc4070 */
[----:B------:R-:W-:Y:S01]  /*6dc0*/  IMAD.HI.U32 R221, R138, R180, RZ ;  /* 0x000000b48add7227 */ /* 0x000fe200078e00ff */
[----:B------:R-:W-:-:S03]  /*6dd0*/  IABS R220, R41 ;  /* 0x0000002900dc7213 */ /* 0x000fc60000000000 */
[----:B------:R-:W-:Y:S02]  /*6de0*/  IMAD.MOV.U32 R148, RZ, RZ, R208 ;  /* 0x000000ffff947224 */ /* 0x000fe400078e00d0 */
[----:B------:R-:W-:Y:S02]  /*6df0*/  IMAD.MOV R209, RZ, RZ, -R209 ;  /* 0x000000ffffd17224 */ /* 0x000fe400078e0ad1 */
[----:B------:R-:W-:Y:S02]  /*6e00*/  IMAD.MOV R221, RZ, RZ, -R221 ;  /* 0x000000ffffdd7224 */ /* 0x000fe400078e0add */
[----:B------:R-:W-:Y:S01]  /*6e10*/  @!P3 IMAD.MOV R148, RZ, RZ, -R148 ;  /* 0x000000ffff94b224 */ /* 0x000fe200078e0a94 */
[C---:B------:R-:W-:Y:S01]  /*6e20*/  ISETP.GT.U32.AND P3, PT, R0.reuse, R2, PT ;  /* 0x000000020000720c */ /* 0x040fe20003f64070 */
[----:B------:R-:W-:Y:S02]  /*6e30*/  IMAD R209, R0, R209, R212 ;  /* 0x000000d100d17224 */ /* 0x000fe400078e02d4 */
[----:B------:R-:W-:-:S04]  /*6e40*/  IMAD.HI.U32 R212, R138, R220, RZ ;  /* 0x000000dc8ad47227 */ /* 0x000fc800078e00ff */
[C---:B------:R-:W-:Y:S02]  /*6e50*/  IMAD R208, R0.reuse, R221, R180 ;  /* 0x000000dd00d07224 */ /* 0x040fe400078e02b4 */
[----:B------:R-:W-:Y:S02]  /*6e60*/  IMAD.MOV.U32 R180, RZ, RZ, R200 ;  /* 0x000000ffffb47224 */ /* 0x000fe400078e00c8 */
[----:B------:R-:W-:Y:S02]  /*6e70*/  IMAD.MOV R200, RZ, RZ, -R212 ;  /* 0x000000ffffc87224 */ /* 0x000fe400078e0ad4 */
[----:B------:R-:W-:Y:S01]  /*6e80*/  @!P5 IMAD.IADD R201, R201, 0x1, -R0 ;  /* 0x00000001c9c9d824 */ /* 0x000fe200078e0a00 */
[----:B------:R-:W-:Y:S01]  /*6e90*/  ISETP.GT.U32.AND P5, PT, R0, R209, PT ;  /* 0x000000d10000720c */ /* 0x000fe20003fa4070 */
[----:B------:R-:W-:Y:S01]  /*6ea0*/  @!P2 IMAD.MOV R180, RZ, RZ, -R180 ;  /* 0x000000ffffb4a224 */ /* 0x000fe200078e0ab4 */
[----:B------:R-:W-:Y:S01]  /*6eb0*/  ISETP.GE.AND P2, PT, R140, RZ, PT ;  /* 0x000000ff8c00720c */ /* 0x000fe20003f46270 */
[----:B------:R-:W-:Y:S01]  /*6ec0*/  @!P6 IMAD.IADD R246, R246, 0x1, -R0 ;  /* 0x00000001f6f6e824 */ /* 0x000fe200078e0a00 */
[C---:B------:R-:W-:Y:S01]  /*6ed0*/  ISETP.GT.U32.AND P6, PT, R0.reuse, R208, PT ;  /* 0x000000d00000720c */ /* 0x040fe20003fc4070 */
[----:B------:R-:W-:-:S02]  /*6ee0*/  IMAD R140, R0, R200, R220 ;  /* 0x000000c8008c7224 */ /* 0x000fc400078e02dc */
[----:B------:R-:W-:-:S03]  /*6ef0*/  @!P3 IMAD.IADD R2, R2, 0x1, -R0 ;  /* 0x000000010202b824 */ /* 0x000fc600078e0a00 */
[----:B------:R-:W-:Y:S02]  /*6f00*/  ISETP.GT.U32.AND P3, PT, R0, R140, PT ;  /* 0x0000008c0000720c */ /* 0x000fe40003f64070 */
[----:B------:R-:W-:Y:S01]  /*6f10*/  IABS R223, R73 ;  /* 0x0000004900df7213 */ /* 0x000fe20000000000 */
[----:B------:R-:W-:-:S04]  /*6f20*/  @!P5 IMAD.IADD R209, R209, 0x1, -R0 ;  /* 0x00000001d1d1d824 */ /* 0x000fc800078e0a00 */
[--C-:B------:R-:W-:Y:S01]  /*6f30*/  @!P6 IMAD.IADD R208, R208, 0x1, -R0.reuse ;  /* 0x00000001d0d0e824 */ /* 0x100fe200078e0a00 */
[----:B------:R-:W-:Y:S01]  /*6f40*/  ISETP.GT.U32.AND P5, PT, R0, R209, PT ;  /* 0x000000d10000720c */ /* 0x000fe20003fa4070 */
[----:B------:R-:W-:Y:S01]  /*6f50*/  IMAD.HI.U32 R200, R138, R223, RZ ;  /* 0x000000df8ac87227 */ /* 0x000fe200078e00ff */
[----:B------:R-:W-:Y:S02]  /*6f60*/  IABS R222, R105 ;  /* 0x0000006900de7213 */ /* 0x000fe40000000000 */
[----:B------:R-:W-:Y:S01]  /*6f70*/  ISETP.GT.U32.AND P6, PT, R0, R208, PT ;  /* 0x000000d00000720c */ /* 0x000fe20003fc4070 */
[----:B------:R-:W-:Y:S02]  /*6f80*/  @!P3 IMAD.IADD R140, R140, 0x1, -R0 ;  /* 0x000000018c8cb824 */ /* 0x000fe400078e0a00 */
[----:B------:R-:W-:Y:S02]  /*6f90*/  IMAD.MOV.U32 R212, RZ, RZ, R201 ;  /* 0x000000ffffd47224 */ /* 0x000fe400078e00c9 */
[----:B------:R-:W-:Y:S01]  /*6fa0*/  @!P0 IMAD.MOV R246, RZ, RZ, -R246 ;  /* 0x000000fffff68224 */ /* 0x000fe200078e0af6 */
[----:B------:R-:W-:Y:S01]  /*6fb0*/  ISETP.GE.AND P0, PT, R41, RZ, PT ;  /* 0x000000ff2900720c */ /* 0x000fe20003f06270 */
[----:B------:R-:W-:Y:S01]  /*6fc0*/  IMAD.MOV R200, RZ, RZ, -R200 ;  /* 0x000000ffffc87224 */ /* 0x000fe200078e0ac8 */
[----:B------:R-:W-:Y:S01]  /*6fd0*/  ISETP.GT.U32.AND P3, PT, R0, R140, PT ;  /* 0x0000008c0000720c */ /* 0x000fe20003f64070 */
[----:B------:R-:W-:Y:S01]  /*6fe0*/  @!P1 IMAD.MOV R212, RZ, RZ, -R212 ;  /* 0x000000ffffd49224 */ /* 0x000fe200078e0ad4 */
[----:B------:R-:W-:Y:S01]  /*6ff0*/  ISETP.GE.AND P1, PT, R219, RZ, PT ;  /* 0x000000ffdb00720c */ /* 0x000fe20003f26270 */
[----:B------:R-:W-:Y:S01]  /*7000*/  IMAD.HI.U32 R41, R138, R222, RZ ;  /* 0x000000de8a297227 */ /* 0x000fe200078e00ff */
[----:B------:R-:W-:-:S02]  /*7010*/  IABS R219, R172 ;  /* 0x000000ac00db7213 */ /* 0x000fc40000000000 */
[----:B------:R-:W-:Y:S01]  /*7020*/  IABS R221, R156 ;  /* 0x0000009c00dd7213 */ /* 0x000fe20000000000 */
[----:B------:R-:W-:Y:S02]  /*7030*/  IMAD R223, R0, R200, R223 ;  /* 0x000000c800df7224 */ /* 0x000fe400078e02df */
[----:B------:R-:W-:Y:S02]  /*7040*/  IMAD.MOV R200, RZ, RZ, -R41 ;  /* 0x000000ffffc87224 */ /* 0x000fe400078e0a29 */
[--C-:B------:R-:W-:Y:S01]  /*7050*/  @!P5 IMAD.IADD R209, R209, 0x1, -R0.reuse ;  /* 0x00000001d1d1d824 */ /* 0x100fe200078e0a00 */
[----:B------:R-:W-:Y:S01]  /*7060*/  ISETP.GE.AND P5, PT, R73, RZ, PT ;  /* 0x000000ff4900720c */ /* 0x000fe20003fa6270 */
[----:B------:R-:W-:Y:S01]  /*7070*/  @!P6 IMAD.IADD R208, R208, 0x1, -R0 ;  /* 0x00000001d0d0e824 */ /* 0x000fe200078e0a00 */
[----:B------:R-:W-:Y:S01]  /*7080*/  ISETP.GT.U32.AND P6, PT, R0, R223, PT ;  /* 0x000000df0000720c */ /* 0x000fe20003fc4070 */
[----:B------:R-:W-:Y:S01]  /*7090*/  IMAD.HI.U32 R41, R138, R219, RZ ;  /* 0x000000db8a297227 */ /* 0x000fe200078e00ff */
[----:B------:R-:W-:-:S03]  /*70a0*/  IABS R220, R188 ;  /* 0x000000bc00dc7213 */ /* 0x000fc60000000000 */
[----:B------:R-:W-:-:S04]  /*70b0*/  IMAD.HI.U32 R73, R138, R221, RZ ;  /* 0x000000dd8a497227 */ /* 0x000fc800078e00ff */
[----:B------:R-:W-:Y:S02]  /*70c0*/  IMAD R222, R0, R200, R222 ;  /* 0x000000c800de7224 */ /* 0x000fe400078e02de */
[----:B------:R-:W-:Y:S02]  /*70d0*/  IMAD.MOV R41, RZ, RZ, -R41 ;  /* 0x000000ffff297224 */ /* 0x000fe400078e0a29 */
[----:B------:R-:W-:Y:S02]  /*70e0*/  IMAD.MOV R73, RZ, RZ, -R73 ;  /* 0x000000ffff497224 */ /* 0x000fe400078e0a49 */
[----:B------:R-:W-:Y:S01]  /*70f0*/  @!P3 IMAD.IADD R140, R140, 0x1, -R0 ;  /* 0x000000018c8cb824 */ /* 0x000fe200078e0a00 */
[C---:B------:R-:W-:Y:S01]  /*7100*/  ISETP.GT.U32.AND P3, PT, R0.reuse, R222, PT ;  /* 0x000000de0000720c */ /* 0x040fe20003f64070 */
[C---:B------:R-:W-:Y:S02]  /*7110*/  IMAD R219, R0.reuse, R41, R219 ;  /* 0x0000002900db7224 */ /* 0x040fe400078e02db */
[----:B------:R-:W-:-:S02]  /*7120*/  IMAD R221, R0, R73, R221 ;  /* 0x0000004900dd7224 */ /* 0x000fc400078e02dd */
[----:B------:R-:W-:Y:S01]  /*7130*/  IMAD.HI.U32 R41, R138, R220, RZ ;  /* 0x000000dc8a297227 */ /* 0x000fe200078e00ff */
[----:B------:R-:W-:-:S03]  /*7140*/  IABS R200, R33 ;  /* 0x0000002100c87213 */ /* 0x000fc60000000000 */
[--C-:B------:R-:W-:Y:S01]  /*7150*/  @!P6 IMAD.IADD R223, R223, 0x1, -R0.reuse ;  /* 0x00000001dfdfe824 */ /* 0x100fe200078e0a00 */
[----:B------:R-:W-:Y:S01]  /*7160*/  ISETP.GT.U32.AND P6, PT, R0, R221, PT ;  /* 0x000000dd0000720c */ /* 0x000fe20003fc4070 */
[----:B------:R-:W-:Y:S02]  /*7170*/  IMAD.MOV R41, RZ, RZ, -R41 ;  /* 0x000000ffff297224 */ /* 0x000fe400078e0a29 */
[----:B------:R-:W-:Y:S02]  /*7180*/  @!P3 IMAD.IADD R222, R222, 0x1, -R0 ;  /* 0x00000001dedeb824 */ /* 0x000fe400078e0a00 */
[----:B------:R-:W-:Y:S02]  /*7190*/  IMAD R220, R0, R41, R220 ;  /* 0x0000002900dc7224 */ /* 0x000fe400078e02dc */
[----:B------:R-:W-:Y:S01]  /*71a0*/  IMAD.HI.U32 R41, R138, R200, RZ ;  /* 0x000000c88a297227 */ /* 0x000fe200078e00ff */
[----:B------:R-:W-:-:S03]  /*71b0*/  ISETP.GT.U32.AND P3, PT, R0, R219, PT ;  /* 0x000000db0000720c */ /* 0x000fc60003f64070 */
[----:B------:R-:W-:Y:S01]  /*71c0*/  IMAD.MOV R41, RZ, RZ, -R41 ;  /* 0x000000ffff297224 */ /* 0x000fe200078e0a29 */
[----:B------:R-:W-:Y:S01]  /*71d0*/  IABS R237, R204 ;  /* 0x000000cc00ed7213 */ /* 0x000fe20000000000 */
[----:B------:R-:W-:Y:S02]  /*71e0*/  @!P6 IMAD.IADD R221, R221, 0x1, -R0 ;  /* 0x00000001dddde824 */ /* 0x000fe400078e0a00 */
[C---:B------:R-:W-:Y:S01]  /*71f0*/  IMAD R200, R0.reuse, R41, R200 ;  /* 0x0000002900c87224 */ /* 0x040fe200078e02c8 */
[----:B------:R-:W-:Y:S01]  /*7200*/  ISETP.GT.U32.AND P6, PT, R0, R220, PT ;  /* 0x000000dc0000720c */ /* 0x000fe20003fc4070 */
[----:B------:R-:W-:Y:S01]  /*7210*/  IMAD.MOV.U32 R41, RZ, RZ, R2 ;  /* 0x000000ffff297224 */ /* 0x000fe200078e0002 */
[----:B------:R-:W-:Y:S01]  /*7220*/  IABS R224, R49 ;  /* 0x0000003100e07213 */ /* 0x000fe20000000000 */
[----:B------:R-:W-:-:S04]  /*7230*/  IMAD.HI.U32 R226, R138, R237, RZ ;  /* 0x000000ed8ae27227 */ /* 0x000fc800078e00ff */
[----:B------:R-:W-:Y:S01]  /*7240*/  @!P4 IMAD.MOV R41, RZ, RZ, -R41 ;  /* 0x000000ffff29c224 */ /* 0x000fe200078e0a29 */
[----:B------:R-:W-:Y:S01]  /*7250*/  ISETP.GT.U32.AND P4, PT, R0, R223, PT ;  /* 0x000000df0000720c */ /* 0x000fe20003f84070 */
[----:B------:R-:W-:Y:S01]  /*7260*/  @!P3 IMAD.IADD R219, R219, 0x1, -R0 ;  /* 0x00000001dbdbb824 */ /* 0x000fe200078e0a00 */
[----:B------:R-:W-:Y:S01]  /*7270*/  ISETP.GE.AND P3, PT, R105, RZ, PT ;  /* 0x000000ff6900720c */ /* 0x000fe20003f66270 */
[----:B------:R-:W-:-:S04]  /*7280*/  IMAD.HI.U32 R73, R138, R224, RZ ;  /* 0x000000e08a497227 */ /* 0x000fc800078e00ff */
[----:B------:R-:W-:Y:S02]  /*7290*/  IMAD.MOV.U32 R105, RZ, RZ, R208 ;  /* 0x000000ffff697224 */ /* 0x000fe400078e00d0 */
[----:B------:R-:W-:Y:S02]  /*72a0*/  IMAD.MOV R226, RZ, RZ, -R226 ;  /* 0x000000ffffe27224 */ /* 0x000fe400078e0ae2 */
[----:B------:R-:W-:Y:S01]  /*72b0*/  IMAD.MOV R2, RZ, RZ, -R73 ;  /* 0x000000ffff027224 */ /* 0x000fe200078e0a49 */
[----:B------:R-:W-:Y:S01]  /*72c0*/  IABS R201, R13 ;  /* 0x0000000d00c97213 */ /* 0x000fe20000000000 */
[----:B------:R-:W-:Y:S02]  /*72d0*/  IMAD.MOV.U32 R73, RZ, RZ, R209 ;  /* 0x000000ffff497224 */ /* 0x000fe400078e00d1 */
[----:B------:R-:W-:Y:S01]  /*72e0*/  @!P1 IMAD.MOV R105, RZ, RZ, -R105 ;  /* 0x000000ffff699224 */ /* 0x000fe200078e0a69 */
[C---:B------:R-:W-:Y:S01]  /*72f0*/  ISETP.GT.U32.AND P1, PT, R0.reuse, R221, PT ;  /* 0x000000dd0000720c */ /* 0x040fe20003f24070 */
[----:B------:R-:W-:-:S02]  /*7300*/  IMAD R237, R0, R226, R237 ;  /* 0x000000e200ed7224 */ /* 0x000fc400078e02ed */
[----:B------:R-:W-:Y:S02]  /*7310*/  @!P6 IMAD.IADD R220, R220, 0x1, -R0 ;  /* 0x00000001dcdce824 */ /* 0x000fe400078e0a00 */
[----:B------:R-:W-:Y:S01]  /*7320*/  @!P2 IMAD.MOV R73, RZ, RZ, -R73 ;  /* 0x000000ffff49a224 */ /* 0x000fe200078e0a49 */
[----:B------:R-:W-:Y:S01]  /*7330*/  ISETP.GT.U32.AND P2, PT, R0, R222, PT ;  /* 0x000000de0000720c */ /* 0x000fe20003f44070 */
[----:B------:R-:W-:Y:S01]  /*7340*/  IMAD.HI.U32 R225, R138, R201, RZ ;  /* 0x000000c98ae17227 */ /* 0x000fe200078e00ff */
[----:B------:R-:W-:-:S03]  /*7350*/  ISETP.GT.U32.AND P6, PT, R0, R220, PT ;  /* 0x000000dc0000720c */ /* 0x000fc60003fc4070 */
[----:B------:R-:W-:Y:S01]  /*7360*/  @!P4 IMAD.IADD R223, R223, 0x1, -R0 ;  /* 0x00000001dfdfc824 */ /* 0x000fe200078e0a00 */
[C---:B------:R-:W-:Y:S01]  /*7370*/  ISETP.GT.U32.AND P4, PT, R0.reuse, R237, PT ;  /* 0x000000ed0000720c */ /* 0x040fe20003f84070 */
[----:B------:R-:W-:Y:S02]  /*7380*/  IMAD.MOV R225, RZ, RZ, -R225 ;  /* 0x000000ffffe17224 */ /* 0x000fe400078e0ae1 */
[----:B------:R-:W-:Y:S01]  /*7390*/  @!P0 IMAD.MOV R140, RZ, RZ, -R140 ;  /* 0x000000ffff8c8224 */ /* 0x000fe200078e0a8c */
[C---:B------:R-:W-:Y:S01]  /*73a0*/  ISETP.GT.U32.AND P0, PT, R0.reuse, R219, PT ;  /* 0x000000db0000720c */ /* 0x040fe20003f04070 */
[C---:B------:R-:W-:Y:S02]  /*73b0*/  IMAD R201, R0.reuse, R225, R201 ;  /* 0x000000e100c97224 */ /* 0x040fe400078e02c9 */
[----:B------:R-:W-:Y:S01]  /*73c0*/  @!P1 IMAD.IADD R221, R221, 0x1, -R0 ;  /* 0x00000001dddd9824 */ /* 0x000fe200078e0a00 */
[C---:B------:R-:W-:Y:S01]  /*73d0*/  ISETP.GT.U32.AND P1, PT, R0.reuse, R200, PT ;  /* 0x000000c80000720c */ /* 0x040fe20003f24070 */
[----:B------:R-:W-:Y:S01]  /*73e0*/  IMAD R2, R0, R2, R224 ;  /* 0x0000000200027224 */ /* 0x000fe200078e02e0 */
[----:B------:R-:W-:Y:S01]  /*73f0*/  IABS R209, R217 ;  /* 0x000000d900d17213 */ /* 0x000fe20000000000 */
[--C-:B------:R-:W-:Y:S01]  /*7400*/  @!P2 IMAD.IADD R222, R222, 0x1, -R0.reuse ;  /* 0x00000001dedea824 */ /* 0x100fe200078e0a00 */
[----:B------:R-:W-:Y:S01]  /*7410*/  ISETP.GT.U32.AND P2, PT, R0, R201, PT ;  /* 0x000000c90000720c */ /* 0x000fe20003f44070 */
[--C-:B------:R-:W-:Y:S01]  /*7420*/  @!P6 IMAD.IADD R220, R220, 0x1, -R0.reuse ;  /* 0x00000001dcdce824 */ /* 0x100fe200078e0a00 */
[----:B------:R-:W-:Y:S01]  /*7430*/  ISETP.GT.U32.AND P6, PT, R0, R2, PT ;  /* 0x000000020000720c */ /* 0x000fe20003fc4070 */
[----:B------:R-:W-:Y:S01]  /*7440*/  @!P4 IMAD.IADD R237, R237, 0x1, -R0 ;  /* 0x00000001ededc824 */ /* 0x000fe200078e0a00 */
[----:B------:R-:W-:Y:S01]  /*7450*/  ISETP.GE.AND P4, PT, R172, RZ, PT ;  /* 0x000000ffac00720c */ /* 0x000fe20003f86270 */
[----:B------:R-:W-:Y:S01]  /*7460*/  IMAD.HI.U32 R224, R138, R209, RZ ;  /* 0x000000d18ae07227 */ /* 0x000fe200078e00ff */
[----:B------:R-:W-:-:S03]  /*7470*/  IABS R208, R218 ;  /* 0x000000da00d07213 */ /* 0x000fc60000000000 */
[----:B------:R-:W-:Y:S01]  /*7480*/  @!P0 IMAD.IADD R219, R219, 0x1, -R0 ;  /* 0x00000001dbdb8824 */ /* 0x000fe200078e0a00 */
[----:B------:R-:W-:Y:S01]  /*7490*/  ISETP.GE.AND P0, PT, R156, RZ, PT ;  /* 0x000000ff9c00720c */ /* 0x000fe20003f06270 */
[----:B------:R-:W-:Y:S02]  /*74a0*/  IMAD.MOV R224, RZ, RZ, -R224 ;  /* 0x000000ffffe07224 */ /* 0x000fe400078e0ae0 */
[--C-:B------:R-:W-:Y:S01]  /*74b0*/  @!P1 IMAD.IADD R200, R200, 0x1, -R0.reuse ;  /* 0x00000001c8c89824 */ /* 0x100fe200078e0a00 */
[----:B------:R-:W-:Y:S01]  /*74c0*/  ISETP.GE.AND P1, PT, R204, RZ, PT ;  /* 0x000000ffcc00720c */ /* 0x000fe20003f26270 */
[----:B------:R-:W-:Y:S02]  /*74d0*/  IMAD R209, R0, R224, R209 ;  /* 0x000000e000d17224 */ /* 0x000fe400078e02d1 */
[----:B------:R-:W-:Y:S02]  /*74e0*/  IMAD.MOV.U32 R204, RZ, RZ, R219 ;  /* 0x000000ffffcc7224 */ /* 0x000fe400078e00db */
[----:B------:R-:W-:Y:S01]  /*74f0*/  @!P2 IMAD.IADD R201, R201, 0x1, -R0 ;  /* 0x00000001c9c9a824 */ /* 0x000fe200078e0a00 */
[----:B------:R-:W-:Y:S01]  /*7500*/  ISETP.GE.AND P2, PT, R188, RZ, PT ;  /* 0x000000ffbc00720c */ /* 0x000fe20003f46270 */
[----:B------:R-:W-:-:S02]  /*7510*/  IMAD.MOV.U32 R172, RZ, RZ, R222 ;  /* 0x000000ffffac7224 */ /* 0x000fc400078e00de */
[----:B------:R-:W-:-:S04]  /*7520*/  IMAD.HI.U32 R156, R138, R208, RZ ;  /* 0x000000d08a9c7227 */ /* 0x000fc800078e00ff */
[----:B------:R-:W-:Y:S01]  /*7530*/  @!P6 IMAD.IADD R2, R2, 0x1, -R0 ;  /* 0x000000010202e824 */ /* 0x000fe200078e0a00 */
[C---:B------:R-:W-:Y:S01]  /*7540*/  ISETP.GT.U32.AND P6, PT, R0.reuse, R237, PT ;  /* 0x000000ed0000720c */ /* 0x040fe20003fc4070 */
[----:B------:R-:W-:Y:S01]  /*7550*/  @!P4 IMAD.MOV R204, RZ, RZ, -R204 ;  /* 0x000000ffffccc224 */ /* 0x000fe200078e0acc */
[C---:B------:R-:W-:Y:S01]  /*7560*/  ISETP.GT.U32.AND P4, PT, R0.reuse, R209, PT ;  /* 0x000000d10000720c */ /* 0x040fe20003f84070 */
[----:B------:R-:W-:Y:S02]  /*7570*/  IMAD.MOV.U32 R188, RZ, RZ, R221 ;  /* 0x000000ffffbc7224 */ /* 0x000fe400078e00dd */
[----:B------:R-:W-:Y:S01]  /*7580*/  @!P3 IMAD.MOV R172, RZ, RZ, -R172 ;  /* 0x000000ffffacb224 */ /* 0x000fe200078e0aac */
[C---:B------:R-:W-:Y:S01]  /*7590*/  ISETP.GT.U32.AND P3, PT, R0.reuse, R201, PT ;  /* 0x000000c90000720c */ /* 0x040fe20003f64070 */
[----:B------:R-:W-:Y:S02]  /*75a0*/  IMAD.MOV R156, RZ, RZ, -R156 ;  /* 0x000000ffff9c7224 */ /* 0x000fe400078e0a9c */
[----:B------:R-:W-:Y:S01]  /*75b0*/  @!P0 IMAD.MOV R188, RZ, RZ, -R188 ;  /* 0x000000ffffbc8224 */ /* 0x000fe200078e0abc */
[C---:B------:R-:W-:Y:S01]  /*75c0*/  ISETP.GT.U32.AND P0, PT, R0.reuse, R200, PT ;  /* 0x000000c80000720c */ /* 0x040fe20003f04070 */
[----:B------:R-:W-:Y:S01]  /*75d0*/  IMAD R208, R0, R156, R208 ;  /* 0x0000009c00d07224 */ /* 0x000fe200078e02d0 */
[----:B------:R-:W-:Y:S01]  /*75e0*/  IABS R224, R65 ;  /* 0x0000004100e07213 */ /* 0x000fe20000000000 */
[----:B------:R-:W-:-:S02]  /*75f0*/  IMAD.MOV.U32 R156, RZ, RZ, R223 ;  /* 0x000000ffff9c7224 */ /* 0x000fc400078e00df */
[----:B------:R-:W-:Y:S01]  /*7600*/  @!P2 IMAD.MOV R220, RZ, RZ, -R220 ;  /* 0x000000ffffdca224 */ /* 0x000fe200078e0adc */
[----:B------:R-:W-:Y:S01]  /*7610*/  ISETP.GE.AND P2, PT, R13, RZ, PT ;  /* 0x000000ff0d00720c */ /* 0x000fe20003f46270 */
[----:B------:R-:W-:Y:S01]  /*7620*/  @!P5 IMAD.MOV R156, RZ, RZ, -R156 ;  /* 0x000000ffff9cd224 */ /* 0x000fe200078e0a9c */
[----:B------:R-:W-:Y:S01]  /*7630*/  ISETP.GT.U32.AND P5, PT, R0, R2, PT ;  /* 0x000000020000720c */ /* 0x000fe20003fa4070 */
[----:B------:R-:W-:-:S04]  /*7640*/  IMAD.HI.U32 R13, R138, R224, RZ ;  /* 0x000000e08a0d7227 */ /* 0x000fc800078e00ff */
[--C-:B------:R-:W-:Y:S02]  /*7650*/  @!P6 IMAD.IADD R237, R237, 0x1, -R0.reuse ;  /* 0x00000001edede824 */ /* 0x100fe400078e0a00 */
[--C-:B------:R-:W-:Y:S02]  /*7660*/  @!P4 IMAD.IADD R209, R209, 0x1, -R0.reuse ;  /* 0x00000001d1d1c824 */ /* 0x100fe400078e0a00 */
[--C-:B------:R-:W-:Y:S01]  /*7670*/  @!P3 IMAD.IADD R201, R201, 0x1, -R0.reuse ;  /* 0x00000001c9c9b824 */ /* 0x100fe200078e0a00 */
[----:B------:R-:W-:Y:S01]  /*7680*/  ISETP.GE.AND P3, PT, R33, RZ, PT ;  /* 0x000000ff2100720c */ /* 0x000fe20003f66270 */
[----:B------:R-:W-:Y:S01]  /*7690*/  IMAD.MOV R33, RZ, RZ, -R13 ;  /* 0x000000ffff217224 */ /* 0x000fe200078e0a0d */
[----:B------:R-:W-:Y:S01]  /*76a0*/  IABS R13, R113 ;  /* 0x00000071000d7213 */ /* 0x000fe20000000000 */
[----:B------:R-:W-:Y:S01]  /*76b0*/  @!P1 IMAD.MOV R237, RZ, RZ, -R237 ;  /* 0x000000ffffed9224 */ /* 0x000fe200078e0aed */
[----:B------:R-:W-:Y:S01]  /*76c0*/  ISETP.GT.U32.AND P1, PT, R0, R209, PT ;  /* 0x000000d10000720c */ /* 0x000fe20003f24070 */
[----:B------:R-:W-:Y:S01]  /*76d0*/  @!P0 IMAD.IADD R200, R200, 0x1, -R0 ;  /* 0x00000001c8c88824 */ /* 0x000fe200078e0a00 */
[----:B------:R-:W-:-:S02]  /*76e0*/  ISETP.GE.AND P0, PT, R49, RZ, PT ;  /* 0x000000ff3100720c */ /* 0x000fc40003f06270 */
[----:B------:R-:W-:Y:S02]  /*76f0*/  ISETP.GT.U32.AND P6, PT, R0, R208, PT ;  /* 0x000000d00000720c */ /* 0x000fe40003fc4070 */
[----:B------:R-:W-:Y:S01]  /*7700*/  ISETP.GE.AND P4, PT, R218, RZ, PT ;  /* 0x000000ffda00720c */ /* 0x000fe20003f86270 */
[----:B------:R-:W-:Y:S02]  /*7710*/  IMAD.MOV.U32 R218, RZ, RZ, R13 ;  /* 0x000000ffffda7224 */ /* 0x000fe400078e000d */
[----:B------:R-:W-:Y:S01]  /*7720*/  @!P5 IMAD.IADD R2, R2, 0x1, -R0 ;  /* 0x000000010202d824 */ /* 0x000fe200078e0a00 */
[----:B------:R-:W-:Y:S01]  /*7730*/  ISETP.GE.AND P5, PT, R217, RZ, PT ;  /* 0x000000ffd900720c */ /* 0x000fe20003fa6270 */
[----:B------:R-:W-:Y:S02]  /*7740*/  IMAD.MOV.U32 R13, RZ, RZ, R201 ;  /* 0x000000ffff0d7224 */ /* 0x000fe400078e00c9 */
[----:B------:R-:W-:-:S04]  /*7750*/  IMAD.HI.U32 R201, R138, R218, RZ ;  /* 0x000000da8ac97227 */ /* 0x000fc800078e00ff */
[----:B------:R-:W-:Y:S02]  /*7760*/  IMAD R217, R0, R33, R224 ;  /* 0x0000002100d97224 */ /* 0x000fe400078e02e0 */
[----:B------:R-:W-:Y:S02]  /*7770*/  IMAD.MOV.U32 R33, RZ, RZ, R200 ;  /* 0x000000ffff217224 */ /* 0x000fe400078e00c8 */
[----:B------:R-:W-:Y:S02]  /*7780*/  IMAD.MOV.U32 R49, RZ, RZ, R2 ;  /* 0x000000ffff317224 */ /* 0x000fe400078e0002 */
[----:B------:R-:W-:Y:S02]  /*7790*/  IMAD.MOV R201, RZ, RZ, -R201 ;  /* 0x000000ffffc97224 */ /* 0x000fe400078e0ac9 */
[--C-:B------:R-:W-:Y:S02]  /*77a0*/  @!P1 IMAD.IADD R209, R209, 0x1, -R0.reuse ;  /* 0x00000001d1d19824 */ /* 0x100fe400078e0a00 */
[----:B------:R-:W-:Y:S01]  /*77b0*/  @!P3 IMAD.MOV R33, RZ, RZ, -R33 ;  /* 0x000000ffff21b224 */ /* 0x000fe200078e0a21 */
[----:B------:R-:W-:Y:S01]  /*77c0*/  ISETP.GE.AND P3, PT, R65, RZ, PT ;  /* 0x000000ff4100720c */ /* 0x000fe20003f66270 */
[----:B------:R-:W-:Y:S01]  /*77d0*/  @!P0 IMAD.MOV R49, RZ, RZ, -R49 ;  /* 0x000000ffff318224 */ /* 0x000fe200078e0a31 */
[----:B------:R-:W-:Y:S01]  /*77e0*/  ISETP.GE.AND P0, PT, R113, RZ, PT ;  /* 0x000000ff7100720c */ /* 0x000fe20003f06270 */
[----:B------:R-:W-:Y:S01]  /*77f0*/  @!P6 IMAD.IADD R208, R208, 0x1, -R0 ;  /* 0x00000001d0d0e824 */ /* 0x000fe200078e0a00 */
[C---:B------:R-:W-:Y:S01]  /*7800*/  ISETP.GT.U32.AND P6, PT, R0.reuse, R217, PT ;  /* 0x000000d90000720c */ /* 0x040fe20003fc4070 */
[----:B------:R-:W-:-:S02]  /*7810*/  IMAD R113, R0, R201, R218 ;  /* 0x000000c900717224 */ /* 0x000fc400078e02da */
[----:B------:R-:W-:Y:S02]  /*7820*/  IMAD.MOV.U32 R65, RZ, RZ, R209 ;  /* 0x000000ffff417224 */ /* 0x000fe400078e00d1 */
[----:B------:R-:W-:Y:S02]  /*7830*/  @!P2 IMAD.MOV R13, RZ, RZ, -R13 ;  /* 0x000000ffff0da224 */ /* 0x000fe400078e0a0d */
[----:B------:R-:W-:Y:S01]  /*7840*/  @!P5 IMAD.MOV R65, RZ, RZ, -R65 ;  /* 0x000000ffff41d224 */ /* 0x000fe200078e0a41 */
[C---:B------:R-:W-:Y:S02]  /*7850*/  ISETP.GT.U32.AND P5, PT, R0.reuse, R113, PT ;  /* 0x000000710000720c */ /* 0x040fe40003fa4070 */
[----:B------:R-:W-:Y:S02]  /*7860*/  ISETP.GT.U32.AND P2, PT, R0, R208, PT ;  /* 0x000000d00000720c */ /* 0x000fe40003f44070 */
[----:B------:R-:W-:Y:S01]  /*7870*/  IABS R221, R168 ;  /* 0x000000a800dd7213 */ /* 0x000fe20000000000 */
[----:B------:R-:W-:-:S04]  /*7880*/  @!P6 IMAD.IADD R217, R217, 0x1, -R0 ;  /* 0x00000001d9d9e824 */ /* 0x000fc800078e0a00 */
[----:B------:R-:W-:Y:S01]  /*7890*/  IMAD.HI.U32 R2, R138, R221, RZ ;  /* 0x000000dd8a027227 */ /* 0x000fe200078e00ff */
[----:B------:R-:W-:Y:S02]  /*78a0*/  ISETP.GT.U32.AND P6, PT, R0, R217, PT ;  /* 0x000000d90000720c */ /* 0x000fe40003fc4070 */
[----:B------:R-:W-:Y:S01]  /*78b0*/  IABS R219, R81 ;  /* 0x0000005100db7213 */ /* 0x000fe20000000000 */
[----:B------:R-:W-:Y:S01]  /*78c0*/  @!P5 IMAD.IADD R113, R113, 0x1, -R0 ;  /* 0x000000017171d824 */ /* 0x000fe200078e0a00 */
[----:B------:R-:W-:Y:S01]  /*78d0*/  IABS R218, R97 ;  /* 0x0000006100da7213 */ /* 0x000fe20000000000 */
[----:B------:R-:W-:Y:S02]  /*78e0*/  IMAD.MOV R2, RZ, RZ, -R2 ;  /* 0x000000ffff027224 */ /* 0x000fe400078e0a02 */
[----:B------:R-:W-:Y:S01]  /*78f0*/  @!P2 IMAD.IADD R208, R208, 0x1, -R0 ;  /* 0x00000001d0d0a824 */ /* 0x000fe200078e0a00 */
[----:B------:R-:W-:Y:S01]  /*7900*/  ISETP.GE.AND P2, PT, R81, RZ, PT ;  /* 0x000000ff5100720c */ /* 0x000fe20003f46270 */
[C---:B------:R-:W-:Y:S01]  /*7910*/  IMAD R221, R0.reuse, R2, R221 ;  /* 0x0000000200dd7224 */ /* 0x040fe200078e02dd */
[----:B------:R-:W-:Y:S01]  /*7920*/  ISETP.GT.U32.AND P5, PT, R0, R113, PT ;  /* 0x000000710000720c */ /* 0x000fe20003fa4070 */
[----:B------:R-:W-:Y:S01]  /*7930*/  IMAD.MOV.U32 R81, RZ, RZ, R208 ;  /* 0x000000ffff517224 */ /* 0x000fe200078e00d0 */
[----:B------:R-:W-:Y:S01]  /*7940*/  ISETP.GE.AND P1, PT, R168, RZ, PT ;  /* 0x000000ffa800720c */ /* 0x000fe20003f26270 */
[----:B------:R-:W-:Y:S01]  /*7950*/  IMAD.HI.U32 R2, R138, R219, RZ ;  /* 0x000000db8a027227 */ /* 0x000fe200078e00ff */
[----:B------:R-:W-:-:S02]  /*7960*/  IABS R201, R144 ;  /* 0x0000009000c97213 */ /* 0x000fc40000000000 */
[----:B------:R-:W-:Y:S01]  /*7970*/  IABS R168, R129 ;  /* 0x0000008100a87213 */ /* 0x000fe20000000000 */
[----:B------:R-:W-:-:S04]  /*7980*/  IMAD.HI.U32 R208, R138, R218, RZ ;  /* 0x000000da8ad07227 */ /* 0x000fc800078e00ff */
[----:B------:R-:W-:Y:S01]  /*7990*/  @!P4 IMAD.MOV R81, RZ, RZ, -R81 ;  /* 0x000000ffff51c224 */ /* 0x000fe200078e0a51 */
[----:B------:R-:W-:Y:S01]  /*79a0*/  ISETP.GE.AND P4, PT, R97, RZ, PT ;  /* 0x000000ff6100720c */ /* 0x000fe20003f86270 */
[----:B------:R-:W-:Y:S02]  /*79b0*/  IMAD.MOV R2, RZ, RZ, -R2 ;  /* 0x000000ffff027224 */ /* 0x000fe400078e0a02 */
[----:B------:R-:W-:Y:S02]  /*79c0*/  IMAD.MOV R208, RZ, RZ, -R208 ;  /* 0x000000ffffd07224 */ /* 0x000fe400078e0ad0 */
[----:B------:R-:W-:-:S04]  /*79d0*/  IMAD.HI.U32 R97, R138, R201, RZ ;  /* 0x000000c98a617227 */ /* 0x000fc800078e00ff */
[----:B------:R-:W-:Y:S02]  /*79e0*/  @!P6 IMAD.IADD R217, R217, 0x1, -R0 ;  /* 0x00000001d9d9e824 */ /* 0x000fe400078e0a00 */
[----:B------:R-:W-:Y:S01]  /*79f0*/  IMAD.HI.U32 R200, R138, R168, RZ ;  /* 0x000000a88ac87227 */ /* 0x000fe200078e00ff */
[----:B------:R-:W-:-:S03]  /*7a00*/  ISETP.GT.U32.AND P6, PT, R0, R221, PT ;  /* 0x000000dd0000720c */ /* 0x000fc60003fc4070 */
[C---:B------:R-:W-:Y:S02]  /*7a10*/  IMAD R219, R0.reuse, R2, R219 ;  /* 0x0000000200db7224 */ /* 0x040fe400078e02db */
[C---:B------:R-:W-:Y:S02]  /*7a20*/  IMAD R218, R0.reuse, R208, R218 ;  /* 0x000000d000da7224 */ /* 0x040fe400078e02da */
[----:B------:R-:W-:Y:S02]  /*7a30*/  IMAD.MOV R208, RZ, RZ, -R97 ;  /* 0x000000ffffd07224 */ /* 0x000fe400078e0a61 */
[----:B------:R-:W-:Y:S02]  /*7a40*/  IMAD.MOV R200, RZ, RZ, -R200 ;  /* 0x000000ffffc87224 */ /* 0x000fe400078e0ac8 */
[----:B------:R-:W-:Y:S02]  /*7a50*/  IMAD.MOV.U32 R97, RZ, RZ, R217 ;  /* 0x000000ffff617224 */ /* 0x000fe400078e00d9 */
[----:B------:R-:W-:Y:S01]  /*7a60*/  @!P5 IMAD.IADD R113, R113, 0x1, -R0 ;  /* 0x000000017171d824 */ /* 0x000fe200078e0a00 */
[C---:B------:R-:W-:Y:S01]  /*7a70*/  ISETP.GT.U32.AND P5, PT, R0.reuse, R219, PT ;  /* 0x000000db0000720c */ /* 0x040fe20003fa4070 */
[----:B------:R-:W-:-:S02]  /*7a80*/  IMAD R168, R0, R200, R168 ;  /* 0x000000c800a87224 */ /* 0x000fc400078e02a8 */
[----:B------:R-:W-:Y:S01]  /*7a90*/  @!P3 IMAD.MOV R97, RZ, RZ, -R97 ;  /* 0x000000ffff61b224 */ /* 0x000fe200078e0a61 */
[C---:B------:R-:W-:Y:S01]  /*7aa0*/  ISETP.GT.U32.AND P3, PT, R0.reuse, R218, PT ;  /* 0x000000da0000720c */ /* 0x040fe20003f64070 */
[----:B------:R-:W-:Y:S01]  /*7ab0*/  @!P0 IMAD.MOV R113, RZ, RZ, -R113 ;  /* 0x000000ffff718224 */ /* 0x000fe200078e0a71 */
[C---:B------:R-:W-:Y:S01]  /*7ac0*/  ISETP.GT.U32.AND P0, PT, R0.reuse, R168, PT ;  /* 0x000000a80000720c */ /* 0x040fe20003f04070 */
[----:B------:R-:W-:Y:S01]  /*7ad0*/  @!P6 IMAD.IADD R221, R221, 0x1, -R0 ;  /* 0x00000001dddde824 */ /* 0x000fe200078e0a00 */
[----:B------:R-:W-:Y:S01]  /*7ae0*/  IABS R2, R152 ;  /* 0x0000009800027213 */ /* 0x000fe20000000000 */
[----:B------:R-:W-:-:S04]  /*7af0*/  IMAD R201, R0, R208, R201 ;  /* 0x000000d000c97224 */ /* 0x000fc800078e02c9 */
[----:B------:R-:W-:Y:S01]  /*7b00*/  @!P5 IMAD.IADD R219, R219, 0x1, -R0 ;  /* 0x00000001dbdbd824 */ /* 0x000fe200078e0a00 */
[----:B------:R-:W-:-:S03]  /*7b10*/  ISETP.GT.U32.AND P6, PT, R0, R221, PT ;  /* 0x000000dd0000720c */ /* 0x000fc60003fc4070 */
[----:B------:R-:W-:Y:S01]  /*7b20*/  @!P3 IMAD.IADD R218, R218, 0x1, -R0 ;  /* 0x00000001dadab824 */ /* 0x000fe200078e0a00 */
[----:B------:R-:W-:Y:S01]  /*7b30*/  ISETP.GT.U32.AND P5, PT, R0, R201, PT ;  /* 0x000000c90000720c */ /* 0x000fe20003fa4070 */
[----:B------:R-:W-:Y:S01]  /*7b40*/  IMAD.HI.U32 R200, R138, R2, RZ ;  /* 0x000000028ac87227 */ /* 0x000fe200078e00ff */
[----:B------:R-:W-:-:S03]  /*7b50*/  ISETP.GT.U32.AND P3, PT, R0, R219, PT ;  /* 0x000000db0000720c */ /* 0x000fc60003f64070 */
[----:B------:R-:W-:Y:S01]  /*7b60*/  @!P0 IMAD.IADD R168, R168, 0x1, -R0 ;  /* 0x00000001a8a88824 */ /* 0x000fe200078e0a00 */
[C---:B------:R-:W-:Y:S01]  /*7b70*/  ISETP.GT.U32.AND P0, PT, R0.reuse, R218, PT ;  /* 0x000000da0000720c */ /* 0x040fe20003f04070 */
[----:B------:R-:W-:Y:S01]  /*7b80*/  IMAD.MOV R200, RZ, RZ, -R200 ;  /* 0x000000ffffc87224 */ /* 0x000fe200078e0ac8 */
[----:B------:R-:W-:Y:S01]  /*7b90*/  IABS R209, R160 ;  /* 0x000000a000d17213 */ /* 0x000fe20000000000 */
[----:B------:R-:W-:Y:S02]  /*7ba0*/  @!P6 IMAD.IADD R221, R221, 0x1, -R0 ;  /* 0x00000001dddde824 */ /* 0x000fe400078e0a00 */
[C---:B------:R-:W-:Y:S01]  /*7bb0*/  IMAD R2, R0.reuse, R200, R2 ;  /* 0x000000c800027224 */ /* 0x040fe200078e0202 */
[----:B------:R-:W-:Y:S01]  /*7bc0*/  ISETP.GE.AND P6, PT, R129, RZ, PT ;  /* 0x000000ff8100720c */ /* 0x000fe20003fc6270 */
[--C-:B------:R-:W-:Y:S01]  /*7bd0*/  @!P5 IMAD.IADD R201, R201, 0x1, -R0.reuse ;  /* 0x00000001c9c9d824 */ /* 0x100fe200078e0a00 */
[----:B------:R-:W-:Y:S01]  /*7be0*/  IABS R208, R216 ;  /* 0x000000d800d07213 */ /* 0x000fe20000000000 */
[----:B------:R-:W-:Y:S01]  /*7bf0*/  @!P3 IMAD.IADD R219, R219, 0x1, -R0 ;  /* 0x00000001dbdbb824 */ /* 0x000fe200078e0a00 */
[C---:B------:R-:W-:Y:S01]  /*7c00*/  ISETP.GT.U32.AND P5, PT, R0.reuse, R168, PT ;  /* 0x000000a80000720c */ /* 0x040fe20003fa4070 */
[----:B------:R-:W-:Y:S01]  /*7c10*/  IMAD.MOV.U32 R129, RZ, RZ, R221 ;  /* 0x000000ffff817224 */ /* 0x000fe200078e00dd */
[----:B------:R-:W-:Y:S01]  /*7c20*/  ISETP.GT.U32.AND P3, PT, R0, R2, PT ;  /* 0x000000020000720c */ /* 0x000fe20003f64070 */
[----:B------:R-:W-:-:S04]  /*7c30*/  IMAD.HI.U32 R221, R138, R209, RZ ;  /* 0x000000d18add7227 */ /* 0x000fc800078e00ff */
[----:B------:R-:W-:Y:S01]  /*7c40*/  @!P0 IMAD.IADD R218, R218, 0x1, -R0 ;  /* 0x00000001dada8824 */ /* 0x000fe200078e0a00 */
[----:B------:R-:W-:Y:S01]  /*7c50*/  ISETP.GE.AND P0, PT, R144, RZ, PT ;  /* 0x000000ff9000720c */ /* 0x000fe20003f06270 */
[----:B------:R-:W-:-:S04]  /*7c60*/  IMAD.HI.U32 R144, R138, R208, RZ ;  /* 0x000000d08a907227 */ /* 0x000fc800078e00ff */
[----:B------:R-:W-:Y:S01]  /*7c70*/  @!P1 IMAD.MOV R129, RZ, RZ, -R129 ;  /* 0x000000ffff819224 */ /* 0x000fe200078e0a81 */
[C---:B------:R-:W-:Y:S01]  /*7c80*/  ISETP.GT.U32.AND P1, PT, R0.reuse, R201, PT ;  /* 0x000000c90000720c */ /* 0x040fe20003f24070 */
[----:B------:R-:W-:Y:S02]  /*7c90*/  IMAD.MOV R221, RZ, RZ, -R221 ;  /* 0x000000ffffdd7224 */ /* 0x000fe400078e0add */
[----:B------:R-:W-:Y:S01]  /*7ca0*/  IMAD.MOV R144, RZ, RZ, -R144 ;  /* 0x000000ffff907224 */ /* 0x000fe200078e0a90 */
[----:B------:R-:W-:Y:S01]  /*7cb0*/  IABS R217, R176 ;  /* 0x000000b000d97213 */ /* 0x000fe20000000000 */
[C---:B------:R-:W-:Y:S01]  /*7cc0*/  IMAD R209, R0.reuse, R221, R209 ;  /* 0x000000dd00d17224 */ /* 0x040fe200078e02d1 */
[----:B------:R-:W-:Y:S01]  /*7cd0*/  IABS R200, R215 ;  /* 0x000000d700c87213 */ /* 0x000fe20000000000 */
[----:B------:R-:W-:Y:S02]  /*7ce0*/  IMAD R208, R0, R144, R208 ;  /* 0x0000009000d07224 */ /* 0x000fe400078e02d0 */
[--C-:B------:R-:W-:Y:S01]  /*7cf0*/  @!P5 IMAD.IADD R168, R168, 0x1, -R0.reuse ;  /* 0x00000001a8a8d824 */ /* 0x100fe200078e0a00 */
[----:B------:R-:W-:Y:S01]  /*7d00*/  ISETP.GT.U32.AND P5, PT, R0, R209, PT ;  /* 0x000000d10000720c */ /* 0x000fe20003fa4070 */
[----:B------:R-:W-:-:S02]  /*7d10*/  @!P3 IMAD.IADD R2, R2, 0x1, -R0 ;  /* 0x000000010202b824 */ /* 0x000fc400078e0a00 */
[----:B------:R-:W-:Y:S02]  /*7d20*/  IMAD.MOV.U32 R144, RZ, RZ, R219 ;  /* 0x000000ffff907224 */ /* 0x000fe400078e00db */
[----:B------:R-:W-:-:S04]  /*7d30*/  IMAD.HI.U32 R221, R138, R217, RZ ;  /* 0x000000d98add7227 */ /* 0x000fc800078e00ff */
[----:B------:R-:W-:-:S04]  /*7d40*/  IMAD.HI.U32 R222, R138, R200, RZ ;  /* 0x000000c88ade7227 */ /* 0x000fc800078e00ff */
[----:B------:R-:W-:Y:S01]  /*7d50*/  @!P2 IMAD.MOV R144, RZ, RZ, -R144 ;  /* 0x000000ffff90a224 */ /* 0x000fe200078e0a90 */
[----:B------:R-:W-:Y:S01]  /*7d60*/  ISETP.GT.U32.AND P2, PT, R0, R2, PT ;  /* 0x000000020000720c */ /* 0x000fe20003f44070 */
[----:B------:R-:W-:Y:S01]  /*7d70*/  @!P1 IMAD.IADD R201, R201, 0x1, -R0 ;  /* 0x00000001c9c99824 */ /* 0x000fe200078e0a00 */
[----:B------:R-:W-:Y:S01]  /*7d80*/  ISETP.GE.AND P1, PT, R152, RZ, PT ;  /* 0x000000ff9800720c */ /* 0x000fe20003f26270 */
[----:B------:R-:W-:Y:S01]  /*7d90*/  IMAD.MOV R221, RZ, RZ, -R221 ;  /* 0x000000ffffdd7224 */ /* 0x000fe200078e0add */
[----:B------:R-:W-:Y:S01]  /*7da0*/  ISETP.GE.AND P3, PT, R160, RZ, PT ;  /* 0x000000ffa000720c */ /* 0x000fe20003f66270 */
[----:B------:R-:W-:Y:S01]  /*7db0*/  IMAD.MOV R152, RZ, RZ, -R222 ;  /* 0x000000ffff987224 */ /* 0x000fe200078e0ade */
[----:B------:R-:W-:Y:S01]  /*7dc0*/  IABS R160, R184 ;  /* 0x000000b800a07213 */ /* 0x000fe20000000000 */
[C---:B------:R-:W-:Y:S02]  /*7dd0*/  IMAD R217, R0.reuse, R221, R217 ;  /* 0x000000dd00d97224 */ /* 0x040fe400078e02d9 */
[----:B------:R-:W-:-:S02]  /*7de0*/  IMAD R200, R0, R152, R200 ;  /* 0x0000009800c87224 */ /* 0x000fc400078e02c8 */
[----:B------:R-:W-:Y:S02]  /*7df0*/  IMAD.MOV.U32 R152, RZ, RZ, R218 ;  /* 0x000000ffff987224 */ /* 0x000fe400078e00da */
[----:B------:R-:W-:Y:S01]  /*7e00*/  @!P5 IMAD.IADD R209, R209, 0x1, -R0 ;  /* 0x00000001d1d1d824 */ /* 0x000fe200078e0a00 */
[----:B------:R-:W-:Y:S01]  /*7e10*/  ISETP.GT.U32.AND P5, PT, R0, R217, PT ;  /* 0x000000d90000720c */ /* 0x000fe20003fa4070 */
[----:B------:R-:W-:Y:S02]  /*7e20*/  IMAD.MOV.U32 R218, RZ, RZ, R160 ;  /* 0x000000ffffda7224 */ /* 0x000fe400078e00a0 */
[----:B------:R-:W-:Y:S02]  /*7e30*/  IMAD.MOV.U32 R160, RZ, RZ, R168 ;  /* 0x000000ffffa07224 */ /* 0x000fe400078e00a8 */
[----:B------:R-:W-:Y:S01]  /*7e40*/  @!P2 IMAD.IADD R2, R2, 0x1, -R0 ;  /* 0x000000010202a824 */ /* 0x000fe200078e0a00 */
[C---:B------:R-:W-:Y:S01]  /*7e50*/  ISETP.GT.U32.AND P2, PT, R0.reuse, R208, PT ;  /* 0x000000d00000720c */ /* 0x040fe20003f44070 */
[----:B------:R-:W-:Y:S01]  /*7e60*/  @!P6 IMAD.MOV R160, RZ, RZ, -R160 ;  /* 0x000000ffffa0e224 */ /* 0x000fe200078e0aa0 */
[----:B------:R-:W-:Y:S01]  /*7e70*/  ISETP.GT.U32.AND P6, PT, R0, R200, PT ;  /* 0x000000c80000720c */ /* 0x000fe20003fc4070 */
[----:B------:R-:W-:Y:S01]  /*7e80*/  IMAD.MOV.U32 R168, RZ, RZ, R201 ;  /* 0x000000ffffa87224 */ /* 0x000fe200078e00c9 */
[----:B------:R-:W-:Y:S01]  /*7e90*/  IABS R224, R192 ;  /* 0x000000c000e07213 */ /* 0x000fe20000000000 */
[----:B------:R-:W-:-:S04]  /*7ea0*/  IMAD.HI.U32 R201, R138, R218, RZ ;  /* 0x000000da8ac97227 */ /* 0x000fc800078e00ff */
[----:B------:R-:W-:Y:S01]  /*7eb0*/  @!P0 IMAD.MOV R168, RZ, RZ, -R168 ;  /* 0x000000ffffa88224 */ /* 0x000fe200078e0aa8 */
[----:B------:R-:W-:Y:S01]  /*7ec0*/  ISETP.GE.AND P0, PT, R176, RZ, PT ;  /* 0x000000ffb000720c */ /* 0x000fe20003f06270 */
[----:B------:R-:W-:Y:S02]  /*7ed0*/  IMAD.MOV R201, RZ, RZ, -R201 ;  /* 0x000000ffffc97224 */ /* 0x000fe400078e0ac9 */
[----:B------:R-:W-:-:S04]  /*7ee0*/  IMAD.HI.U32 R176, R138, R224, RZ ;  /* 0x000000e08ab07227 */ /* 0x000fc800078e00ff */
[----:B------:R-:W-:Y:S01]  /*7ef0*/  @!P5 IMAD.IADD R217, R217, 0x1, -R0 ;  /* 0x00000001d9d9d824 */ /* 0x000fe200078e0a00 */
[----:B------:R-:W-:Y:S01]  /*7f00*/  ISETP.GE.AND P5, PT, R216, RZ, PT ;  /* 0x000000ffd800720c */ /* 0x000fe20003fa6270 */
[----:B------:R-:W-:Y:S02]  /*7f10*/  IMAD R216, R0, R201, R218 ;  /* 0x000000c900d87224 */ /* 0x000fe400078e02da */
[----:B------:R-:W-:Y:S02]  /*7f20*/  IMAD.MOV R201, RZ, RZ, -R176 ;  /* 0x000000ffffc97224 */ /* 0x000fe400078e0ab0 */
[----:B------:R-:W-:Y:S02]  /*7f30*/  IMAD.MOV.U32 R176, RZ, RZ, R2 ;  /* 0x000000ffffb07224 */ /* 0x000fe400078e0002 */
[----:B------:R-:W-:Y:S02]  /*7f40*/  @!P2 IMAD.IADD R208, R208, 0x1, -R0 ;  /* 0x00000001d0d0a824 */ /* 0x000fe400078e0a00 */
[----:B------:R-:W-:Y:S01]  /*7f50*/  @!P4 IMAD.MOV R152, RZ, RZ, -R152 ;  /* 0x000000ffff98c224 */ /* 0x000fe200078e0a98 */
[----:B------:R-:W-:Y:S01]  /*7f60*/  ISETP.GT.U32.AND P4, PT, R0, R209, PT ;  /* 0x000000d10000720c */ /* 0x000fe20003f84070 */
[----:B------:R-:W-:Y:S01]  /*7f70*/  @!P6 IMAD.IADD R200, R200, 0x1, -R0 ;  /* 0x00000001c8c8e824 */ /* 0x000fe200078e0a00 */
[C---:B------:R-:W-:Y:S01]  /*7f80*/  ISETP.GT.U32.AND P6, PT, R0.reuse, R217, PT ;  /* 0x000000d90000720c */ /* 0x040fe20003fc4070 */
[----:B------:R-:W-:Y:S01]  /*7f90*/  @!P1 IMAD.MOV R176, RZ, RZ, -R176 ;  /* 0x000000ffffb09224 */ /* 0x000fe200078e0ab0 */
[----:B------:R-:W-:-:S02]  /*7fa0*/  ISETP.GT.U32.AND P1, PT, R0, R208, PT ;  /* 0x000000d00000720c */ /* 0x000fc40003f24070 */
[----:B------:R-:W-:Y:S02]  /*7fb0*/  IABS R232, R211 ;  /* 0x000000d300e87213 */ /* 0x000fe40000000000 */
[----:B------:R-:W-:Y:S02]  /*7fc0*/  ISETP.GT.U32.AND P2, PT, R0, R200, PT ;  /* 0x000000c80000720c */ /* 0x000fe40003f44070 */
[----:B------:R-:W-:-:S03]  /*7fd0*/  IABS R2, R8 ;  /* 0x0000000800027213 */ /* 0x000fc60000000000 */
[--C-:B------:R-:W-:Y:S01]  /*7fe0*/  @!P4 IMAD.IADD R209, R209, 0x1, -R0.reuse ;  /* 0x00000001d1d1c824 */ /* 0x100fe200078e0a00 */
[----:B------:R-:W-:Y:S01]  /*7ff0*/  ISETP.GE.AND P4, PT, R215, RZ, PT ;  /* 0x000000ffd700720c */ /* 0x000fe20003f86270 */
[----:B------:R-:W-:Y:S01]  /*8000*/  @!P6 IMAD.IADD R217, R217, 0x1, -R0 ;  /* 0x00000001d9d9e824 */ /* 0x000fe200078e0a00 */
[----:B------:R-:W-:Y:S01]  /*8010*/  ISETP.GT.U32.AND P6, PT, R0, R216, PT ;  /* 0x000000d80000720c */ /* 0x000fe20003fc4070 */
[----:B------:R-:W-:Y:S01]  /*8020*/  IMAD.HI.U32 R215, R138, R232, RZ ;  /* 0x000000e88ad77227 */ /* 0x000fe200078e00ff */
[----:B------:R-:W-:-:S03]  /*8030*/  IABS R241, R213 ;  /* 0x000000d500f17213 */ /* 0x000fc60000000000 */
[----:B------:R-:W-:Y:S01]  /*8040*/  @!P1 IMAD.IADD R208, R208, 0x1, -R0 ;  /* 0x00000001d0d09824 */ /* 0x000fe200078e0a00 */
[----:B------:R-:W-:Y:S01]  /*8050*/  ISETP.GE.AND P1, PT, R184, RZ, PT ;  /* 0x000000ffb800720c */ /* 0x000fe20003f26270 */
[----:B------:R-:W-:Y:S01]  /*8060*/  IMAD R224, R0, R201, R224 ;  /* 0x000000c900e07224 */ /* 0x000fe200078e02e0 */
[----:B------:R-:W-:Y:S01]  /*8070*/  IABS R201, R214 ;  /* 0x000000d600c97213 */ /* 0x000fe20000000000 */
[----:B------:R-:W-:-:S04]  /*8080*/  IMAD.HI.U32 R184, R138, R2, RZ ;  /* 0x000000028ab87227 */ /* 0x000fc800078e00ff */
[----:B------:R-:W-:Y:S02]  /*8090*/  IMAD.MOV R215, RZ, RZ, -R215 ;  /* 0x000000ffffd77224 */ /* 0x000fe400078e0ad7 */
[----:B------:R-:W-:-:S04]  /*80a0*/  IMAD.HI.U32 R218, R138, R241, RZ ;  /* 0x000000f18ada7227 */ /* 0x000fc800078e00ff */
[----:B------:R-:W-:Y:S02]  /*80b0*/  IMAD.MOV R184, RZ, RZ, -R184 ;  /* 0x000000ffffb87224 */ /* 0x000fe400078e0ab8 */
[----:B------:R-:W-:Y:S02]  /*80c0*/  IMAD R232, R0, R215, R232 ;  /* 0x000000d700e87224 */ /* 0x000fe400078e02e8 */
[----:B------:R-:W-:-:S04]  /*80d0*/  IMAD.HI.U32 R215, R138, R201, RZ ;  /* 0x000000c98ad77227 */ /* 0x000fc800078e00ff */
[----:B------:R-:W-:Y:S02]  /*80e0*/  IMAD.MOV R218, RZ, RZ, -R218 ;  /* 0x000000ffffda7224 */ /* 0x000fe400078e0ada */
[----:B------:R-:W-:Y:S01]  /*80f0*/  @!P2 IMAD.IADD R200, R200, 0x1, -R0 ;  /* 0x00000001c8c8a824 */ /* 0x000fe200078e0a00 */
[C---:B------:R-:W-:Y:S01]  /*8100*/  ISETP.GT.U32.AND P2, PT, R0.reuse, R224, PT ;  /* 0x000000e00000720c */ /* 0x040fe20003f44070 */
[----:B------:R-:W-:Y:S02]  /*8110*/  IMAD R2, R0, R184, R2 ;  /* 0x000000b800027224 */ /* 0x000fe400078e0202 */
[----:B------:R-:W-:Y:S02]  /*8120*/  @!P6 IMAD.IADD R216, R216, 0x1, -R0 ;  /* 0x00000001d8d8e824 */ /* 0x000fe400078e0a00 */
[----:B------:R-:W-:Y:S02]  /*8130*/  IMAD.MOV.U32 R184, RZ, RZ, R209 ;  /* 0x000000ffffb87224 */ /* 0x000fe400078e00d1 */
[----:B------:R-:W-:-:S02]  /*8140*/  IMAD.MOV R215, RZ, RZ, -R215 ;  /* 0x000000ffffd77224 */ /* 0x000fc400078e0ad7 */
[C---:B------:R-:W-:Y:S01]  /*8150*/  IMAD R241, R0.reuse, R218, R241 ;  /* 0x000000da00f17224 */ /* 0x040fe200078e02f1 */
[C---:B------:R-:W-:Y:S01]  /*8160*/  ISETP.GT.U32.AND P6, PT, R0.reuse, R232, PT ;  /* 0x000000e80000720c */ /* 0x040fe20003fc4070 */
[----:B------:R-:W-:Y:S01]  /*8170*/  @!P3 IMAD.MOV R184, RZ, RZ, -R184 ;  /* 0x000000ffffb8b224 */ /* 0x000fe200078e0ab8 */
[C---:B------:R-:W-:Y:S01]  /*8180*/  ISETP.GT.U32.AND P3, PT, R0.reuse, R216, PT ;  /* 0x000000d80000720c */ /* 0x040fe20003f64070 */
[C---:B------:R-:W-:Y:S02]  /*8190*/  IMAD R201, R0.reuse, R215, R201 ;  /* 0x000000d700c97224 */ /* 0x040fe400078e02c9 */
[----:B------:R-:W-:Y:S01]  /*81a0*/  @!P4 IMAD.MOV R200, RZ, RZ, -R200 ;  /* 0x000000ffffc8c224 */ /* 0x000fe200078e0ac8 */
[C---:B------:R-:W-:Y:S01]  /*81b0*/  ISETP.GT.U32.AND P4, PT, R0.reuse, R241, PT ;  /* 0x000000f10000720c */ /* 0x040fe20003f84070 */
[----:B------:R-:W-:Y:S01]  /*81c0*/  @!P5 IMAD.MOV R208, RZ, RZ, -R208 ;  /* 0x000000ffffd0d224 */ /* 0x000fe200078e0ad0 */
[----:B------:R-:W-:Y:S01]  /*81d0*/  ISETP.GT.U32.AND P5, PT, R0, R201, PT ;  /* 0x000000c90000720c */ /* 0x000fe20003fa4070 */
[----:B------:R-:W-:Y:S01]  /*81e0*/  @!P2 IMAD.IADD R224, R224, 0x1, -R0 ;  /* 0x00000001e0e0a824 */ /* 0x000fe200078e0a00 */
[----:B------:R-:W-:-:S02]  /*81f0*/  ISETP.GE.AND P2, PT, R192, RZ, PT ;  /* 0x000000ffc000720c */ /* 0x000fc40003f46270 */
[----:B------:R-:W-:Y:S01]  /*8200*/  IABS R192, R21 ;  /* 0x0000001500c07213 */ /* 0x000fe20000000000 */
[--C-:B------:R-:W-:Y:S01]  /*8210*/  @!P6 IMAD.IADD R232, R232, 0x1, -R0.reuse ;  /* 0x00000001e8e8e824 */ /* 0x100fe200078e0a00 */
[----:B------:R-:W-:Y:S01]  /*8220*/  ISETP.GT.U32.AND P6, PT, R0, R224, PT ;  /* 0x000000e00000720c */ /* 0x000fe20003fc4070 */
[----:B------:R-:W-:Y:S01]  /*8230*/  @!P3 IMAD.IADD R216, R216, 0x1, -R0 ;  /* 0x00000001d8d8b824 */ /* 0x000fe200078e0a00 */
[C---:B------:R-:W-:Y:S01]  /*8240*/  ISETP.GT.U32.AND P3, PT, R0.reuse, R2, PT ;  /* 0x000000020000720c */ /* 0x040fe20003f64070 */
[----:B------:R-:W-:Y:S01]  /*8250*/  IMAD.MOV.U32 R209, RZ, RZ, R192 ;  /* 0x000000ffffd17224 */ /* 0x000fe200078e00c0 */
[----:B------:R-:W-:Y:S01]  /*8260*/  IABS R215, R77 ;  /* 0x0000004d00d77213 */ /* 0x000fe20000000000 */
[--C-:B------:R-:W-:Y:S02]  /*8270*/  @!P4 IMAD.IADD R241, R241, 0x1, -R0.reuse ;  /* 0x00000001f1f1c824 */ /* 0x100fe400078e0a00 */
[----:B------:R-:W-:Y:S02]  /*8280*/  IMAD.MOV.U32 R192, RZ, RZ, R217 ;  /* 0x000000ffffc07224 */ /* 0x000fe400078e00d9 */
[----:B------:R-:W-:Y:S01]  /*8290*/  @!P5 IMAD.IADD R201, R201, 0x1, -R0 ;  /* 0x00000001c9c9d824 */ /* 0x000fe200078e0a00 */
[----:B------:R-:W-:Y:S01]  /*82a0*/  ISETP.GT.U32.AND P5, PT, R0, R241, PT ;  /* 0x000000f10000720c */ /* 0x000fe20003fa4070 */
[----:B------:R-:W-:-:S04]  /*82b0*/  IMAD.HI.U32 R218, R138, R209, RZ ;  /* 0x000000d18ada7227 */ /* 0x000fc800078e00ff */
[----:B------:R-:W-:-:S04]  /*82c0*/  IMAD.HI.U32 R217, R138, R215, RZ ;  /* 0x000000d78ad97227 */ /* 0x000fc800078e00ff */
[----:B------:R-:W-:Y:S01]  /*82d0*/  @!P0 IMAD.MOV R192, RZ, RZ, -R192 ;  /* 0x000000ffffc08224 */ /* 0x000fe200078e0ac0 */
[----:B------:R-:W-:Y:S01]  /*82e0*/  ISETP.GT.U32.AND P0, PT, R0, R232, PT ;  /* 0x000000e80000720c */ /* 0x000fe20003f04070 */
[----:B------:R-:W-:Y:S02]  /*82f0*/  IMAD.MOV R218, RZ, RZ, -R218 ;  /* 0x000000ffffda7224 */ /* 0x000fe400078e0ada */
[----:B------:R-:W-:Y:S02]  /*8300*/  IMAD.MOV R217, RZ, RZ, -R217 ;  /* 0x000000ffffd97224 */ /* 0x000fe400078e0ad9 */
[--C-:B------:R-:W-:Y:S01]  /*8310*/  @!P6 IMAD.IADD R224, R224, 0x1, -R0.reuse ;  /* 0x00000001e0e0e824 */ /* 0x100fe200078e0a00 */
[----:B------:R-:W-:Y:S01]  /*8320*/  ISETP.GE.AND P6, PT, R211, RZ, PT ;  /* 0x000000ffd300720c */ /* 0x000fe20003fc6270 */
[----:B------:R-:W-:Y:S02]  /*8330*/  IMAD R211, R0, R218, R209 ;  /* 0x000000da00d37224 */ /* 0x000fe400078e02d1 */
[----:B------:R-:W-:-:S02]  /*8340*/  @!P3 IMAD.IADD R2, R2, 0x1, -R0 ;  /* 0x000000010202b824 */ /* 0x000fc400078e0a00 */
[C---:B------:R-:W-:Y:S02]  /*8350*/  IMAD R209, R0.reuse, R217, R215 ;  /* 0x000000d900d17224 */ /* 0x040fe400078e02d7 */
[----:B------:R-:W-:Y:S01]  /*8360*/  @!P5 IMAD.IADD R241, R241, 0x1, -R0 ;  /* 0x00000001f1f1d824 */ /* 0x000fe200078e0a00 */
[C---:B------:R-:W-:Y:S01]  /*8370*/  ISETP.GT.U32.AND P3, PT, R0.reuse, R2, PT ;  /* 0x000000020000720c */ /* 0x040fe20003f64070 */
[----:B------:R-:W-:Y:S01]  /*8380*/  @!P1 IMAD.MOV R216, RZ, RZ, -R216 ;  /* 0x000000ffffd89224 */ /* 0x000fe200078e0ad8 */
[C---:B------:R-:W-:Y:S01]  /*8390*/  ISETP.GT.U32.AND P5, PT, R0.reuse, R209, PT ;  /* 0x000000d10000720c */ /* 0x040fe20003fa4070 */
[----:B------:R-:W-:Y:S01]  /*83a0*/  @!P2 IMAD.MOV R224, RZ, RZ, -R224 ;  /* 0x000000ffffe0a224 */ /* 0x000fe200078e0ae0 */
[----:B------:R-:W-:Y:S01]  /*83b0*/  ISETP.GT.U32.AND P1, PT, R0, R201, PT ;  /* 0x000000c90000720c */ /* 0x000fe20003f24070 */
[----:B------:R-:W-:Y:S01]  /*83c0*/  @!P0 IMAD.IADD R232, R232, 0x1, -R0 ;  /* 0x00000001e8e88824 */ /* 0x000fe200078e0a00 */
[----:B------:R-:W-:Y:S02]  /*83d0*/  ISETP.GT.U32.AND P2, PT, R0, R211, PT ;  /* 0x000000d30000720c */ /* 0x000fe40003f44070 */
[----:B------:R-:W-:-:S02]  /*83e0*/  ISETP.GE.AND P0, PT, R213, RZ, PT ;  /* 0x000000ffd500720c */ /* 0x000fc40003f06270 */
[----:B------:R-:W-:Y:S01]  /*83f0*/  IABS R213, R210 ;  /* 0x000000d200d57213 */ /* 0x000fe20000000000 */
[----:B------:R-:W-:Y:S01]  /*8400*/  @!P6 IMAD.MOV R232, RZ, RZ, -R232 ;  /* 0x000000ffffe8e224 */ /* 0x000fe200078e0ae8 */
[----:B------:R-:W-:Y:S02]  /*8410*/  ISETP.GE.AND P6, PT, R8, RZ, PT ;  /* 0x000000ff0800720c */ /* 0x000fe40003fc6270 */
[----:B------:R-:W-:Y:S01]  /*8420*/  ISETP.GE.AND P4, PT, R214, RZ, PT ;  /* 0x000000ffd600720c */ /* 0x000fe20003f86270 */
[----:B------:R-:W-:-:S04]  /*8430*/  IMAD.HI.U32 R8, R138, R213, RZ ;  /* 0x000000d58a087227 */ /* 0x000fc800078e00ff */
[----:B------:R-:W-:Y:S01]  /*8440*/  @!P3 IMAD.IADD R2, R2, 0x1, -R0 ;  /* 0x000000010202b824 */ /* 0x000fe200078e0a00 */
[----:B------:R-:W-:Y:S01]  /*8450*/  ISETP.GE.AND P3, PT, R77, RZ, PT ;  /* 0x000000ff4d00720c */ /* 0x000fe20003f66270 */
[----:B------:R-:W-:Y:S01]  /*8460*/  IMAD.MOV R8, RZ, RZ, -R8 ;  /* 0x000000ffff087224 */ /* 0x000fe200078e0a08 */
[----:B------:R-:W-:Y:S01]  /*8470*/  IABS R77, R29 ;  /* 0x0000001d004d7213 */ /* 0x000fe20000000000 */
[--C-:B------:R-:W-:Y:S02]  /*8480*/  @!P5 IMAD.IADD R209, R209, 0x1, -R0.reuse ;  /* 0x00000001d1d1d824 */ /* 0x100fe400078e0a00 */
[--C-:B------:R-:W-:Y:S02]  /*8490*/  @!P1 IMAD.IADD R201, R201, 0x1, -R0.reuse ;  /* 0x00000001c9c99824 */ /* 0x100fe400078e0a00 */
[----:B------:R-:W-:Y:S01]  /*84a0*/  @!P2 IMAD.IADD R211, R211, 0x1, -R0 ;  /* 0x00000001d3d3a824 */ /* 0x000fe200078e0a00 */
[----:B------:R-:W-:Y:S01]  /*84b0*/  ISETP.GE.AND P2, PT, R210, RZ, PT ;  /* 0x000000ffd200720c */ /* 0x000fe20003f46270 */
[C---:B------:R-:W-:Y:S01]  /*84c0*/  IMAD R210, R0.reuse, R8, R213 ;  /* 0x0000000800d27224 */ /* 0x040fe200078e02d5 */
[C---:B------:R-:W-:Y:S01]  /*84d0*/  ISETP.GT.U32.AND P5, PT, R0.reuse, R209, PT ;  /* 0x000000d10000720c */ /* 0x040fe20003fa4070 */
[----:B------:R-:W-:Y:S01]  /*84e0*/  @!P0 IMAD.MOV R241, RZ, RZ, -R241 ;  /* 0x000000fffff18224 */ /* 0x000fe200078e0af1 */
[----:B------:R-:W-:Y:S01]  /*84f0*/  ISETP.GT.U32.AND P0, PT, R0, R211, PT ;  /* 0x000000d30000720c */ /* 0x000fe20003f04070 */
[----:B------:R-:W-:-:S02]  /*8500*/  IMAD.MOV.U32 R8, RZ, RZ, R201 ;  /* 0x000000ffff087224 */ /* 0x000fc400078e00c9 */
[----:B------:R-:W-:-:S04]  /*8510*/  IMAD.HI.U32 R213, R138, R77, RZ ;  /* 0x0000004d8ad57227 */ /* 0x000fc800078e00ff */
[----:B------:R-:W-:Y:S01]  /*8520*/  @!P4 IMAD.MOV R8, RZ, RZ, -R8 ;  /* 0x000000ffff08c224 */ /* 0x000fe200078e0a08 */
[C---:B------:R-:W-:Y:S01]  /*8530*/  ISETP.GT.U32.AND P4, PT, R0.reuse, R210, PT ;  /* 0x000000d20000720c */ /* 0x040fe20003f84070 */
[----:B------:R-:W-:Y:S01]  /*8540*/  IMAD.MOV R213, RZ, RZ, -R213 ;  /* 0x000000ffffd57224 */ /* 0x000fe200078e0ad5 */
[----:B------:R-:W-:Y:S02]  /*8550*/  ISETP.GE.AND P1, PT, R21, RZ, PT ;  /* 0x000000ff1500720c */ /* 0x000fe40003f26270 */
[----:B------:R-:W-:Y:S01]  /*8560*/  IABS R214, R53 ;  /* 0x0000003500d67213 */ /* 0x000fe20000000000 */
[C---:B------:R-:W-:Y:S02]  /*8570*/  IMAD R201, R0.reuse, R213, R77 ;  /* 0x000000d500c97224 */ /* 0x040fe400078e024d */
[----:B------:R-:W-:Y:S02]  /*8580*/  IMAD.MOV.U32 R21, RZ, RZ, R2 ;  /* 0x000000ffff157224 */ /* 0x000fe400078e0002 */
[--C-:B------:R-:W-:Y:S01]  /*8590*/  @!P5 IMAD.IADD R209, R209, 0x1, -R0.reuse ;  /* 0x00000001d1d1d824 */ /* 0x100fe200078e0a00 */
[----:B------:R-:W-:Y:S01]  /*85a0*/  ISETP.GT.U32.AND P5, PT, R0, R201, PT ;  /* 0x000000c90000720c */ /* 0x000fe20003fa4070 */
[----:B------:R-:W-:-:S02]  /*85b0*/  @!P0 IMAD.IADD R211, R211, 0x1, -R0 ;  /* 0x00000001d3d38824 */ /* 0x000fc400078e0a00 */
[----:B------:R-:W-:-:S04]  /*85c0*/  IMAD.HI.U32 R2, R138, R214, RZ ;  /* 0x000000d68a027227 */ /* 0x000fc800078e00ff */
[----:B------:R-:W-:Y:S01]  /*85d0*/  @!P6 IMAD.MOV R21, RZ, RZ, -R21 ;  /* 0x000000ffff15e224 */ /* 0x000fe200078e0a15 */
[----:B------:R-:W-:Y:S01]  /*85e0*/  ISETP.GE.AND P6, PT, R29, RZ, PT ;  /* 0x000000ff1d00720c */ /* 0x000fe20003fc6270 */
[----:B------:R-:W-:Y:S02]  /*85f0*/  IMAD.MOV.U32 R29, RZ, RZ, R211 ;  /* 0x000000ffff1d7224 */ /* 0x000fe400078e00d3 */
[----:B------:R-:W-:Y:S02]  /*8600*/  @!P4 IMAD.IADD R210, R210, 0x1, -R0 ;  /* 0x00000001d2d2c824 */ /* 0x000fe400078e0a00 */
[----:B------:R-:W-:Y:S01]  /*8610*/  IMAD.MOV R2, RZ, RZ, -R2 ;  /* 0x000000ffff027224 */ /* 0x000fe200078e0a02 */
[----:B------:R-:W-:Y:S01]  /*8620*/  IABS R213, R37 ;  /* 0x0000002500d57213 */ /* 0x000fe20000000000 */
[----:B------:R-:W-:Y:S01]  /*8630*/  @!P1 IMAD.MOV R29, RZ, RZ, -R29 ;  /* 0x000000ffff1d9224 */ /* 0x000fe200078e0a1d */
[----:B------:R-:W-:Y:S01]  /*8640*/  ISETP.GE.AND P4, PT, R37, RZ, PT ;  /* 0x000000ff2500720c */ /* 0x000fe20003f86270 */
[C---:B------:R-:W-:Y:S01]  /*8650*/  IMAD R2, R0.reuse, R2, R214 ;  /* 0x0000000200027224 */ /* 0x040fe200078e02d6 */
[----:B------:R-:W-:Y:S01]  /*8660*/  ISETP.GT.U32.AND P1, PT, R0, R210, PT ;  /* 0x000000d20000720c */ /* 0x000fe20003f24070 */
[----:B------:R-:W-:Y:S01]  /*8670*/  IMAD.MOV.U32 R37, RZ, RZ, R209 ;  /* 0x000000ffff257224 */ /* 0x000fe200078e00d1 */
[----:B------:R-:W-:Y:S01]  /*8680*/  IABS R77, R45 ;  /* 0x0000002d004d7213 */ /* 0x000fe20000000000 */
[----:B------:R-:W-:-:S02]  /*8690*/  @!P5 IMAD.IADD R201, R201, 0x1, -R0 ;  /* 0x00000001c9c9d824 */ /* 0x000fc400078e0a00 */
[----:B------:R-:W-:Y:S01]  /*86a0*/  @!P3 IMAD.MOV R37, RZ, RZ, -R37 ;  /* 0x000000ffff25b224 */ /* 0x000fe200078e0a25 */
[----:B------:R-:W-:Y:S02]  /*86b0*/  ISETP.GT.U32.AND P3, PT, R0, R2, PT ;  /* 0x000000020000720c */ /* 0x000fe40003f64070 */
[----:B------:R-:W-:Y:S01]  /*86c0*/  ISETP.GE.AND P0, PT, R53, RZ, PT ;  /* 0x000000ff3500720c */ /* 0x000fe20003f06270 */
[----:B------:R-:W-:Y:S01]  /*86d0*/  IMAD.HI.U32 R53, R138, R77, RZ ;  /* 0x0000004d8a357227 */ /* 0x000fe200078e00ff */
[----:B------:R-:W-:-:S03]  /*86e0*/  ISETP.GT.U32.AND P5, PT, R0, R201, PT ;  /* 0x000000c90000720c */ /* 0x000fc60003fa4070 */
[----:B------:R-:W-:Y:S02]  /*86f0*/  IMAD.MOV R53, RZ, RZ, -R53 ;  /* 0x000000ffff357224 */ /* 0x000fe400078e0a35 */
[--C-:B------:R-:W-:Y:S01]  /*8700*/  @!P1 IMAD.IADD R210, R210, 0x1, -R0.reuse ;  /* 0x00000001d2d29824 */ /* 0x100fe200078e0a00 */
[----:B------:R-:W-:Y:S01]  /*8710*/  ISETP.GE.AND P1, PT, R45, RZ, PT ;  /* 0x000000ff2d00720c */ /* 0x000fe20003f26270 */
[----:B------:R-:W-:Y:S02]  /*8720*/  IMAD R77, R0, R53, R77 ;  /* 0x00000035004d7224 */ /* 0x000fe400078e024d */
[----:B------:R-:W-:Y:S02]  /*8730*/  @!P3 IMAD.IADD R2, R2, 0x1, -R0 ;  /* 0x000000010202b824 */ /* 0x000fe400078e0a00 */
[----:B------:R-:W-:Y:S02]  /*8740*/  IMAD.MOV.U32 R45, RZ, RZ, R210 ;  /* 0x000000ffff2d7224 */ /* 0x000fe400078e00d2 */
[----:B------:R-:W-:Y:S01]  /*8750*/  IMAD.HI.U32 R214, R138, R213, RZ ;  /* 0x000000d58ad67227 */ /* 0x000fe200078e00ff */
[----:B------:R-:W-:-:S03]  /*8760*/  ISETP.GT.U32.AND P3, PT, R0, R2, PT ;  /* 0x000000020000720c */ /* 0x000fc60003f64070 */
[----:B------:R-:W-:Y:S01]  /*8770*/  @!P2 IMAD.MOV R45, RZ, RZ, -R45 ;  /* 0x000000ffff2da224 */ /* 0x000fe200078e0a2d */
[C---:B------:R-:W-:Y:S01]  /*8780*/  ISETP.GT.U32.AND P2, PT, R0.reuse, R77, PT ;  /* 0x0000004d0000720c */ /* 0x040fe20003f44070 */
[----:B------:R-:W-:Y:S01]  /*8790*/  @!P5 IMAD.IADD R201, R201, 0x1, -R0 ;  /* 0x00000001c9c9d824 */ /* 0x000fe200078e0a00 */
[----:B------:R-:W-:Y:S01]  /*87a0*/  IABS R211, R61 ;  /* 0x0000003d00d37213 */ /* 0x000fe20000000000 */
[----:B------:R-:W-:Y:S01]  /*87b0*/  IMAD.MOV R214, RZ, RZ, -R214 ;  /* 0x000000ffffd67224 */ /* 0x000fe200078e0ad6 */
[----:B------:R-:W-:Y:S01]  /*87c0*/  IABS R209, R69 ;  /* 0x0000004500d17213 */ /* 0x000fe20000000000 */
[----:B------:R-:W-:Y:S02]  /*87d0*/  IMAD.MOV.U32 R53, RZ, RZ, R201 ;  /* 0x000000ffff357224 */ /* 0x000fe400078e00c9 */
[----:B------:R-:W-:Y:S02]  /*87e0*/  IMAD R213, R0, R214, R213 ;  /* 0x000000d600d57224 */ /* 0x000fe400078e02d5 */
[----:B------:R-:W-:-:S04]  /*87f0*/  IMAD.HI.U32 R214, R138, R211, RZ ;  /* 0x000000d38ad67227 */ /* 0x000fc800078e00ff */
[----:B------:R-:W-:-:S04]  /*8800*/  IMAD.HI.U32 R210, R138, R209, RZ ;  /* 0x000000d18ad27227 */ /* 0x000fc800078e00ff */
[----:B------:R-:W-:Y:S01]  /*8810*/  @!P6 IMAD.MOV R53, RZ, RZ, -R53 ;  /* 0x000000ffff35e224 */ /* 0x000fe200078e0a35 */
[----:B------:R-:W-:Y:S01]  /*8820*/  ISETP.GE.AND P6, PT, R61, RZ, PT ;  /* 0x000000ff3d00720c */ /* 0x000fe20003fc6270 */
[----:B------:R-:W-:Y:S01]  /*8830*/  IMAD.MOV R214, RZ, RZ, -R214 ;  /* 0x000000ffffd67224 */ /* 0x000fe200078e0ad6 */
[----:B------:R-:W-:Y:S01]  /*8840*/  IABS R61, R85 ;  /* 0x00000055003d7213 */ /* 0x000fe20000000000 */
[----:B------:R-:W-:Y:S01]  /*8850*/  IMAD.MOV R201, RZ, RZ, -R210 ;  /* 0x000000ffffc97224 */ /* 0x000fe200078e0ad2 */
[----:B------:R-:W-:Y:S01]  /*8860*/  ISETP.GT.U32.AND P5, PT, R0, R213, PT ;  /* 0x000000d50000720c */ /* 0x000fe20003fa4070 */
[--C-:B------:R-:W-:Y:S02]  /*8870*/  @!P3 IMAD.IADD R2, R2, 0x1, -R0.reuse ;  /* 0x000000010202b824 */ /* 0x100fe400078e0a00 */
[----:B------:R-:W-:Y:S02]  /*8880*/  @!P2 IMAD.IADD R77, R77, 0x1, -R0 ;  /* 0x000000014d4da824 */ /* 0x000fe400078e0a00 */
[----:B------:R-:W-:-:S02]  /*8890*/  IMAD R210, R0, R214, R211 ;  /* 0x000000d600d27224 */ /* 0x000fc400078e02d3 */
[C---:B------:R-:W-:Y:S02]  /*88a0*/  IMAD R209, R0.reuse, R201, R209 ;  /* 0x000000c900d17224 */ /* 0x040fe400078e02d1 */
[----:B------:R-:W-:Y:S01]  /*88b0*/  IMAD.MOV.U32 R201, RZ, RZ, R61 ;  /* 0x000000ffffc97224 */ /* 0x000fe200078e003d */
[C---:B------:R-:W-:Y:S01]  /*88c0*/  ISETP.GT.U32.AND P2, PT, R0.reuse, R77, PT ;  /* 0x0000004d0000720c */ /* 0x040fe20003f44070 */
[----:B------:R-:W-:Y:S01]  /*88d0*/  IMAD.MOV.U32 R61, RZ, RZ, R2 ;  /* 0x000000ffff3d7224 */ /* 0x000fe200078e0002 */
[----:B------:R-:W-:Y:S01]  /*88e0*/  ISETP.GT.U32.AND P3, PT, R0, R210, PT ;  /* 0x000000d20000720c */ /* 0x000fe20003f64070 */
[----:B------:R-:W-:-:S04]  /*88f0*/  IMAD.HI.U32 R214, R138, R201, RZ ;  /* 0x000000c98ad67227 */ /* 0x000fc800078e00ff */
[----:B------:R-:W-:Y:S01]  /*8900*/  @!P0 IMAD.MOV R61, RZ, RZ, -R61 ;  /* 0x000000ffff3d8224 */ /* 0x000fe200078e0a3d */
[C---:B------:R-:W-:Y:S01]  /*8910*/  ISETP.GT.U32.AND P0, PT, R0.reuse, R209, PT ;  /* 0x000000d10000720c */ /* 0x040fe20003f04070 */
[----:B------:R-:W-:Y:S02]  /*8920*/  IMAD.MOV R214, RZ, RZ, -R214 ;  /* 0x000000ffffd67224 */ /* 0x000fe400078e0ad6 */
[--C-:B------:R-:W-:Y:S02]  /*8930*/  @!P5 IMAD.IADD R213, R213, 0x1, -R0.reuse ;  /* 0x00000001d5d5d824 */ /* 0x100fe400078e0a00 */
[C---:B------:R-:W-:Y:S02]  /*8940*/  IMAD R201, R0.reuse, R214, R201 ;  /* 0x000000d600c97224 */ /* 0x040fe400078e02c9 */
[--C-:B------:R-:W-:Y:S01]  /*8950*/  @!P2 IMAD.IADD R77, R77, 0x1, -R0.reuse ;  /* 0x000000014d4da824 */ /* 0x100fe200078e0a00 */
[----:B------:R-:W-:Y:S01]  /*8960*/  ISETP.GT.U32.AND P5, PT, R0, R213, PT ;  /* 0x000000d50000720c */ /* 0x000fe20003fa4070 */
[----:B------:R-:W-:Y:S01]  /*8970*/  @!P3 IMAD.IADD R210, R210, 0x1, -R0 ;  /* 0x00000001d2d2b824 */ /* 0x000fe200078e0a00 */
[----:B------:R-:W-:-:S03]  /*8980*/  ISETP.GT.U32.AND P2, PT, R0, R201, PT ;  /* 0x000000c90000720c */ /* 0x000fc60003f44070 */
[----:B------:R-:W-:Y:S01]  /*8990*/  @!P0 IMAD.IADD R209, R209, 0x1, -R0 ;  /* 0x00000001d1d18824 */ /* 0x000fe200078e0a00 */
[----:B------:R-:W-:Y:S02]  /*89a0*/  IABS R2, R93 ;  /* 0x0000005d00027213 */ /* 0x000fe40000000000 */
[C---:B------:R-:W-:Y:S02]  /*89b0*/  ISETP.GT.U32.AND P3, PT, R0.reuse, R210, PT ;  /* 0x000000d20000720c */ /* 0x040fe40003f64070 */
[----:B------:R-:W-:Y:S01]  /*89c0*/  ISETP.GT.U32.AND P0, PT, R0, R209, PT ;  /* 0x000000d10000720c */ /* 0x000fe20003f04070 */
[----:B------:R-:W-:Y:S01]  /*89d0*/  IMAD.HI.U32 R214, R138, R2, RZ ;  /* 0x000000028ad67227 */ /* 0x000fe200078e00ff */
[----:B------:R-:W-:-:S03]  /*89e0*/  IABS R211, R158 ;  /* 0x0000009e00d37213 */ /* 0x000fc60000000000 */
[--C-:B------:R-:W-:Y:S02]  /*89f0*/  @!P5 IMAD.IADD R213, R213, 0x1, -R0.reuse ;  /* 0x00000001d5d5d824 */ /* 0x100fe400078e0a00 */
[----:B------:R-:W-:Y:S01]  /*8a00*/  @!P2 IMAD.IADD R201, R201, 0x1, -R0 ;  /* 0x00000001c9c9a824 */ /* 0x000fe200078e0a00 */
[----:B------:R-:W-:Y:S01]  /*8a10*/  ISETP.GE.AND P5, PT, R69, RZ, PT ;  /* 0x000000ff4500720c */ /* 0x000fe20003fa6270 */
[----:B------:R-:W-:Y:S02]  /*8a20*/  IMAD.MOV R214, RZ, RZ, -R214 ;  /* 0x000000ffffd67224 */ /* 0x000fe400078e0ad6 */
[----:B------:R-:W-:Y:S02]  /*8a30*/  IMAD.MOV.U32 R69, RZ, RZ, R213 ;  /* 0x000000ffff457224 */ /* 0x000fe400078e00d5 */
[----:B------:R-:W-:Y:S01]  /*8a40*/  @!P1 IMAD.MOV R77, RZ, RZ, -R77 ;  /* 0x000000ffff4d9224 */ /* 0x000fe200078e0a4d */
[----:B------:R-:W-:Y:S01]  /*8a50*/  ISETP.GE.AND P1, PT, R93, RZ, PT ;  /* 0x000000ff5d00720c */ /* 0x000fe20003f26270 */
[----:B------:R-:W-:Y:S01]  /*8a60*/  IMAD.HI.U32 R213, R138, R211, RZ ;  /* 0x000000d38ad57227 */ /* 0x000fe200078e00ff */
[----:B------:R-:W-:-:S02]  /*8a70*/  IABS R93, R101 ;  /* 0x00000065005d7213 */ /* 0x000fc40000000000 */
[----:B------:R-:W-:Y:S01]  /*8a80*/  ISETP.GT.U32.AND P2, PT, R0, R201, PT ;  /* 0x000000c90000720c */ /* 0x000fe20003f44070 */
[----:B------:R-:W-:Y:S02]  /*8a90*/  @!P3 IMAD.IADD R210, R210, 0x1, -R0 ;  /* 0x00000001d2d2b824 */ /* 0x000fe400078e0a00 */
[C---:B------:R-:W-:Y:S02]  /*8aa0*/  IMAD R2, R0.reuse, R214, R2 ;  /* 0x000000d600027224 */ /* 0x040fe400078e0202 */
[----:B------:R-:W-:Y:S01]  /*8ab0*/  @!P4 IMAD.MOV R69, RZ, RZ, -R69 ;  /* 0x000000ffff45c224 */ /* 0x000fe200078e0a45 */
[----:B------:R-:W-:Y:S01]  /*8ac0*/  ISETP.GE.AND P4, PT, R85, RZ, PT ;  /* 0x000000ff5500720c */ /* 0x000fe20003f86270 */
[----:B------:R-:W-:Y:S02]  /*8ad0*/  IMAD.MOV R213, RZ, RZ, -R213 ;  /* 0x000000ffffd57224 */ /* 0x000fe400078e0ad5 */
[----:B------:R-:W-:Y:S01]  /*8ae0*/  @!P0 IMAD.IADD R209, R209, 0x1, -R0 ;  /* 0x00000001d1d18824 */ /* 0x000fe200078e0a00 */
[----:B------:R-:W-:Y:S01]  /*8af0*/  ISETP.GT.U32.AND P0, PT, R0, R2, PT ;  /* 0x000000020000720c */ /* 0x000fe20003f04070 */
[----:B------:R-:W-:Y:S01]  /*8b00*/  IMAD.MOV.U32 R85, RZ, RZ, R210 ;  /* 0x000000ffff557224 */ /* 0x000fe200078e00d2 */
[----:B------:R-:W-:Y:S01]  /*8b10*/  ISETP.GE.AND P3, PT, R158, RZ, PT ;  /* 0x000000ff9e00720c */ /* 0x000fe20003f66270 */
[----:B------:R-:W-:-:S02]  /*8b20*/  IMAD.MOV.U32 R210, RZ, RZ, R93 ;  /* 0x000000ffffd27224 */ /* 0x000fc400078e005d */
[----:B------:R-:W-:Y:S02]  /*8b30*/  IMAD R158, R0, R213, R211 ;  /* 0x000000d5009e7224 */ /* 0x000fe400078e02d3 */
[----:B------:R-:W-:Y:S02]  /*8b40*/  IMAD.MOV.U32 R93, RZ, RZ, R209 ;  /* 0x000000ffff5d7224 */ /* 0x000fe400078e00d1 */
[----:B------:R-:W-:Y:S01]  /*8b50*/  @!P6 IMAD.MOV R85, RZ, RZ, -R85 ;  /* 0x000000ffff55e224 */ /* 0x000fe200078e0a55 */
[----:B------:R-:W-:Y:S01]  /*8b60*/  ISETP.GE.AND P6, PT, R101, RZ, PT ;  /* 0x000000ff6500720c */ /* 0x000fe20003fc6270 */
[----:B------:R-:W-:Y:S01]  /*8b70*/  IMAD.HI.U32 R209, R138, R210, RZ ;  /* 0x000000d28ad17227 */ /* 0x000fe200078e00ff */
[----:B------:R-:W-:-:S03]  /*8b80*/  IABS R101, R117 ;  /* 0x0000007500657213 */ /* 0x000fc60000000000 */
[----:B------:R-:W-:Y:S01]  /*8b90*/  @!P5 IMAD.MOV R93, RZ, RZ, -R93 ;  /* 0x000000ffff5dd224 */ /* 0x000fe200078e0a5d */
[C---:B------:R-:W-:Y:S01]  /*8ba0*/  ISETP.GT.U32.AND P5, PT, R0.reuse, R158, PT ;  /* 0x0000009e0000720c */ /* 0x040fe20003fa4070 */
[----:B------:R-:W-:Y:S02]  /*8bb0*/  IMAD.MOV R209, RZ, RZ, -R209 ;  /* 0x000000ffffd17224 */ /* 0x000fe400078e0ad1 */
[----:B------:R-:W-:Y:S01]  /*8bc0*/  @!P2 IMAD.IADD R201, R201, 0x1, -R0 ;  /* 0x00000001c9c9a824 */ /* 0x000fe200078e0a00 */
[----:B------:R-:W-:Y:S02]  /*8bd0*/  IABS R211, R109 ;  /* 0x0000006d00d37213 */ /* 0x000fe40000000000 */
[----:B------:R-:W-:Y:S01]  /*8be0*/  ISETP.GE.AND P2, PT, R109, RZ, PT ;  /* 0x000000ff6d00720c */ /* 0x000fe20003f46270 */
[----:B------:R-:W-:Y:S02]  /*8bf0*/  IMAD.MOV.U32 R109, RZ, RZ, R101 ;  /* 0x000000ffff6d7224 */ /* 0x000fe400078e0065 */
[----:B------:R-:W-:-:S02]  /*8c00*/  IMAD R209, R0, R209, R210 ;  /* 0x000000d100d17224 */ /* 0x000fc400078e02d2 */
[----:B------:R-:W-:Y:S02]  /*8c10*/  IMAD.MOV.U32 R101, RZ, RZ, R201 ;  /* 0x000000ffff657224 */ /* 0x000fe400078e00c9 */
[----:B------:R-:W-:Y:S02]  /*8c20*/  @!P0 IMAD.IADD R2, R2, 0x1, -R0 ;  /* 0x0000000102028824 */ /* 0x000fe400078e0a00 */
[----:B------:R-:W-:Y:S01]  /*8c30*/  @!P4 IMAD.MOV R101, RZ, RZ, -R101 ;  /* 0x000000ffff65c224 */ /* 0x000fe200078e0a65 */
[----:B------:R-:W-:Y:S01]  /*8c40*/  ISETP.GT.U32.AND P4, PT, R0, R209, PT ;  /* 0x000000d10000720c */ /* 0x000fe20003f84070 */
[----:B------:R-:W-:Y:S01]  /*8c50*/  IMAD.HI.U32 R214, R138, R211, RZ ;  /* 0x000000d38ad67227 */ /* 0x000fe200078e00ff */
[----:B------:R-:W-:-:S03]  /*8c60*/  ISETP.GT.U32.AND P0, PT, R0, R2, PT ;  /* 0x000000020000720c */ /* 0x000fc60003f04070 */
[----:B------:R-:W-:Y:S02]  /*8c70*/  @!P5 IMAD.IADD R158, R158, 0x1, -R0 ;  /* 0x000000019e9ed824 */ /* 0x000fe400078e0a00 */
[----:B------:R-:W-:Y:S02]  /*8c80*/  IMAD.MOV R214, RZ, RZ, -R214 ;  /* 0x000000ffffd67224 */ /* 0x000fe400078e0ad6 */
[----:B------:R-:W-:Y:S01]  /*8c90*/  IMAD.HI.U32 R213, R138, R109, RZ ;  /* 0x0000006d8ad57227 */ /* 0x000fe200078e00ff */
[----:B------:R-:W-:-:S03]  /*8ca0*/  ISETP.GT.U32.AND P5, PT, R0, R158, PT ;  /* 0x0000009e0000720c */ /* 0x000fc60003fa4070 */
[----:B------:R-:W-:Y:S02]  /*8cb0*/  IMAD R211, R0, R214, R211 ;  /* 0x000000d600d37224 */ /* 0x000fe400078e02d3 */
[----:B------:R-:W-:Y:S02]  /*8cc0*/  IMAD.MOV R213, RZ, RZ, -R213 ;  /* 0x000000ffffd57224 */ /* 0x000fe400078e0ad5 */
[--C-:B------:R-:W-:Y:S02]  /*8cd0*/  @!P4 IMAD.IADD R209, R209, 0x1, -R0.reuse ;  /* 0x00000001d1d1c824 */ /* 0x100fe400078e0a00 */
[----:B------:R-:W-:Y:S01]  /*8ce0*/  @!P0 IMAD.IADD R2, R2, 0x1, -R0 ;  /* 0x0000000102028824 */ /* 0x000fe200078e0a00 */
[C---:B------:R-:W-:Y:S01]  /*8cf0*/  ISETP.GT.U32.AND P0, PT, R0.reuse, R211, PT ;  /* 0x000000d30000720c */ /* 0x040fe20003f04070 */
[C---:B------:R-:W-:Y:S01]  /*8d00*/  IMAD R201, R0.reuse, R213, R109 ;  /* 0x000000d500c97224 */ /* 0x040fe200078e026d */
[----:B------:R-:W-:Y:S01]  /*8d10*/  IABS R210, R125 ;  /* 0x0000007d00d27213 */ /* 0x000fe20000000000 */
[----:B------:R-:W-:Y:S01]  /*8d20*/  IMAD.MOV.U32 R109, RZ, RZ, R2 ;  /* 0x000000ffff6d7224 */ /* 0x000fe200078e0002 */
[----:B------:R-:W-:Y:S01]  /*8d30*/  ISETP.GT.U32.AND P4, PT, R0, R209, PT ;  /* 0x000000d10000720c */ /* 0x000fe20003f84070 */
[----:B------:R-:W-:Y:S01]  /*8d40*/  @!P5 IMAD.IADD R158, R158, 0x1, -R0 ;  /* 0x000000019e9ed824 */ /* 0x000fe200078e0a00 */
[----:B------:R-:W-:Y:S01]  /*8d50*/  IABS R215, R142 ;  /* 0x0000008e00d77213 */ /* 0x000fe20000000000 */
[----:B------:R-:W-:Y:S01]  /*8d60*/  IMAD.HI.U32 R214, R138, R210, RZ ;  /* 0x000000d28ad67227 */ /* 0x000fe200078e00ff */
[----:B------:R-:W-:-:S02]  /*8d70*/  IABS R213, R4 ;  /* 0x0000000400d57213 */ /* 0x000fc40000000000 */
[----:B------:R-:W-:Y:S01]  /*8d80*/  ISETP.GT.U32.AND P5, PT, R0, R201, PT ;  /* 0x000000c90000720c */ /* 0x000fe20003fa4070 */
[----:B------:R-:W-:Y:S01]  /*8d90*/  @!P1 IMAD.MOV R109, RZ, RZ, -R109 ;  /* 0x000000ffff6d9224 */ /* 0x000fe200078e0a6d */
[----:B------:R-:W-:Y:S01]  /*8da0*/  ISETP.GE.AND P1, PT, R117, RZ, PT ;  /* 0x000000ff7500720c */ /* 0x000fe20003f26270 */
[----:B------:R-:W-:Y:S02]  /*8db0*/  IMAD.MOV R117, RZ, RZ, -R214 ;  /* 0x000000ffff757224 */ /* 0x000fe400078e0ad6 */
[----:B------:R-:W-:Y:S02]  /*8dc0*/  IMAD.MOV.U32 R2, RZ, RZ, R215 ;  /* 0x000000ffff027224 */ /* 0x000fe400078e00d7 */
[----:B------:R-:W-:-:S04]  /*8dd0*/  IMAD.HI.U32 R214, R138, R213, RZ ;  /* 0x000000d58ad67227 */ /* 0x000fc800078e00ff */
[----:B------:R-:W-:Y:S01]  /*8de0*/  @!P0 IMAD.IADD R211, R211, 0x1, -R0 ;  /* 0x00000001d3d38824 */ /* 0x000fe200078e0a00 */
[----:B------:R-:W-:Y:S01]  /*8df0*/  ISETP.GE.AND P0, PT, R125, RZ, PT ;  /* 0x000000ff7d00720c */ /* 0x000fe20003f06270 */
[----:B------:R-:W-:Y:S02]  /*8e00*/  IMAD R210, R0, R117, R210 ;  /* 0x0000007500d27224 */ /* 0x000fe400078e02d2 */
[----:B------:R-:W-:-:S04]  /*8e10*/  IMAD.HI.U32 R125, R138, R2, RZ ;  /* 0x000000028a7d7227 */ /* 0x000fc800078e00ff */
[----:B------:R-:W-:Y:S02]  /*8e20*/  IMAD.MOV.U32 R117, RZ, RZ, R158 ;  /* 0x000000ffff757224 */ /* 0x000fe400078e009e */
[----:B------:R-:W-:Y:S02]  /*8e30*/  IMAD.MOV R158, RZ, RZ, -R214 ;  /* 0x000000ffff9e7224 */ /* 0x000fe400078e0ad6 */
[--C-:B------:R-:W-:Y:S02]  /*8e40*/  @!P4 IMAD.IADD R209, R209, 0x1, -R0.reuse ;  /* 0x00000001d1d1c824 */ /* 0x100fe400078e0a00 */
[----:B------:R-:W-:Y:S01]  /*8e50*/  IMAD.MOV R214, RZ, RZ, -R125 ;  /* 0x000000ffffd67224 */ /* 0x000fe200078e0a7d */
[C---:B------:R-:W-:Y:S01]  /*8e60*/  ISETP.GT.U32.AND P4, PT, R0.reuse, R210, PT ;  /* 0x000000d20000720c */ /* 0x040fe20003f84070 */
[----:B------:R-:W-:Y:S02]  /*8e70*/  @!P5 IMAD.IADD R201, R201, 0x1, -R0 ;  /* 0x00000001c9c9d824 */ /* 0x000fe400078e0a00 */
[----:B------:R-:W-:-:S02]  /*8e80*/  IMAD R158, R0, R158, R213 ;  /* 0x0000009e009e7224 */ /* 0x000fc400078e02d5 */
[----:B------:R-:W-:Y:S02]  /*8e90*/  IMAD.MOV.U32 R125, RZ, RZ, R209 ;  /* 0x000000ffff7d7224 */ /* 0x000fe400078e00d1 */
[----:B------:R-:W-:Y:S01]  /*8ea0*/  @!P3 IMAD.MOV R117, RZ, RZ, -R117 ;  /* 0x000000ffff75b224 */ /* 0x000fe200078e0a75 */
[C---:B------:R-:W-:Y:S01]  /*8eb0*/  ISETP.GT.U32.AND P3, PT, R0.reuse, R211, PT ;  /* 0x000000d30000720c */ /* 0x040fe20003f64070 */
[----:B------:R-:W-:Y:S01]  /*8ec0*/  @!P6 IMAD.MOV R125, RZ, RZ, -R125 ;  /* 0x000000ffff7de224 */ /* 0x000fe200078e0a7d */
[C---:B------:R-:W-:Y:S02]  /*8ed0*/  ISETP.GT.U32.AND P5, PT, R0.reuse, R201, PT ;  /* 0x000000c90000720c */ /* 0x040fe40003fa4070 */
[C---:B------:R-:W-:Y:S02]  /*8ee0*/  ISETP.GT.U32.AND P6, PT, R0.reuse, R158, PT ;  /* 0x0000009e0000720c */ /* 0x040fe40003fc4070 */
[----:B------:R-:W-:Y:S01]  /*8ef0*/  IABS R213, R146 ;  /* 0x0000009200d57213 */ /* 0x000fe20000000000 */
[----:B------:R-:W-:-:S02]  /*8f00*/  IMAD R2, R0, R214, R2 ;  /* 0x000000d600027224 */ /* 0x000fc400078e0202 */
[--C-:B------:R-:W-:Y:S01]  /*8f10*/  @!P4 IMAD.IADD R210, R210, 0x1, -R0.reuse ;  /* 0x00000001d2d2c824 */ /* 0x100fe200078e0a00 */
[----:B------:R-:W-:Y:S01]  /*8f20*/  IABS R214, R154 ;  /* 0x0000009a00d67213 */ /* 0x000fe20000000000 */
[----:B------:R-:W-:Y:S02]  /*8f30*/  IMAD.MOV.U32 R209, RZ, RZ, R213 ;  /* 0x000000ffffd17224 */ /* 0x000fe400078e00d5 */
[--C-:B------:R-:W-:Y:S01]  /*8f40*/  @!P3 IMAD.IADD R211, R211, 0x1, -R0.reuse ;  /* 0x00000001d3d3b824 */ /* 0x100fe200078e0a00 */
[----:B------:R-:W-:Y:S01]  /*8f50*/  ISETP.GT.U32.AND P3, PT, R0, R2, PT ;  /* 0x000000020000720c */ /* 0x000fe20003f64070 */
[--C-:B------:R-:W-:Y:S01]  /*8f60*/  @!P5 IMAD.IADD R201, R201, 0x1, -R0.reuse ;  /* 0x00000001c9c9d824 */ /* 0x100fe200078e0a00 */
[----:B------:R-:W-:Y:S01]  /*8f70*/  ISETP.GE.AND P5, PT, R4, RZ, PT ;  /* 0x000000ff0400720c */ /* 0x000fe20003fa6270 */
[----:B------:R-:W-:Y:S01]  /*8f80*/  @!P6 IMAD.IADD R158, R158, 0x1, -R0 ;  /* 0x000000019e9ee824 */ /* 0x000fe200078e0a00 */
[----:B------:R-:W-:Y:S01]  /*8f90*/  ISETP.GT.U32.AND P6, PT, R0, R210, PT ;  /* 0x000000d20000720c */ /* 0x000fe20003fc4070 */
[----:B------:R-:W-:-:S04]  /*8fa0*/  IMAD.HI.U32 R215, R138, R209, RZ ;  /* 0x000000d18ad77227 */ /* 0x000fc800078e00ff */
[----:B------:R-:W-:Y:S02]  /*8fb0*/  IMAD.MOV.U32 R4, RZ, RZ, R211 ;  /* 0x000000ffff047224 */ /* 0x000fe400078e00d3 */
[----:B------:R-:W-:Y:S01]  /*8fc0*/  IMAD.MOV.U32 R213, RZ, RZ, R214 ;  /* 0x000000ffffd57224 */ /* 0x000fe200078e00d6 */
[----:B------:R-:W-:Y:S01]  /*8fd0*/  IABS R217, R150 ;  /* 0x0000009600d97213 */ /* 0x000fe20000000000 */
[----:B------:R-:W-:Y:S02]  /*8fe0*/  IMAD.MOV R215, RZ, RZ, -R215 ;  /* 0x000000ffffd77224 */ /* 0x000fe400078e0ad7 */
[----:B------:R-:W-:Y:S01]  /*8ff0*/  @!P2 IMAD.MOV R4, RZ, RZ, -R4 ;  /* 0x000000ffff04a224 */ /* 0x000fe200078e0a04 */
[----:B------:R-:W-:Y:S01]  /*9000*/  ISETP.GT.U32.AND P2, PT, R0, R158, PT ;  /* 0x0000009e0000720c */ /* 0x000fe20003f44070 */
[----:B------:R-:W-:Y:S01]  /*9010*/  IMAD.HI.U32 R214, R138, R213, RZ ;  /* 0x000000d58ad67227 */ /* 0x000fe200078e00ff */
[----:B------:R-:W-:-:S03]  /*9020*/  ISETP.GE.AND P4, PT, R142, RZ, PT ;  /* 0x000000ff8e00720c */ /* 0x000fc60003f86270 */
[----:B------:R-:W-:Y:S02]  /*9030*/  IMAD.MOV.U32 R142, RZ, RZ, R201 ;  /* 0x000000ffff8e7224 */ /* 0x000fe400078e00c9 */
[----:B------:R-:W-:Y:S02]  /*9040*/  IMAD R201, R0, R215, R209 ;  /* 0x000000d700c97224 */ /* 0x000fe400078e02d1 */
[----:B------:R-:W-:Y:S02]  /*9050*/  IMAD.MOV R214, RZ, RZ, -R214 ;  /* 0x000000ffffd67224 */ /* 0x000fe400078e0ad6 */
[----:B------:R-:W-:Y:S02]  /*9060*/  IMAD.MOV.U32 R211, RZ, RZ, R217 ;  /* 0x000000ffffd37224 */ /* 0x000fe400078e00d9 */
[--C-:B------:R-:W-:Y:S01]  /*9070*/  @!P3 IMAD.IADD R2, R2, 0x1, -R0.reuse ;  /* 0x000000010202b824 */ /* 0x100fe200078e0a00 */
[----:B------:R-:W-:Y:S01]  /*9080*/  ISETP.GE.AND P3, PT, R146, RZ, PT ;  /* 0x000000ff9200720c */ /* 0x000fe20003f66270 */
[----:B------:R-:W-:Y:S01]  /*9090*/  @!P6 IMAD.IADD R210, R210, 0x1, -R0 ;  /* 0x00000001d2d2e824 */ /* 0x000fe200078e0a00 */
[C---:B------:R-:W-:Y:S01]  /*90a0*/  ISETP.GT.U32.AND P6, PT, R0.reuse, R201, PT ;  /* 0x000000c90000720c */ /* 0x040fe20003fc4070 */
[----:B------:R-:W-:-:S02]  /*90b0*/  IMAD R213, R0, R214, R213 ;  /* 0x000000d600d57224 */ /* 0x000fc400078e02d5 */
[----:B------:R-:W-:-:S04]  /*90c0*/  IMAD.HI.U32 R146, R138, R211, RZ ;  /* 0x000000d38a927227 */ /* 0x000fc800078e00ff */
[----:B------:R-:W-:Y:S01]  /*90d0*/  @!P1 IMAD.MOV R142, RZ, RZ, -R142 ;  /* 0x000000ffff8e9224 */ /* 0x000fe200078e0a8e */
[----:B------:R-:W-:Y:S01]  /*90e0*/  ISETP.GT.U32.AND P1, PT, R0, R2, PT ;  /* 0x000000020000720c */ /* 0x000fe20003f24070 */
[----:B------:R-:W-:Y:S02]  /*90f0*/  IMAD.MOV R146, RZ, RZ, -R146 ;  /* 0x000000ffff927224 */ /* 0x000fe400078e0a92 */
[--C-:B------:R-:W-:Y:S01]  /*9100*/  @!P2 IMAD.IADD R158, R158, 0x1, -R0.reuse ;  /* 0x000000019e9ea824 */ /* 0x100fe200078e0a00 */
[C---:B------:R-:W-:Y:S01]  /*9110*/  ISETP.GT.U32.AND P2, PT, R0.reuse, R213, PT ;  /* 0x000000d50000720c */ /* 0x040fe20003f44070 */
[C---:B------:R-:W-:Y:S02]  /*9120*/  IMAD R211, R0.reuse, R146, R211 ;  /* 0x0000009200d37224 */ /* 0x040fe400078e02d3 */
[----:B------:R-:W-:Y:S01]  /*9130*/  @!P6 IMAD.IADD R201, R201, 0x1, -R0 ;  /* 0x00000001c9c9e824 */ /* 0x000fe200078e0a00 */
[----:B------:R-:W-:Y:S02]  /*9140*/  IABS R217, R6 ;  /* 0x0000000600d97213 */ /* 0x000fe40000000000 */
[----:B------:R-:W-:-:S03]  /*9150*/  ISETP.GT.U32.AND P6, PT, R0, R211, PT ;  /* 0x000000d30000720c */ /* 0x000fc60003fc4070 */
[----:B------:R-:W-:Y:S01]  /*9160*/  @!P1 IMAD.IADD R2, R2, 0x1, -R0 ;  /* 0x0000000102029824 */ /* 0x000fe200078e0a00 */
[----:B------:R-:W-:Y:S01]  /*9170*/  ISETP.GE.AND P1, PT, R154, RZ, PT ;  /* 0x000000ff9a00720c */ /* 0x000fe20003f26270 */
[----:B------:R-:W-:Y:S01]  /*9180*/  IMAD.HI.U32 R154, R138, R217, RZ ;  /* 0x000000d98a9a7227 */ /* 0x000fe200078e00ff */
[----:B------:R-:W-:-:S03]  /*9190*/  IABS R209, R11 ;  /* 0x0000000b00d17213 */ /* 0x000fc60000000000 */
[----:B------:R-:W-:Y:S01]  /*91a0*/  @!P2 IMAD.IADD R213, R213, 0x1, -R0 ;  /* 0x00000001d5d5a824 */ /* 0x000fe200078e0a00 */
[----:B------:R-:W-:Y:S01]  /*91b0*/  ISETP.GT.U32.AND P2, PT, R0, R201, PT ;  /* 0x000000c90000720c */ /* 0x000fe20003f44070 */
[----:B------:R-:W-:Y:S02]  /*91c0*/  IMAD.MOV R154, RZ, RZ, -R154 ;  /* 0x000000ffff9a7224 */ /* 0x000fe400078e0a9a */
[----:B------:R-:W-:Y:S01]  /*91d0*/  IMAD.HI.U32 R215, R138, R209, RZ ;  /* 0x000000d18ad77227 */ /* 0x000fe200078e00ff */
[----:B------:R-:W-:-:S03]  /*91e0*/  IABS R214, R51 ;  /* 0x0000003300d67213 */ /* 0x000fc60000000000 */
[----:B------:R-:W-:Y:S02]  /*91f0*/  IMAD.MOV.U32 R146, RZ, RZ, R210 ;  /* 0x000000ffff927224 */ /* 0x000fe400078e00d2 */
[----:B------:R-:W-:Y:S02]  /*9200*/  @!P6 IMAD.IADD R211, R211, 0x1, -R0 ;  /* 0x00000001d3d3e824 */ /* 0x000fe400078e0a00 */
[----:B------:R-:W-:Y:S01]  /*9210*/  IMAD R210, R0, R154, R217 ;  /* 0x0000009a00d27224 */ /* 0x000fe200078e02d9 */
[----:B------:R-:W-:Y:S01]  /*9220*/  IABS R154, R23 ;  /* 0x00000017009a7213 */ /* 0x000fe20000000000 */
[----:B------:R-:W-:Y:S02]  /*9230*/  IMAD.MOV R215, RZ, RZ, -R215 ;  /* 0x000000ffffd77224 */ /* 0x000fe400078e0ad7 */
[----:B------:R-:W-:Y:S01]  /*9240*/  @!P0 IMAD.MOV R146, RZ, RZ, -R146 ;  /* 0x000000ffff928224 */ /* 0x000fe200078e0a92 */
[----:B------:R-:W-:Y:S01]  /*9250*/  ISETP.GE.AND P0, PT, R150, RZ, PT ;  /* 0x000000ff9600720c */ /* 0x000fe20003f06270 */
[----:B------:R-:W-:Y:S01]  /*9260*/  IMAD.MOV.U32 R150, RZ, RZ, R158 ;  /* 0x000000ffff967224 */ /* 0x000fe200078e009e */
[----:B------:R-:W-:Y:S01]  /*9270*/  ISETP.GT.U32.AND P6, PT, R0, R211, PT ;  /* 0x000000d30000720c */ /* 0x000fe20003fc4070 */
[----:B------:R-:W-:-:S04]  /*9280*/  IMAD.HI.U32 R158, R138, R214, RZ ;  /* 0x000000d68a9e7227 */ /* 0x000fc800078e00ff */
[----:B------:R-:W-:Y:S02]  /*9290*/  IMAD R209, R0, R215, R209 ;  /* 0x000000d700d17224 */ /* 0x000fe400078e02d1 */
[----:B------:R-:W-:Y:S02]  /*92a0*/  @!P2 IMAD.IADD R201, R201, 0x1, -R0 ;  /* 0x00000001c9c9a824 */ /* 0x000fe400078e0a00 */
[----:B------:R-:W-:Y:S02]  /*92b0*/  IMAD.MOV.U32 R215, RZ, RZ, R154 ;  /* 0x000000ffffd77224 */ /* 0x000fe400078e009a */
[----:B------:R-:W-:Y:S02]  /*92c0*/  IMAD.MOV.U32 R154, RZ, RZ, R2 ;  /* 0x000000ffff9a7224 */ /* 0x000fe400078e0002 */
[----:B------:R-:W-:Y:S02]  /*92d0*/  IMAD.MOV R2, RZ, RZ, -R158 ;  /* 0x000000ffff027224 */ /* 0x000fe400078e0a9e */
[----:B------:R-:W-:-:S02]  /*92e0*/  IMAD.MOV.U32 R158, RZ, RZ, R201 ;  /* 0x000000ffff9e7224 */ /* 0x000fc400078e00c9 */
[C---:B------:R-:W-:Y:S02]  /*92f0*/  IMAD R201, R0.reuse, R2, R214 ;  /* 0x0000000200c97224 */ /* 0x040fe400078e02d6 */
[----:B------:R-:W-:Y:S01]  /*9300*/  @!P3 IMAD.MOV R158, RZ, RZ, -R158 ;  /* 0x000000ffff9eb224 */ /* 0x000fe200078e0a9e */
[C---:B------:R-:W-:Y:S01]  /*9310*/  ISETP.GT.U32.AND P3, PT, R0.reuse, R209, PT ;  /* 0x000000d10000720c */ /* 0x040fe20003f64070 */
[----:B------:R-:W-:Y:S01]  /*9320*/  @!P5 IMAD.MOV R150, RZ, RZ, -R150 ;  /* 0x000000ffff96d224 */ /* 0x000fe200078e0a96 */
[C---:B------:R-:W-:Y:S01]  /*9330*/  ISETP.GT.U32.AND P5, PT, R0.reuse, R213, PT ;  /* 0x000000d50000720c */ /* 0x040fe20003fa4070 */
[----:B------:R-:W-:Y:S01]  /*9340*/  @!P6 IMAD.IADD R211, R211, 0x1, -R0 ;  /* 0x00000001d3d3e824 */ /* 0x000fe200078e0a00 */
[C---:B------:R-:W-:Y:S02]  /*9350*/  ISETP.GT.U32.AND P6, PT, R0.reuse, R201, PT ;  /* 0x000000c90000720c */ /* 0x040fe40003fc4070 */
[----:B------:R-:W-:Y:S02]  /*9360*/  ISETP.GT.U32.AND P2, PT, R0, R210, PT ;  /* 0x000000d20000720c */ /* 0x000fe40003f44070 */
[----:B------:R-:W-:Y:S01]  /*9370*/  IABS R214, R27 ;  /* 0x0000001b00d67213 */ /* 0x000fe20000000000 */
[----:B------:R-:W-:-:S04]  /*9380*/  @!P4 IMAD.MOV R154, RZ, RZ, -R154 ;  /* 0x000000ffff9ac224 */ /* 0x000fc800078e0a9a */
[--C-:B------:R-:W-:Y:S02]  /*9390*/  @!P3 IMAD.IADD R209, R209, 0x1, -R0.reuse ;  /* 0x00000001d1d1b824 */ /* 0x100fe400078e0a00 */
[--C-:B------:R-:W-:Y:S01]  /*93a0*/  @!P5 IMAD.IADD R213, R213, 0x1, -R0.reuse ;  /* 0x00000001d5d5d824 */ /* 0x100fe200078e0a00 */
[----:B------:R-:W-:Y:S01]  /*93b0*/  ISETP.GE.AND P4, PT, R6, RZ, PT ;  /* 0x000000ff0600720c */ /* 0x000fe20003f86270 */
[----:B------:R-:W-:Y:S01]  /*93c0*/  @!P6 IMAD.IADD R201, R201, 0x1, -R0 ;  /* 0x00000001c9c9e824 */ /* 0x000fe200078e0a00 */
[----:B------:R-:W-:Y:S01]  /*93d0*/  ISETP.GT.U32.AND P6, PT, R0, R209, PT ;  /* 0x000000d10000720c */ /* 0x000fe20003fc4070 */
[----:B------:R-:W-:Y:S02]  /*93e0*/  IMAD.MOV.U32 R6, RZ, RZ, R213 ;  /* 0x000000ffff067224 */ /* 0x000fe400078e00d5 */
[----:B------:R-:W-:-:S04]  /*93f0*/  IMAD.HI.U32 R2, R138, R215, RZ ;  /* 0x000000d78a027227 */ /* 0x000fc800078e00ff */
[----:B------:R-:W-:-:S04]  /*9400*/  IMAD.HI.U32 R213, R138, R214, RZ ;  /* 0x000000d68ad57227 */ /* 0x000fc800078e00ff */
[----:B------:R-:W-:Y:S02]  /*9410*/  @!P2 IMAD.IADD R210, R210, 0x1, -R0 ;  /* 0x00000001d2d2a824 */ /* 0x000fe400078e0a00 */
[----:B------:R-:W-:Y:S02]  /*9420*/  IMAD.MOV R2, RZ, RZ, -R2 ;  /* 0x000000ffff027224 */ /* 0x000fe400078e0a02 */
[----:B------:R-:W-:Y:S01]  /*9430*/  IMAD.MOV R213, RZ, RZ, -R213 ;  /* 0x000000ffffd57224 */ /* 0x000fe200078e0ad5 */
[C---:B------:R-:W-:Y:S01]  /*9440*/  ISETP.GT.U32.AND P3, PT, R0.reuse, R210, PT ;  /* 0x000000d20000720c */ /* 0x040fe20003f64070 */
[C---:B------:R-:W-:Y:S01]  /*9450*/  IMAD R2, R0.reuse, R2, R215 ;  /* 0x0000000200027224 */ /* 0x040fe200078e02d7 */
[----:B------:R-:W-:Y:S01]  /*9460*/  IABS R215, R31 ;  /* 0x0000001f00d77213 */ /* 0x000fe20000000000 */
[C---:B------:R-:W-:Y:S01]  /*9470*/  IMAD R214, R0.reuse, R213, R214 ;  /* 0x000000d500d67224 */ /* 0x040fe200078e02d6 */
[----:B------:R-:W-:Y:S01]  /*9480*/  ISETP.GE.AND P5, PT, R11, RZ, PT ;  /* 0x000000ff0b00720c */ /* 0x000fe20003fa6270 */
[----:B------:R-:W-:Y:S01]  /*9490*/  @!P6 IMAD.IADD R209, R209, 0x1, -R0 ;  /* 0x00000001d1d1e824 */ /* 0x000fe200078e0a00 */
[----:B------:R-:W-:Y:S01]  /*94a0*/  IABS R217, R35 ;  /* 0x0000002300d97213 */ /* 0x000fe20000000000 */
[----:B------:R-:W-:Y:S01]  /*94b0*/  IMAD.MOV.U32 R11, RZ, RZ, R211 ;  /* 0x000000ffff0b7224 */ /* 0x000fe200078e00d3 */
[----:B------:R-:W-:Y:S01]  /*94c0*/  ISETP.GT.U32.AND P6, PT, R0, R214, PT ;  /* 0x000000d60000720c */ /* 0x000fe20003fc4070 */
[----:B------:R-:W-:-:S04]  /*94d0*/  IMAD.HI.U32 R213, R138, R215, RZ ;  /* 0x000000d78ad57227 */ /* 0x000fc800078e00ff */
[----:B------:R-:W-:Y:S01]  /*94e0*/  @!P0 IMAD.MOV R11, RZ, RZ, -R11 ;  /* 0x000000ffff0b8224 */ /* 0x000fe200078e0a0b */
[C---:B------:R-:W-:Y:S01]  /*94f0*/  ISETP.GT.U32.AND P0, PT, R0.reuse, R2, PT ;  /* 0x000000020000720c */ /* 0x040fe20003f04070 */
[----:B------:R-:W-:Y:S01]  /*9500*/  @!P1 IMAD.MOV R6, RZ, RZ, -R6 ;  /* 0x000000ffff069224 */ /* 0x000fe200078e0a06 */
[----:B------:R-:W-:Y:S01]  /*9510*/  ISETP.GT.U32.AND P1, PT, R0, R201, PT ;  /* 0x000000c90000720c */ /* 0x000fe20003f24070 */
[----:B------:R-:W-:Y:S02]  /*9520*/  IMAD.MOV.U32 R211, RZ, RZ, R217 ;  /* 0x000000ffffd37224 */ /* 0x000fe400078e00d9 */
[----:B------:R-:W-:Y:S02]  /*9530*/  IMAD.MOV R213, RZ, RZ, -R213 ;  /* 0x000000ffffd57224 */ /* 0x000fe400078e0ad5 */
[----:B------:R-:W-:Y:S01]  /*9540*/  @!P3 IMAD.IADD R210, R210, 0x1, -R0 ;  /* 0x00000001d2d2b824 */ /* 0x000fe200078e0a00 */
[----:B------:R-:W-:Y:S01]  /*9550*/  ISETP.GE.AND P3, PT, R23, RZ, PT ;  /* 0x000000ff1700720c */ /* 0x000fe20003f66270 */
[----:B------:R-:W-:-:S04]  /*9560*/  IMAD.HI.U32 R23, R138, R211, RZ ;  /* 0x000000d38a177227 */ /* 0x000fc800078e00ff */
[----:B------:R-:W-:Y:S02]  /*9570*/  IMAD R215, R0, R213, R215 ;  /* 0x000000d500d77224 */ /* 0x000fe400078e02d7 */
[----:B------:R-:W-:Y:S02]  /*9580*/  IMAD.MOV R23, RZ, RZ, -R23 ;  /* 0x000000ffff177224 */ /* 0x000fe400078e0a17 */
[--C-:B------:R-:W-:Y:S01]  /*9590*/  @!P6 IMAD.IADD R214, R214, 0x1, -R0.reuse ;  /* 0x00000001d6d6e824 */ /* 0x100fe200078e0a00 */
[C---:B------:R-:W-:Y:S02]  /*95a0*/  ISETP.GT.U32.AND P6, PT, R0.reuse, R215, PT ;  /* 0x000000d70000720c */ /* 0x040fe40003fc4070 */
[----:B------:R-:W-:Y:S01]  /*95b0*/  ISETP.GE.AND P2, PT, R51, RZ, PT ;  /* 0x000000ff3300720c */ /* 0x000fe20003f46270 */
[----:B------:R-:W-:Y:S01]  /*95c0*/  IMAD R211, R0, R23, R211 ;  /* 0x0000001700d37224 */ /* 0x000fe200078e02d3 */
[----:B------:R-:W-:Y:S01]  /*95d0*/  IABS R51, R39 ;  /* 0x0000002700337213 */ /* 0x000fe20000000000 */
[----:B------:R-:W-:-:S02]  /*95e0*/  @!P0 IMAD.IADD R2, R2, 0x1, -R0 ;  /* 0x0000000102028824 */ /* 0x000fc400078e0a00 */
[----:B------:R-:W-:Y:S02]  /*95f0*/  IMAD.MOV.U32 R23, RZ, RZ, R210 ;  /* 0x000000ffff177224 */ /* 0x000fe400078e00d2 */
[----:B------:R-:W-:Y:S01]  /*9600*/  @!P1 IMAD.IADD R201, R201, 0x1, -R0 ;  /* 0x00000001c9c99824 */ /* 0x000fe200078e0a00 */
[----:B------:R-:W-:Y:S01]  /*9610*/  ISETP.GE.AND P1, PT, R27, RZ, PT ;  /* 0x000000ff1b00720c */ /* 0x000fe20003f26270 */
[----:B------:R-:W-:Y:S01]  /*9620*/  IMAD.HI.U32 R27, R138, R51, RZ ;  /* 0x000000338a1b7227 */ /* 0x000fe200078e00ff */
[----:B------:R-:W-:-:S03]  /*9630*/  ISETP.GE.AND P0, PT, R31, RZ, PT ;  /* 0x000000ff1f00720c */ /* 0x000fc60003f06270 */
[----:B------:R-:W-:Y:S01]  /*9640*/  @!P4 IMAD.MOV R23, RZ, RZ, -R23 ;  /* 0x000000ffff17c224 */ /* 0x000fe200078e0a17 */
[C---:B------:R-:W-:Y:S01]  /*9650*/  ISETP.GT.U32.AND P4, PT, R0.reuse, R2, PT ;  /* 0x000000020000720c */ /* 0x040fe20003f84070 */
[----:B------:R-:W-:Y:S02]  /*9660*/  IMAD.MOV R210, RZ, RZ, -R27 ;  /* 0x000000ffffd27224 */ /* 0x000fe400078e0a1b */
[----:B------:R-:W-:Y:S02]  /*9670*/  IMAD.MOV.U32 R27, RZ, RZ, R209 ;  /* 0x000000ffff1b7224 */ /* 0x000fe400078e00d1 */
[----:B------:R-:W-:Y:S01]  /*9680*/  IMAD.MOV.U32 R31, RZ, RZ, R201 ;  /* 0x000000ffff1f7224 */ /* 0x000fe200078e00c9 */
[----:B------:R-:W-:Y:S01]  /*9690*/  IABS R213, R43 ;  /* 0x0000002b00d57213 */ /* 0x000fe20000000000 */
[----:B------:R-:W-:Y:S02]  /*96a0*/  @!P6 IMAD.IADD R215, R215, 0x1, -R0 ;  /* 0x00000001d7d7e824 */ /* 0x000fe400078e0a00 */
[----:B------:R-:W-:Y:S01]  /*96b0*/  @!P5 IMAD.MOV R27, RZ, RZ, -R27 ;  /* 0x000000ffff1bd224 */ /* 0x000fe200078e0a1b */
[C---:B------:R-:W-:Y:S01]  /*96c0*/  ISETP.GT.U32.AND P5, PT, R0.reuse, R214, PT ;  /* 0x000000d60000720c */ /* 0x040fe20003fa4070 */
[----:B------:R-:W-:Y:S01]  /*96d0*/  @!P2 IMAD.MOV R31, RZ, RZ, -R31 ;  /* 0x000000ffff1fa224 */ /* 0x000fe200078e0a1f */
[C---:B------:R-:W-:Y:S01]  /*96e0*/  ISETP.GT.U32.AND P2, PT, R0.reuse, R211, PT ;  /* 0x000000d30000720c */ /* 0x040fe20003f44070 */
[C---:B------:R-:W-:Y:S01]  /*96f0*/  IMAD R51, R0.reuse, R210, R51 ;  /* 0x000000d200337224 */ /* 0x040fe200078e0233 */
[----:B------:R-:W-:Y:S01]  /*9700*/  ISETP.GT.U32.AND P6, PT, R0, R215, PT ;  /* 0x000000d70000720c */ /* 0x000fe20003fc4070 */
[----:B------:R-:W-:-:S04]  /*9710*/  IMAD.HI.U32 R201, R138, R213, RZ ;  /* 0x000000d58ac97227 */ /* 0x000fc800078e00ff */
[----:B------:R-:W-:Y:S01]  /*9720*/  @!P4 IMAD.IADD R2, R2, 0x1, -R0 ;  /* 0x000000010202c824 */ /* 0x000fe200078e0a00 */
[----:B------:R-:W-:Y:S01]  /*9730*/  ISETP.GT.U32.AND P4, PT, R0, R51, PT ;  /* 0x000000330000720c */ /* 0x000fe20003f84070 */
[----:B------:R-:W-:Y:S01]  /*9740*/  IMAD.MOV R201, RZ, RZ, -R201 ;  /* 0x000000ffffc97224 */ /* 0x000fe200078e0ac9 */
[----:B------:R-:W-:-:S03]  /*9750*/  IABS R217, R55 ;  /* 0x0000003700d97213 */ /* 0x000fc60000000000 */
[----:B------:R-:W-:Y:S01]  /*9760*/  IMAD R213, R0, R201, R213 ;  /* 0x000000c900d57224 */ /* 0x000fe200078e02d5 */
[----:B------:R-:W-:Y:S01]  /*9770*/  IABS R209, R47 ;  /* 0x0000002f00d17213 */ /* 0x000fe20000000000 */
[--C-:B------:R-:W-:Y:S01]  /*9780*/  @!P5 IMAD.IADD R214, R214, 0x1, -R0.reuse ;  /* 0x00000001d6d6d824 */ /* 0x100fe200078e0a00 */
[----:B------:R-:W-:Y:S01]  /*9790*/  ISETP.GE.AND P5, PT, R35, RZ, PT ;  /* 0x000000ff2300720c */ /* 0x000fe20003fa6270 */
[--C-:B------:R-:W-:Y:S02]  /*97a0*/  @!P2 IMAD.IADD R211, R211, 0x1, -R0.reuse ;  /* 0x00000001d3d3a824 */ /* 0x100fe400078e0a00 */
[----:B------:R-:W-:Y:S01]  /*97b0*/  @!P6 IMAD.IADD R215, R215, 0x1, -R0 ;  /* 0x00000001d7d7e824 */ /* 0x000fe200078e0a00 */
[----:B------:R-:W-:Y:S01]  /*97c0*/  ISETP.GT.U32.AND P6, PT, R0, R213, PT ;  /* 0x000000d50000720c */ /* 0x000fe20003fc4070 */
[----:B------:R-:W-:Y:S02]  /*97d0*/  IMAD.MOV.U32 R35, RZ, RZ, R2 ;  /* 0x000000ffff237224 */ /* 0x000fe400078e0002 */
[----:B------:R-:W-:Y:S01]  /*97e0*/  IMAD.HI.U32 R2, R138, R217, RZ ;  /* 0x000000d98a027227 */ /* 0x000fe200078e00ff */
[----:B------:R-:W-:-:S03]  /*97f0*/  ISETP.GT.U32.AND P2, PT, R0, R211, PT ;  /* 0x000000d30000720c */ /* 0x000fc60003f44070 */
[----:B------:R-:W-:-:S04]  /*9800*/  IMAD.HI.U32 R210, R138, R209, RZ ;  /* 0x000000d18ad27227 */ /* 0x000fc800078e00ff */
[----:B------:R-:W-:Y:S02]  /*9810*/  @!P4 IMAD.IADD R51, R51, 0x1, -R0 ;  /* 0x000000013333c824 */ /* 0x000fe400078e0a00 */
[----:B------:R-:W-:Y:S02]  /*9820*/  IMAD.MOV R2, RZ, RZ, -R2 ;  /* 0x000000ffff027224 */ /* 0x000fe400078e0a02 */
[----:B------:R-:W-:Y:S01]  /*9830*/  IMAD.MOV R210, RZ, RZ, -R210 ;  /* 0x000000ffffd27224 */ /* 0x000fe200078e0ad2 */
[C---:B------:R-:W-:Y:S01]  /*9840*/  ISETP.GT.U32.AND P4, PT, R0.reuse, R51, PT ;  /* 0x000000330000720c */ /* 0x040fe20003f84070 */
[C---:B------:R-:W-:Y:S02]  /*9850*/  IMAD R2, R0.reuse, R2, R217 ;  /* 0x0000000200027224 */ /* 0x040fe400078e02d9 */
[C---:B------:R-:W-:Y:S01]  /*9860*/  IMAD R209, R0.reuse, R210, R209 ;  /* 0x000000d200d17224 */ /* 0x040fe200078e02d1 */
[----:B------:R-:W-:Y:S01]  /*9870*/  IABS R201, R59 ;  /* 0x0000003b00c97213 */ /* 0x000fe20000000000 */
[--C-:B------:R-:W-:Y:S01]  /*9880*/  @!P6 IMAD.IADD R213, R213, 0x1, -R0.reuse ;  /* 0x00000001d5d5e824 */ /* 0x100fe200078e0a00 */
[C---:B------:R-:W-:Y:S01]  /*9890*/  ISETP.GT.U32.AND P6, PT, R0.reuse, R2, PT ;  /* 0x000000020000720c */ /* 0x040fe20003fc4070 */
[----:B------:R-:W-:Y:S01]  /*98a0*/  @!P2 IMAD.IADD R211, R211, 0x1, -R0 ;  /* 0x00000001d3d3a824 */ /* 0x000fe200078e0a00 */
[----:B------:R-:W-:Y:S01]  /*98b0*/  ISETP.GT.U32.AND P2, PT, R0, R209, PT ;  /* 0x000000d10000720c */ /* 0x000fe20003f44070 */
[----:B------:R-:W-:Y:S01]  /*98c0*/  @!P3 IMAD.MOV R35, RZ, RZ, -R35 ;  /* 0x000000ffff23b224 */ /* 0x000fe200078e0a23 */
[----:B------:R-:W-:Y:S01]  /*98d0*/  ISETP.GE.AND P3, PT, R39, RZ, PT ;  /* 0x000000ff2700720c */ /* 0x000fe20003f66270 */
[----:B------:R-:W-:Y:S01]  /*98e0*/  IMAD.HI.U32 R39, R138, R201, RZ ;  /* 0x000000c98a277227 */ /* 0x000fe200078e00ff */
[----:B------:R-:W-:-:S03]  /*98f0*/  IABS R210, R67 ;  /* 0x0000004300d27213 */ /* 0x000fc60000000000 */
[----:B------:R-:W-:Y:S01]  /*9900*/  @!P4 IMAD.IADD R51, R51, 0x1, -R0 ;  /* 0x000000013333c824 */ /* 0x000fe200078e0a00 */
[----:B------:R-:W-:Y:S01]  /*9910*/  ISETP.GE.AND P4, PT, R43, RZ, PT ;  /* 0x000000ff2b00720c */ /* 0x000fe20003f86270 */
[----:B------:R-:W-:Y:S02]  /*9920*/  IMAD.MOV R39, RZ, RZ, -R39 ;  /* 0x000000ffff277224 */ /* 0x000fe400078e0a27 */
[----:B------:R-:W-:Y:S01]  /*9930*/  IMAD.HI.U32 R43, R138, R210, RZ ;  /* 0x000000d28a2b7227 */ /* 0x000fe200078e00ff */
[----:B------:R-:W-:-:S03]  /*9940*/  IABS R218, R63 ;  /* 0x0000003f00da7213 */ /* 0x000fc60000000000 */
[----:B------:R-:W-:Y:S02]  /*9950*/  IMAD R201, R0, R39, R201 ;  /* 0x0000002700c97224 */ /* 0x000fe400078e02c9 */
[----:B------:R-:W-:Y:S02]  /*9960*/  @!P6 IMAD.IADD R2, R2, 0x1, -R0 ;  /* 0x000000010202e824 */ /* 0x000fe400078e0a00 */
[----:B------:R-:W-:Y:S02]  /*9970*/  IMAD.MOV R43, RZ, RZ, -R43 ;  /* 0x000000ffff2b7224 */ /* 0x000fe400078e0a2b */
[----:B------:R-:W-:Y:S02]  /*9980*/  IMAD.MOV.U32 R39, RZ, RZ, R214 ;  /* 0x000000ffff277224 */ /* 0x000fe400078e00d6 */
        /* <DEDUP_REMOVED lines=8> */
[----:B------:R-:W-:Y:S02]  /*9a10*/  IMAD.MOV.U32 R43, RZ, RZ, R215 ;  /* 0x000000ffff2b7224 */ /* 0x000fe400078e00d7 */
[----:B------:R-:W-:Y:S01]  /*9a20*/  @!P5 IMAD.MOV R47, RZ, RZ, -R47 ;  /* 0x000000ffff2fd224 */ /* 0x000fe200078e0a2f */
[C---:B------:R-:W-:Y:S01]  /*9a30*/  ISETP.GT.U32.AND P5, PT, R0.reuse, R210, PT ;  /* 0x000000d20000720c */ /* 0x040fe20003fa4070 */
[----:B------:R-:W-:Y:S02]  /*9a40*/  IMAD.MOV R214, RZ, RZ, -R214 ;  /* 0x000000ffffd67224 */ /* 0x000fe400078e0ad6 */
[----:B------:R-:W-:Y:S01]  /*9a50*/  @!P0 IMAD.MOV R43, RZ, RZ, -R43 ;  /* 0x000000ffff2b8224 */ /* 0x000fe200078e0a2b */
[C---:B------:R-:W-:Y:S01]  /*9a60*/  ISETP.GT.U32.AND P0, PT, R0.reuse, R209, PT ;  /* 0x000000d10000720c */ /* 0x040fe20003f04070 */
[----:B------:R-:W-:Y:S02]  /*9a70*/  IMAD R211, R0, R214, R218 ;  /* 0x000000d600d37224 */ /* 0x000fe400078e02da */
[----:B------:R-:W-:-:S02]  /*9a80*/  @!P6 IMAD.IADD R2, R2, 0x1, -R0 ;  /* 0x000000010202e824 */ /* 0x000fc400078e0a00 */
[--C-:B------:R-:W-:Y:S01]  /*9a90*/  @!P1 IMAD.IADD R213, R213, 0x1, -R0.reuse ;  /* 0x00000001d5d59824 */ /* 0x100fe200078e0a00 */
[C---:B------:R-:W-:Y:S01]  /*9aa0*/  ISETP.GT.U32.AND P6, PT, R0.reuse, R211, PT ;  /* 0x000000d30000720c */ /* 0x040fe20003fc4070 */
[----:B------:R-:W-:Y:S01]  /*9ab0*/  @!P3 IMAD.MOV R51, RZ, RZ, -R51 ;  /* 0x000000ffff33b224 */ /* 0x000fe200078e0a33 */
[----:B------:R-:W-:Y:S01]  /*9ac0*/  ISETP.GT.U32.AND P1, PT, R0, R201, PT ;  /* 0x000000c90000720c */ /* 0x000fe20003f24070 */
[--C-:B------:R-:W-:Y:S01]  /*9ad0*/  @!P5 IMAD.IADD R210, R210, 0x1, -R0.reuse ;  /* 0x00000001d2d2d824 */ /* 0x100fe200078e0a00 */
[----:B------:R-:W-:Y:S01]  /*9ae0*/  ISETP.GE.AND P3, PT, R55, RZ, PT ;  /* 0x000000ff3700720c */ /* 0x000fe20003f66270 */
[----:B------:R-:W-:Y:S01]  /*9af0*/  IMAD.MOV.U32 R55, RZ, RZ, R213 ;  /* 0x000000ffff377224 */ /* 0x000fe200078e00d5 */
[----:B------:R-:W-:Y:S01]  /*9b00*/  IABS R217, R71 ;  /* 0x0000004700d97213 */ /* 0x000fe20000000000 */
[----:B------:R-:W-:Y:S01]  /*9b10*/  @!P0 IMAD.IADD R209, R209, 0x1, -R0 ;  /* 0x00000001d1d18824 */ /* 0x000fe200078e0a00 */
[----:B------:R-:W-:Y:S01]  /*9b20*/  ISETP.GE.AND P0, PT, R67, RZ, PT ;  /* 0x000000ff4300720c */ /* 0x000fe20003f06270 */
[----:B------:R-:W-:Y:S01]  /*9b30*/  @!P4 IMAD.MOV R55, RZ, RZ, -R55 ;  /* 0x000000ffff37c224 */ /* 0x000fe200078e0a37 */
[----:B------:R-:W-:Y:S01]  /*9b40*/  ISETP.GT.U32.AND P4, PT, R0, R210, PT ;  /* 0x000000d20000720c */ /* 0x000fe20003f84070 */
[----:B------:R-:W-:Y:S01]  /*9b50*/  IMAD.HI.U32 R67, R138, R217, RZ ;  /* 0x000000d98a437227 */ /* 0x000fe200078e00ff */
[----:B------:R-:W-:-:S03]  /*9b60*/  IABS R214, R75 ;  /* 0x0000004b00d67213 */ /* 0x000fc60000000000 */
[--C-:B------:R-:W-:Y:S02]  /*9b70*/  @!P6 IMAD.IADD R211, R211, 0x1, -R0.reuse ;  /* 0x00000001d3d3e824 */ /* 0x100fe400078e0a00 */
[----:B------:R-:W-:Y:S02]  /*9b80*/  IMAD.MOV R67, RZ, RZ, -R67 ;  /* 0x000000ffff437224 */ /* 0x000fe400078e0a43 */
[----:B------:R-:W-:Y:S01]  /*9b90*/  @!P1 IMAD.IADD R201, R201, 0x1, -R0 ;  /* 0x00000001c9c99824 */ /* 0x000fe200078e0a00 */
[----:B------:R-:W-:Y:S02]  /*9ba0*/  ISETP.GE.AND P1, PT, R63, RZ, PT ;  /* 0x000000ff3f00720c */ /* 0x000fe40003f26270 */
[----:B------:R-:W-:Y:S01]  /*9bb0*/  IABS R63, R83 ;  /* 0x00000053003f7213 */ /* 0x000fe20000000000 */
[C---:B------:R-:W-:Y:S01]  /*9bc0*/  IMAD R213, R0.reuse, R67, R217 ;  /* 0x0000004300d57224 */ /* 0x040fe200078e02d9 */
[----:B------:R-:W-:Y:S01]  /*9bd0*/  ISETP.GE.AND P5, PT, R59, RZ, PT ;  /* 0x000000ff3b00720c */ /* 0x000fe20003fa6270 */
[----:B------:R-:W-:Y:S01]  /*9be0*/  IMAD.MOV.U32 R59, RZ, RZ, R209 ;  /* 0x000000ffff3b7224 */ /* 0x000fe200078e00d1 */
[----:B------:R-:W-:Y:S01]  /*9bf0*/  ISETP.GT.U32.AND P6, PT, R0, R211, PT ;  /* 0x000000d30000720c */ /* 0x000fe20003fc4070 */
[----:B------:R-:W-:-:S04]  /*9c00*/  IMAD.HI.U32 R67, R138, R214, RZ ;  /* 0x000000d68a437227 */ /* 0x000fc800078e00ff */
[----:B------:R-:W-:Y:S02]  /*9c10*/  IMAD.MOV.U32 R209, RZ, RZ, R63 ;  /* 0x000000ffffd17224 */ /* 0x000fe400078e003f */
[----:B------:R-:W-:Y:S02]  /*9c20*/  @!P4 IMAD.IADD R210, R210, 0x1, -R0 ;  /* 0x00000001d2d2c824 */ /* 0x000fe400078e0a00 */
[----:B------:R-:W-:Y:S02]  /*9c30*/  IMAD.MOV.U32 R63, RZ, RZ, R2 ;  /* 0x000000ffff3f7224 */ /* 0x000fe400078e0002 */
[----:B------:R-:W-:Y:S01]  /*9c40*/  @!P2 IMAD.MOV R59, RZ, RZ, -R59 ;  /* 0x000000ffff3ba224 */ /* 0x000fe200078e0a3b */
[C---:B------:R-:W-:Y:S01]  /*9c50*/  ISETP.GT.U32.AND P2, PT, R0.reuse, R201, PT ;  /* 0x000000c90000720c */ /* 0x040fe20003f44070 */
[----:B------:R-:W-:Y:S02]  /*9c60*/  IMAD.MOV R2, RZ, RZ, -R67 ;  /* 0x000000ffff027224 */ /* 0x000fe400078e0a43 */
[----:B------:R-:W-:Y:S01]  /*9c70*/  IMAD.MOV.U32 R67, RZ, RZ, R210 ;  /* 0x000000ffff437224 */ /* 0x000fe200078e00d2 */
[C---:B------:R-:W-:Y:S01]  /*9c80*/  ISETP.GT.U32.AND P4, PT, R0.reuse, R213, PT ;  /* 0x000000d50000720c */ /* 0x040fe20003f84070 */
[----:B------:R-:W-:-:S02]  /*9c90*/  IMAD R210, R0, R2, R214 ;  /* 0x0000000200d27224 */ /* 0x000fc400078e02d6 */
[----:B------:R-:W-:Y:S01]  /*9ca0*/  @!P3 IMAD.MOV R63, RZ, RZ, -R63 ;  /* 0x000000ffff3fb224 */ /* 0x000fe200078e0a3f */
[----:B------:R-:W-:Y:S01]  /*9cb0*/  ISETP.GE.AND P3, PT, R71, RZ, PT ;  /* 0x000000ff4700720c */ /* 0x000fe20003f66270 */
[----:B------:R-:W-:Y:S01]  /*9cc0*/  @!P6 IMAD.IADD R211, R211, 0x1, -R0 ;  /* 0x00000001d3d3e824 */ /* 0x000fe200078e0a00 */
[----:B------:R-:W-:Y:S01]  /*9cd0*/  ISETP.GT.U32.AND P6, PT, R0, R210, PT ;  /* 0x000000d20000720c */ /* 0x000fe20003fc4070 */
[----:B------:R-:W-:-:S04]  /*9ce0*/  IMAD.HI.U32 R71, R138, R209, RZ ;  /* 0x000000d18a477227 */ /* 0x000fc800078e00ff */
[----:B------:R-:W-:Y:S02]  /*9cf0*/  IMAD.MOV R71, RZ, RZ, -R71 ;  /* 0x000000ffff477224 */ /* 0x000fe400078e0a47 */
[--C-:B------:R-:W-:Y:S01]  /*9d00*/  @!P2 IMAD.IADD R201, R201, 0x1, -R0.reuse ;  /* 0x00000001c9c9a824 */ /* 0x100fe200078e0a00 */
[----:B------:R-:W-:Y:S01]  /*9d10*/  ISETP.GE.AND P2, PT, R83, RZ, PT ;  /* 0x000000ff5300720c */ /* 0x000fe20003f46270 */
[----:B------:R-:W-:Y:S01]  /*9d20*/  IMAD R2, R0, R71, R209 ;  /* 0x0000004700027224 */ /* 0x000fe200078e02d1 */
[----:B------:R-:W-:Y:S01]  /*9d30*/  IABS R83, R95 ;  /* 0x0000005f00537213 */ /* 0x000fe20000000000 */
[--C-:B------:R-:W-:Y:S02]  /*9d40*/  @!P4 IMAD.IADD R213, R213, 0x1, -R0.reuse ;  /* 0x00000001d5d5c824 */ /* 0x100fe400078e0a00 */
[----:B------:R-:W-:Y:S01]  /*9d50*/  IMAD.MOV.U32 R71, RZ, RZ, R201 ;  /* 0x000000ffff477224 */ /* 0x000fe200078e00c9 */
[----:B------:R-:W-:Y:S01]  /*9d60*/  ISETP.GE.AND P4, PT, R95, RZ, PT ;  /* 0x000000ff5f00720c */ /* 0x000fe20003f86270 */
[----:B------:R-:W-:Y:S01]  /*9d70*/  @!P6 IMAD.IADD R210, R210, 0x1, -R0 ;  /* 0x00000001d2d2e824 */ /* 0x000fe200078e0a00 */
[----:B------:R-:W-:Y:S01]  /*9d80*/  IABS R95, R79 ;  /* 0x0000004f005f7213 */ /* 0x000fe20000000000 */
[----:B------:R-:W-:Y:S01]  /*9d90*/  @!P5 IMAD.MOV R71, RZ, RZ, -R71 ;  /* 0x000000ffff47d224 */ /* 0x000fe200078e0a47 */
[----:B------:R-:W-:Y:S01]  /*9da0*/  ISETP.GT.U32.AND P5, PT, R0, R213, PT ;  /* 0x000000d50000720c */ /* 0x000fe20003fa4070 */
[----:B------:R-:W-:Y:S01]  /*9db0*/  IMAD.HI.U32 R215, R138, R83, RZ ;  /* 0x000000538ad77227 */ /* 0x000fe200078e00ff */
[----:B------:R-:W-:-:S03]  /*9dc0*/  ISETP.GT.U32.AND P6, PT, R0, R210, PT ;  /* 0x000000d20000720c */ /* 0x000fc60003fc4070 */
[----:B------:R-:W-:Y:S01]  /*9dd0*/  @!P0 IMAD.MOV R67, RZ, RZ, -R67 ;  /* 0x000000ffff438224 */ /* 0x000fe200078e0a43 */
[----:B------:R-:W-:Y:S01]  /*9de0*/  ISETP.GE.AND P0, PT, R75, RZ, PT ;  /* 0x000000ff4b00720c */ /* 0x000fe20003f06270 */
[----:B------:R-:W-:Y:S02]  /*9df0*/  IMAD.MOV.U32 R75, RZ, RZ, R211 ;  /* 0x000000ffff4b7224 */ /* 0x000fe400078e00d3 */
[----:B------:R-:W-:-:S04]  /*9e00*/  IMAD.HI.U32 R201, R138, R95, RZ ;  /* 0x0000005f8ac97227 */ /* 0x000fc800078e00ff */
[----:B------:R-:W-:Y:S02]  /*9e10*/  IMAD.MOV R211, RZ, RZ, -R215 ;  /* 0x000000ffffd37224 */ /* 0x000fe400078e0ad7 */
[----:B------:R-:W-:Y:S02]  /*9e20*/  IMAD.MOV R201, RZ, RZ, -R201 ;  /* 0x000000ffffc97224 */ /* 0x000fe400078e0ac9 */
[----:B------:R-:W-:Y:S01]  /*9e30*/  @!P1 IMAD.MOV R75, RZ, RZ, -R75 ;  /* 0x000000ffff4b9224 */ /* 0x000fe200078e0a4b */
[C---:B------:R-:W-:Y:S01]  /*9e40*/  ISETP.GT.U32.AND P1, PT, R0.reuse, R2, PT ;  /* 0x000000020000720c */ /* 0x040fe20003f24070 */
[C---:B------:R-:W-:Y:S02]  /*9e50*/  IMAD R211, R0.reuse, R211, R83 ;  /* 0x000000d300d37224 */ /* 0x040fe400078e0253 */
[C---:B------:R-:W-:Y:S02]  /*9e60*/  IMAD R95, R0.reuse, R201, R95 ;  /* 0x000000c9005f7224 */ /* 0x040fe400078e025f */
[--C-:B------:R-:W-:Y:S01]  /*9e70*/  @!P5 IMAD.IADD R213, R213, 0x1, -R0.reuse ;  /* 0x00000001d5d5d824 */ /* 0x100fe200078e0a00 */
[----:B------:R-:W-:Y:S01]  /*9e80*/  ISETP.GT.U32.AND P5, PT, R0, R211, PT ;  /* 0x000000d30000720c */ /* 0x000fe20003fa4070 */
[----:B------:R-:W-:Y:S01]  /*9e90*/  @!P6 IMAD.IADD R210, R210, 0x1, -R0 ;  /* 0x00000001d2d2e824 */ /* 0x000fe200078e0a00 */
[----:B------:R-:W-:-:S02]  /*9ea0*/  ISETP.GT.U32.AND P6, PT, R0, R95, PT ;  /* 0x0000005f0000720c */ /* 0x000fc40003fc4070 */
[----:B------:R-:W-:-:S03]  /*9eb0*/  IABS R209, R91 ;  /* 0x0000005b00d17213 */ /* 0x000fc60000000000 */
[----:B------:R-:W-:Y:S01]  /*9ec0*/  @!P1 IMAD.IADD R2, R2, 0x1, -R0 ;  /* 0x0000000102029824 */ /* 0x000fe200078e0a00 */
[----:B------:R-:W-:Y:S01]  /*9ed0*/  IABS R214, R87 ;  /* 0x0000005700d67213 */ /* 0x000fe20000000000 */
[----:B------:R-:W-:Y:S01]  /*9ee0*/  IMAD.HI.U32 R83, R138, R209, RZ ;  /* 0x000000d18a537227 */ /* 0x000fe200078e00ff */
[----:B------:R-:W-:-:S03]  /*9ef0*/  IABS R201, R99 ;  /* 0x0000006300c97213 */ /* 0x000fc60000000000 */
[--C-:B------:R-:W-:Y:S01]  /*9f00*/  @!P5 IMAD.IADD R211, R211, 0x1, -R0.reuse ;  /* 0x00000001d3d3d824 */ /* 0x100fe200078e0a00 */
[----:B------:R-:W-:Y:S01]  /*9f10*/  ISETP.GT.U32.AND P5, PT, R0, R2, PT ;  /* 0x000000020000720c */ /* 0x000fe20003fa4070 */
[----:B------:R-:W-:Y:S02]  /*9f20*/  @!P6 IMAD.IADD R95, R95, 0x1, -R0 ;  /* 0x000000015f5fe824 */ /* 0x000fe400078e0a00 */
[----:B------:R-:W-:Y:S01]  /*9f30*/  IMAD.HI.U32 R215, R138, R214, RZ ;  /* 0x000000d68ad77227 */ /* 0x000fe200078e00ff */
[----:B------:R-:W-:-:S03]  /*9f40*/  ISETP.GT.U32.AND P6, PT, R0, R211, PT ;  /* 0x000000d30000720c */ /* 0x000fc60003fc4070 */
[----:B------:R-:W-:Y:S02]  /*9f50*/  IMAD.MOV R83, RZ, RZ, -R83 ;  /* 0x000000ffff537224 */ /* 0x000fe400078e0a53 */
[----:B------:R-:W-:-:S04]  /*9f60*/  IMAD.HI.U32 R217, R138, R201, RZ ;  /* 0x000000c98ad97227 */ /* 0x000fc800078e00ff */
[----:B------:R-:W-:Y:S02]  /*9f70*/  IMAD.MOV R215, RZ, RZ, -R215 ;  /* 0x000000ffffd77224 */ /* 0x000fe400078e0ad7 */
[C---:B------:R-:W-:Y:S02]  /*9f80*/  IMAD R209, R0.reuse, R83, R209 ;  /* 0x0000005300d17224 */ /* 0x040fe400078e02d1 */
[----:B------:R-:W-:Y:S01]  /*9f90*/  IMAD.MOV R217, RZ, RZ, -R217 ;  /* 0x000000ffffd97224 */ /* 0x000fe200078e0ad9 */
[----:B------:R-:W-:Y:S01]  /*9fa0*/  ISETP.GE.AND P1, PT, R79, RZ, PT ;  /* 0x000000ff4f00720c */ /* 0x000fe20003f26270 */
[----:B------:R-:W-:Y:S02]  /*9fb0*/  IMAD.MOV.U32 R83, RZ, RZ, R210 ;  /* 0x000000ffff537224 */ /* 0x000fe400078e00d2 */
[C---:B------:R-:W-:Y:S02]  /*9fc0*/  IMAD R214, R0.reuse, R215, R214 ;  /* 0x000000d700d67224 */ /* 0x040fe400078e02d6 */
[----:B------:R-:W-:-:S02]  /*9fd0*/  IMAD R210, R0, R217, R201 ;  /* 0x000000d900d27224 */ /* 0x000fc400078e02c9 */
[--C-:B------:R-:W-:Y:S01]  /*9fe0*/  @!P5 IMAD.IADD R2, R2, 0x1, -R0.reuse ;  /* 0x000000010202d824 */ /* 0x100fe200078e0a00 */
[C---:B------:R-:W-:Y:S01]  /*9ff0*/  ISETP.GT.U32.AND P5, PT, R0.reuse, R209, PT ;  /* 0x000000d10000720c */ /* 0x040fe20003fa4070 */
[----:B------:R-:W-:Y:S02]  /*a000*/  IMAD.MOV.U32 R79, RZ, RZ, R213 ;  /* 0x000000ffff4f7224 */ /* 0x000fe400078e00d5 */
[----:B------:R-:W-:Y:S01]  /*a010*/  @!P0 IMAD.MOV R83, RZ, RZ, -R83 ;  /* 0x000000ffff538224 */ /* 0x000fe200078e0a53 */
[C---:B------:R-:W-:Y:S01]  /*a020*/  ISETP.GT.U32.AND P0, PT, R0.reuse, R214, PT ;  /* 0x000000d60000720c */ /* 0x040fe20003f04070 */
[----:B------:R-:W-:Y:S01]  /*a030*/  @!P6 IMAD.IADD R211, R211, 0x1, -R0 ;  /* 0x00000001d3d3e824 */ /* 0x000fe200078e0a00 */
[C---:B------:R-:W-:Y:S01]  /*a040*/  ISETP.GT.U32.AND P6, PT, R0.reuse, R210, PT ;  /* 0x000000d20000720c */ /* 0x040fe20003fc4070 */
[----:B------:R-:W-:Y:S01]  /*a050*/  @!P3 IMAD.MOV R79, RZ, RZ, -R79 ;  /* 0x000000ffff4fb224 */ /* 0x000fe200078e0a4f */
[----:B------:R-:W-:Y:S02]  /*a060*/  IABS R215, R103 ;  /* 0x0000006700d77213 */ /* 0x000fe40000000000 */
[----:B------:R-:W-:-:S03]  /*a070*/  ISETP.GT.U32.AND P3, PT, R0, R95, PT ;  /* 0x0000005f0000720c */ /* 0x000fc60003f64070 */
[----:B------:R-:W-:Y:S01]  /*a080*/  IMAD.HI.U32 R201, R138, R215, RZ ;  /* 0x000000d78ac97227 */ /* 0x000fe200078e00ff */
[----:B------:R-:W-:-:S03]  /*a090*/  IABS R213, R107 ;  /* 0x0000006b00d57213 */ /* 0x000fc60000000000 */
[--C-:B------:R-:W-:Y:S02]  /*a0a0*/  @!P5 IMAD.IADD R209, R209, 0x1, -R0.reuse ;  /* 0x00000001d1d1d824 */ /* 0x100fe400078e0a00 */
[----:B------:R-:W-:Y:S02]  /*a0b0*/  IMAD.MOV R201, RZ, RZ, -R201 ;  /* 0x000000ffffc97224 */ /* 0x000fe400078e0ac9 */
[--C-:B------:R-:W-:Y:S02]  /*a0c0*/  @!P0 IMAD.IADD R214, R214, 0x1, -R0.reuse ;  /* 0x00000001d6d68824 */ /* 0x100fe400078e0a00 */
[--C-:B------:R-:W-:Y:S01]  /*a0d0*/  @!P6 IMAD.IADD R210, R210, 0x1, -R0.reuse ;  /* 0x00000001d2d2e824 */ /* 0x100fe200078e0a00 */
[C---:B------:R-:W-:Y:S01]  /*a0e0*/  ISETP.GT.U32.AND P6, PT, R0.reuse, R209, PT ;  /* 0x000000d10000720c */ /* 0x040fe20003fc4070 */
[----:B------:R-:W-:Y:S02]  /*a0f0*/  @!P3 IMAD.IADD R95, R95, 0x1, -R0 ;  /* 0x000000015f5fb824 */ /* 0x000fe400078e0a00 */
[----:B------:R-:W-:-:S02]  /*a100*/  IMAD R201, R0, R201, R215 ;  /* 0x000000c900c97224 */ /* 0x000fc400078e02d7 */
[----:B------:R-:W-:Y:S01]  /*a110*/  IMAD.HI.U32 R217, R138, R213, RZ ;  /* 0x000000d58ad97227 */ /* 0x000fe200078e00ff */
[----:B------:R-:W-:-:S03]  /*a120*/  ISETP.GT.U32.AND P5, PT, R0, R214, PT ;  /* 0x000000d60000720c */ /* 0x000fc60003fa4070 */
[----:B------:R-:W-:Y:S01]  /*a130*/  @!P1 IMAD.MOV R95, RZ, RZ, -R95 ;  /* 0x000000ffff5f9224 */ /* 0x000fe200078e0a5f */
[C---:B------:R-:W-:Y:S01]  /*a140*/  ISETP.GT.U32.AND P1, PT, R0.reuse, R201, PT ;  /* 0x000000c90000720c */ /* 0x040fe20003f24070 */
[----:B------:R-:W-:Y:S01]  /*a150*/  IMAD.MOV R217, RZ, RZ, -R217 ;  /* 0x000000ffffd97224 */ /* 0x000fe200078e0ad9 */
[----:B------:R-:W-:Y:S01]  /*a160*/  ISETP.GE.AND P3, PT, R87, RZ, PT ;  /* 0x000000ff5700720c */ /* 0x000fe20003f66270 */
[----:B------:R-:W-:Y:S01]  /*a170*/  IMAD.MOV.U32 R87, RZ, RZ, R2 ;  /* 0x000000ffff577224 */ /* 0x000fe200078e0002 */
[----:B------:R-:W-:Y:S01]  /*a180*/  ISETP.GE.AND P0, PT, R91, RZ, PT ;  /* 0x000000ff5b00720c */ /* 0x000fe20003f06270 */
[----:B------:R-:W-:Y:S02]  /*a190*/  IMAD.MOV.U32 R91, RZ, RZ, R211 ;  /* 0x000000ffff5b7224 */ /* 0x000fe400078e00d3 */
[C---:B------:R-:W-:Y:S01]  /*a1a0*/  IMAD R2, R0.reuse, R217, R213 ;  /* 0x000000d900027224 */ /* 0x040fe200078e02d5 */
[----:B------:R-:W-:Y:S01]  /*a1b0*/  IABS R215, R131 ;  /* 0x0000008300d77213 */ /* 0x000fe20000000000 */
[----:B------:R-:W-:Y:S01]  /*a1c0*/  @!P4 IMAD.MOV R91, RZ, RZ, -R91 ;  /* 0x000000ffff5bc224 */ /* 0x000fe200078e0a5b */
[----:B------:R-:W-:Y:S01]  /*a1d0*/  ISETP.GE.AND P4, PT, R99, RZ, PT ;  /* 0x000000ff6300720c */ /* 0x000fe20003f86270 */
[--C-:B------:R-:W-:Y:S01]  /*a1e0*/  @!P6 IMAD.IADD R209, R209, 0x1, -R0.reuse ;  /* 0x00000001d1d1e824 */ /* 0x100fe200078e0a00 */
[----:B------:R-:W-:Y:S01]  /*a1f0*/  ISETP.GT.U32.AND P6, PT, R0, R2, PT ;  /* 0x000000020000720c */ /* 0x000fe20003fc4070 */
[----:B------:R-:W-:Y:S01]  /*a200*/  @!P2 IMAD.MOV R87, RZ, RZ, -R87 ;  /* 0x000000ffff57a224 */ /* 0x000fe200078e0a57 */
[----:B------:R-:W-:Y:S01]  /*a210*/  IABS R99, R115 ;  /* 0x0000007300637213 */ /* 0x000fe20000000000 */
[----:B------:R-:W-:Y:S01]  /*a220*/  @!P5 IMAD.IADD R214, R214, 0x1, -R0 ;  /* 0x00000001d6d6d824 */ /* 0x000fe200078e0a00 */
[----:B------:R-:W-:Y:S01]  /*a230*/  ISETP.GT.U32.AND P2, PT, R0, R210, PT ;  /* 0x000000d20000720c */ /* 0x000fe20003f44070 */
[----:B------:R-:W-:-:S04]  /*a240*/  IMAD.HI.U32 R211, R138, R215, RZ ;  /* 0x000000d78ad37227 */ /* 0x000fc800078e00ff */
[----:B------:R-:W-:Y:S01]  /*a250*/  @!P1 IMAD.IADD R201, R201, 0x1, -R0 ;  /* 0x00000001c9c99824 */ /* 0x000fe200078e0a00 */
[----:B------:R-:W-:Y:S01]  /*a260*/  ISETP.GE.AND P1, PT, R131, RZ, PT ;  /* 0x000000ff8300720c */ /* 0x000fe20003f26270 */
[----:B------:R-:W-:Y:S01]  /*a270*/  IMAD.MOV.U32 R131, RZ, RZ, R99 ;  /* 0x000000ffff837224 */ /* 0x000fe200078e0063 */
[----:B------:R-:W-:Y:S01]  /*a280*/  IABS R213, R111 ;  /* 0x0000006f00d57213 */ /* 0x000fe20000000000 */
[----:B------:R-:W-:Y:S02]  /*a290*/  IMAD.MOV R211, RZ, RZ, -R211 ;  /* 0x000000ffffd37224 */ /* 0x000fe400078e0ad3 */
[----:B------:R-:W-:Y:S01]  /*a2a0*/  IMAD.MOV.U32 R99, RZ, RZ, R214 ;  /* 0x000000ffff637224 */ /* 0x000fe200078e00d6 */
[----:B------:R-:W-:Y:S01]  /*a2b0*/  ISETP.GE.AND P5, PT, R103, RZ, PT ;  /* 0x000000ff6700720c */ /* 0x000fe20003fa6270 */
[C---:B------:R-:W-:Y:S02]  /*a2c0*/  IMAD R211, R0.reuse, R211, R215 ;  /* 0x000000d300d37224 */ /* 0x040fe400078e02d7 */
[----:B------:R-:W-:Y:S01]  /*a2d0*/  @!P3 IMAD.MOV R99, RZ, RZ, -R99 ;  /* 0x000000ffff63b224 */ /* 0x000fe200078e0a63 */
[----:B------:R-:W-:Y:S01]  /*a2e0*/  ISETP.GT.U32.AND P3, PT, R0, R201, PT ;  /* 0x000000c90000720c */ /* 0x000fe20003f64070 */
[----:B------:R-:W-:-:S04]  /*a2f0*/  IMAD.HI.U32 R217, R138, R213, RZ ;  /* 0x000000d58ad97227 */ /* 0x000fc800078e00ff */
[--C-:B------:R-:W-:Y:S02]  /*a300*/  @!P6 IMAD.IADD R2, R2, 0x1, -R0.reuse ;  /* 0x000000010202e824 */ /* 0x100fe400078e0a00 */
[----:B------:R-:W-:Y:S01]  /*a310*/  IMAD.MOV.U32 R103, RZ, RZ, R209 ;  /* 0x000000ffff677224 */ /* 0x000fe200078e00d1 */
[----:B------:R-:W-:Y:S01]  /*a320*/  ISETP.GT.U32.AND P6, PT, R0, R211, PT ;  /* 0x000000d30000720c */ /* 0x000fe20003fc4070 */
[----:B------:R-:W-:Y:S01]  /*a330*/  @!P2 IMAD.IADD R210, R210, 0x1, -R0 ;  /* 0x00000001d2d2a824 */ /* 0x000fe200078e0a00 */
[----:B------:R-:W-:Y:S01]  /*a340*/  ISETP.GE.AND P2, PT, R107, RZ, PT ;  /* 0x000000ff6b00720c */ /* 0x000fe20003f46270 */
[----:B------:R-:W-:Y:S01]  /*a350*/  IMAD.HI.U32 R215, R138, R131, RZ ;  /* 0x000000838ad77227 */ /* 0x000fe200078e00ff */
[----:B------:R-:W-:-:S03]  /*a360*/  IABS R107, R119 ;  /* 0x00000077006b7213 */ /* 0x000fc60000000000 */
[----:B------:R-:W-:Y:S02]  /*a370*/  IMAD.MOV R217, RZ, RZ, -R217 ;  /* 0x000000ffffd97224 */ /* 0x000fe400078e0ad9 */
[----:B------:R-:W-:Y:S01]  /*a380*/  @!P0 IMAD.MOV R103, RZ, RZ, -R103 ;  /* 0x000000ffff678224 */ /* 0x000fe200078e0a67 */
[C---:B------:R-:W-:Y:S01]  /*a390*/  ISETP.GT.U32.AND P0, PT, R0.reuse, R2, PT ;  /* 0x000000020000720c */ /* 0x040fe20003f04070 */
[----:B------:R-:W-:Y:S02]  /*a3a0*/  IMAD.MOV R215, RZ, RZ, -R215 ;  /* 0x000000ffffd77224 */ /* 0x000fe400078e0ad7 */
[C---:B------:R-:W-:Y:S02]  /*a3b0*/  IMAD R209, R0.reuse, R217, R213 ;  /* 0x000000d900d17224 */ /* 0x040fe400078e02d5 */
[----:B------:R-:W-:Y:S02]  /*a3c0*/  IMAD.MOV.U32 R214, RZ, RZ, R107 ;  /* 0x000000ffffd67224 */ /* 0x000fe400078e006b */
[----:B------:R-:W-:-:S02]  /*a3d0*/  IMAD R131, R0, R215, R131 ;  /* 0x000000d700837224 */ /* 0x000fc400078e0283 */
[----:B------:R-:W-:Y:S01]  /*a3e0*/  @!P3 IMAD.IADD R201, R201, 0x1, -R0 ;  /* 0x00000001c9c9b824 */ /* 0x000fe200078e0a00 */
[----:B------:R-:W-:Y:S01]  /*a3f0*/  ISETP.GT.U32.AND P3, PT, R0, R209, PT ;  /* 0x000000d10000720c */ /* 0x000fe20003f64070 */
[----:B------:R-:W-:Y:S02]  /*a400*/  IMAD.MOV.U32 R107, RZ, RZ, R210 ;  /* 0x000000ffff6b7224 */ /* 0x000fe400078e00d2 */
[----:B------:R-:W-:-:S04]  /*a410*/  IMAD.HI.U32 R210, R138, R214, RZ ;  /* 0x000000d68ad27227 */ /* 0x000fc800078e00ff */
[----:B------:R-:W-:Y:S01]  /*a420*/  @!P6 IMAD.IADD R211, R211, 0x1, -R0 ;  /* 0x00000001d3d3e824 */ /* 0x000fe200078e0a00 */
[----:B------:R-:W-:Y:S01]  /*a430*/  ISETP.GT.U32.AND P6, PT, R0, R131, PT ;  /* 0x000000830000720c */ /* 0x000fe20003fc4070 */
[----:B------:R-:W-:Y:S02]  /*a440*/  IMAD.MOV R210, RZ, RZ, -R210 ;  /* 0x000000ffffd27224 */ /* 0x000fe400078e0ad2 */
[----:B------:R-:W-:Y:S01]  /*a450*/  @!P0 IMAD.IADD R2, R2, 0x1, -R0 ;  /* 0x0000000102028824 */ /* 0x000fe200078e0a00 */
[----:B------:R-:W-:Y:S01]  /*a460*/  ISETP.GE.AND P0, PT, R115, RZ, PT ;  /* 0x000000ff7300720c */ /* 0x000fe20003f06270 */
[----:B------:R-:W-:Y:S02]  /*a470*/  IMAD R210, R0, R210, R214 ;  /* 0x000000d200d27224 */ /* 0x000fe400078e02d6 */
[----:B------:R-:W-:Y:S01]  /*a480*/  IMAD.MOV.U32 R115, RZ, RZ, R2 ;  /* 0x000000ffff737224 */ /* 0x000fe200078e0002 */
[----:B------:R-:W-:Y:S01]  /*a490*/  IABS R217, R123 ;  /* 0x0000007b00d97213 */ /* 0x000fe20000000000 */
[----:B------:R-:W-:-:S02]  /*a4a0*/  @!P3 IMAD.IADD R209, R209, 0x1, -R0 ;  /* 0x00000001d1d1b824 */ /* 0x000fc400078e0a00 */
[----:B------:R-:W-:Y:S01]  /*a4b0*/  @!P2 IMAD.MOV R115, RZ, RZ, -R115 ;  /* 0x000000ffff73a224 */ /* 0x000fe200078e0a73 */
[C---:B------:R-:W-:Y:S01]  /*a4c0*/  ISETP.GT.U32.AND P2, PT, R0.reuse, R210, PT ;  /* 0x000000d20000720c */ /* 0x040fe20003f44070 */
[----:B------:R-:W-:Y:S01]  /*a4d0*/  @!P6 IMAD.IADD R131, R131, 0x1, -R0 ;  /* 0x000000018383e824 */ /* 0x000fe200078e0a00 */
[----:B------:R-:W-:Y:S01]  /*a4e0*/  IABS R213, R127 ;  /* 0x0000007f00d57213 */ /* 0x000fe20000000000 */
[----:B------:R-:W-:Y:S01]  /*a4f0*/  @!P4 IMAD.MOV R107, RZ, RZ, -R107 ;  /* 0x000000ffff6bc224 */ /* 0x000fe200078e0a6b */
[----:B------:R-:W-:Y:S01]  /*a500*/  ISETP.GT.U32.AND P6, PT, R0, R209, PT ;  /* 0x000000d10000720c */ /* 0x000fe20003fc4070 */
[----:B------:R-:W-:Y:S01]  /*a510*/  IMAD.HI.U32 R218, R138, R217, RZ ;  /* 0x000000d98ada7227 */ /* 0x000fe200078e00ff */
[----:B------:R-:W-:Y:S02]  /*a520*/  ISETP.GE.AND P4, PT, R111, RZ, PT ;  /* 0x000000ff6f00720c */ /* 0x000fe40003f86270 */
[----:B------:R-:W-:Y:S01]  /*a530*/  ISETP.GT.U32.AND P3, PT, R0, R211, PT ;  /* 0x000000d30000720c */ /* 0x000fe20003f64070 */
[----:B------:R-:W-:-:S02]  /*a540*/  IMAD.MOV.U32 R111, RZ, RZ, R201 ;  /* 0x000000ffff6f7224 */ /* 0x000fc400078e00c9 */
[----:B------:R-:W-:-:S04]  /*a550*/  IMAD.HI.U32 R201, R138, R213, RZ ;  /* 0x000000d58ac97227 */ /* 0x000fc800078e00ff */
[----:B------:R-:W-:Y:S02]  /*a560*/  IMAD.MOV R218, RZ, RZ, -R218 ;  /* 0x000000ffffda7224 */ /* 0x000fe400078e0ada */
[----:B------:R-:W-:Y:S02]  /*a570*/  IMAD.MOV R2, RZ, RZ, -R201 ;  /* 0x000000ffff027224 */ /* 0x000fe400078e0ac9 */
[----:B------:R-:W-:Y:S02]  /*a580*/  IMAD R201, R0, R218, R217 ;  /* 0x000000da00c97224 */ /* 0x000fe400078e02d9 */
[--C-:B------:R-:W-:Y:S02]  /*a590*/  @!P2 IMAD.IADD R210, R210, 0x1, -R0.reuse ;  /* 0x00000001d2d2a824 */ /* 0x100fe400078e0a00 */
[----:B------:R-:W-:Y:S01]  /*a5a0*/  @!P5 IMAD.MOV R111, RZ, RZ, -R111 ;  /* 0x000000ffff6fd224 */ /* 0x000fe200078e0a6f */
[C---:B------:R-:W-:Y:S01]  /*a5b0*/  ISETP.GT.U32.AND P5, PT, R0.reuse, R131, PT ;  /* 0x000000830000720c */ /* 0x040fe20003fa4070 */
[----:B------:R-:W-:Y:S01]  /*a5c0*/  @!P6 IMAD.IADD R209, R209, 0x1, -R0 ;  /* 0x00000001d1d1e824 */ /* 0x000fe200078e0a00 */
[----:B------:R-:W-:-:S02]  /*a5d0*/  ISETP.GT.U32.AND P6, PT, R0, R201, PT ;  /* 0x000000c90000720c */ /* 0x000fc40003fc4070 */
[----:B------:R-:W-:Y:S02]  /*a5e0*/  ISETP.GT.U32.AND P2, PT, R0, R210, PT ;  /* 0x000000d20000720c */ /* 0x000fe40003f44070 */
[----:B------:R-:W-:Y:S01]  /*a5f0*/  IABS R215, R139 ;  /* 0x0000008b00d77213 */ /* 0x000fe20000000000 */
[----:B------:R-:W-:Y:S01]  /*a600*/  @!P3 IMAD.IADD R211, R211, 0x1, -R0 ;  /* 0x00000001d3d3b824 */ /* 0x000fe200078e0a00 */
[----:B------:R-:W-:Y:S02]  /*a610*/  IABS R214, R141 ;  /* 0x0000008d00d67213 */ /* 0x000fe40000000000 */
[----:B------:R-:W-:Y:S01]  /*a620*/  ISETP.GE.AND P3, PT, R119, RZ, PT ;  /* 0x000000ff7700720c */ /* 0x000fe20003f66270 */
[----:B------:R-:W-:-:S04]  /*a630*/  IMAD.HI.U32 R217, R138, R215, RZ ;  /* 0x000000d78ad97227 */ /* 0x000fc800078e00ff */
[----:B------:R-:W-:Y:S02]  /*a640*/  IMAD.MOV.U32 R119, RZ, RZ, R211 ;  /* 0x000000ffff777224 */ /* 0x000fe400078e00d3 */
[----:B------:R-:W-:Y:S02]  /*a650*/  IMAD R2, R0, R2, R213 ;  /* 0x0000000200027224 */ /* 0x000fe400078e02d5 */
[----:B------:R-:W-:-:S04]  /*a660*/  IMAD.HI.U32 R213, R138, R214, RZ ;  /* 0x000000d68ad57227 */ /* 0x000fc800078e00ff */
[----:B------:R-:W-:Y:S02]  /*a670*/  IMAD.MOV R217, RZ, RZ, -R217 ;  /* 0x000000ffffd97224 */ /* 0x000fe400078e0ad9 */
[----:B------:R-:W-:Y:S01]  /*a680*/  @!P1 IMAD.MOV R119, RZ, RZ, -R119 ;  /* 0x000000ffff779224 */ /* 0x000fe200078e0a77 */
[----:B------:R-:W-:Y:S01]  /*a690*/  ISETP.GE.AND P1, PT, R123, RZ, PT ;  /* 0x000000ff7b00720c */ /* 0x000fe20003f26270 */
[--C-:B------:R-:W-:Y:S02]  /*a6a0*/  @!P5 IMAD.IADD R131, R131, 0x1, -R0.reuse ;  /* 0x000000018383d824 */ /* 0x100fe400078e0a00 */
[----:B------:R-:W-:Y:S02]  /*a6b0*/  IMAD.MOV R213, RZ, RZ, -R213 ;  /* 0x000000ffffd57224 */ /* 0x000fe400078e0ad5 */
[----:B------:R-:W-:Y:S02]  /*a6c0*/  @!P6 IMAD.IADD R201, R201, 0x1, -R0 ;  /* 0x00000001c9c9e824 */ /* 0x000fe400078e0a00 */
[----:B------:R-:W-:-:S02]  /*a6d0*/  IMAD.MOV.U32 R123, RZ, RZ, R209 ;  /* 0x000000ffff7b7224 */ /* 0x000fc400078e00d1 */
[----:B------:R-:W-:Y:S01]  /*a6e0*/  @!P2 IMAD.IADD R210, R210, 0x1, -R0 ;  /* 0x00000001d2d2a824 */ /* 0x000fe200078e0a00 */
[----:B------:R-:W-:Y:S01]  /*a6f0*/  ISETP.GE.AND P6, PT, R127, RZ, PT ;  /* 0x000000ff7f00720c */ /* 0x000fe20003fc6270 */
[C---:B------:R-:W-:Y:S02]  /*a700*/  IMAD R215, R0.reuse, R217, R215 ;  /* 0x000000d900d77224 */ /* 0x040fe400078e02d7 */
[----:B------:R-:W-:Y:S02]  /*a710*/  IMAD.MOV.U32 R127, RZ, RZ, R131 ;  /* 0x000000ffff7f7224 */ /* 0x000fe400078e0083 */
[C---:B------:R-:W-:Y:S02]  /*a720*/  IMAD R214, R0.reuse, R213, R214 ;  /* 0x000000d500d67224 */ /* 0x040fe400078e02d6 */
[----:B------:R-:W-:Y:S01]  /*a730*/  @!P4 IMAD.MOV R123, RZ, RZ, -R123 ;  /* 0x000000ffff7bc224 */ /* 0x000fe200078e0a7b */
[C---:B------:R-:W-:Y:S01]  /*a740*/  ISETP.GT.U32.AND P4, PT, R0.reuse, R201, PT ;  /* 0x000000c90000720c */ /* 0x040fe20003f84070 */
[----:B------:R-:W-:Y:S01]  /*a750*/  IMAD.MOV.U32 R131, RZ, RZ, R210 ;  /* 0x000000ffff837224 */ /* 0x000fe200078e00d2 */
[----:B------:R-:W-:-:S02]  /*a760*/  ISETP.GT.U32.AND P5, PT, R0, R2, PT ;  /* 0x000000020000720c */ /* 0x000fc40003fa4070 */
[C---:B------:R-:W-:Y:S01]  /*a770*/  ISETP.GT.U32.AND P2, PT, R0.reuse, R215, PT ;  /* 0x000000d70000720c */ /* 0x040fe20003f44070 */
[----:B------:R-:W-:Y:S01]  /*a780*/  @!P3 IMAD.MOV R131, RZ, RZ, -R131 ;  /* 0x000000ffff83b224 */ /* 0x000fe200078e0a83 */
[----:B------:R-:W-:Y:S02]  /*a790*/  IABS R211, R151 ;  /* 0x0000009700d37213 */ /* 0x000fe40000000000 */
[----:B------:R-:W-:Y:S01]  /*a7a0*/  ISETP.GT.U32.AND P3, PT, R0, R214, PT ;  /* 0x000000d60000720c */ /* 0x000fe20003f64070 */
[----:B------:R-:W-:Y:S01]  /*a7b0*/  @!P0 IMAD.MOV R127, RZ, RZ, -R127 ;  /* 0x000000ffff7f8224 */ /* 0x000fe200078e0a7f */
[----:B------:R-:W-:Y:S01]  /*a7c0*/  ISETP.GE.AND P0, PT, R139, RZ, PT ;  /* 0x000000ff8b00720c */ /* 0x000fe20003f06270 */
[----:B------:R-:W-:Y:S01]  /*a7d0*/  IMAD.HI.U32 R209, R138, R211, RZ ;  /* 0x000000d38ad17227 */ /* 0x000fe200078e00ff */
[----:B------:R-:W-:-:S03]  /*a7e0*/  IABS R139, R145 ;  /* 0x00000091008b7213 */ /* 0x000fc60000000000 */
[----:B------:R-:W-:Y:S02]  /*a7f0*/  IMAD.MOV R209, RZ, RZ, -R209 ;  /* 0x000000ffffd17224 */ /* 0x000fe400078e0ad1 */
[--C-:B------:R-:W-:Y:S02]  /*a800*/  @!P4 IMAD.IADD R201, R201, 0x1, -R0.reuse ;  /* 0x00000001c9c9c824 */ /* 0x100fe400078e0a00 */
[--C-:B------:R-:W-:Y:S02]  /*a810*/  @!P5 IMAD.IADD R2, R2, 0x1, -R0.reuse ;  /* 0x000000010202d824 */ /* 0x100fe400078e0a00 */
[----:B------:R-:W-:Y:S01]  /*a820*/  @!P2 IMAD.IADD R215, R215, 0x1, -R0 ;  /* 0x00000001d7d7a824 */ /* 0x000fe200078e0a00 */
[----:B------:R-:W-:Y:S01]  /*a830*/  ISETP.GE.AND P2, PT, R151, RZ, PT ;  /* 0x000000ff9700720c */ /* 0x000fe20003f46270 */
[----:B------:R-:W-:Y:S02]  /*a840*/  IMAD.MOV.U32 R151, RZ, RZ, R139 ;  /* 0x000000ffff977224 */ /* 0x000fe400078e008b */
[----:B------:R-:W-:Y:S01]  /*a850*/  IMAD R211, R0, R209, R211 ;  /* 0x000000d100d37224 */ /* 0x000fe200078e02d3 */
[----:B------:R-:W-:Y:S01]  /*a860*/  IABS R209, R143 ;  /* 0x0000008f00d17213 */ /* 0x000fe20000000000 */
[----:B------:R-:W-:-:S02]  /*a870*/  IMAD.MOV.U32 R139, RZ, RZ, R201 ;  /* 0x000000ffff8b7224 */ /* 0x000fc400078e00c9 */
[----:B------:R-:W-:Y:S01]  /*a880*/  @!P3 IMAD.IADD R214, R214, 0x1, -R0 ;  /* 0x00000001d6d6b824 */ /* 0x000fe200078e0a00 */
[----:B------:R-:W-:Y:S01]  /*a890*/  ISETP.GT.U32.AND P5, PT, R0, R2, PT ;  /* 0x000000020000720c */ /* 0x000fe20003fa4070 */
[----:B------:R-:W-:Y:S02]  /*a8a0*/  @!P1 IMAD.MOV R139, RZ, RZ, -R139 ;  /* 0x000000ffff8b9224 */ /* 0x000fe400078e0a8b */
[----:B------:R-:W-:Y:S01]  /*a8b0*/  IMAD.HI.U32 R210, R138, R209, RZ ;  /* 0x000000d18ad27227 */ /* 0x000fe200078e00ff */
[----:B------:R-:W-:-:S03]  /*a8c0*/  ISETP.GT.U32.AND P1, PT, R0, R214, PT ;  /* 0x000000d60000720c */ /* 0x000fc60003f24070 */
[----:B------:R-:W-:Y:S01]  /*a8d0*/  IMAD.MOV R210, RZ, RZ, -R210 ;  /* 0x000000ffffd27224 */ /* 0x000fe200078e0ad2 */
[----:B------:R-:W-:-:S03]  /*a8e0*/  IABS R213, R147 ;  /* 0x0000009300d57213 */ /* 0x000fc60000000000 */
[C---:B------:R-:W-:Y:S01]  /*a8f0*/  IMAD R201, R0.reuse, R210, R209 ;  /* 0x000000d200c97224 */ /* 0x040fe200078e02d1 */
[----:B------:R-:W-:Y:S01]  /*a900*/  ISETP.GT.U32.AND P4, PT, R0, R211, PT ;  /* 0x000000d30000720c */ /* 0x000fe20003f84070 */
[--C-:B------:R-:W-:Y:S01]  /*a910*/  @!P5 IMAD.IADD R2, R2, 0x1, -R0.reuse ;  /* 0x000000010202d824 */ /* 0x100fe200078e0a00 */
[----:B------:R-:W-:Y:S02]  /*a920*/  ISETP.GE.AND P5, PT, R141, RZ, PT ;  /* 0x000000ff8d00720c */ /* 0x000fe40003fa6270 */
[----:B------:R-:W-:Y:S01]  /*a930*/  ISETP.GT.U32.AND P3, PT, R0, R215, PT ;  /* 0x000000d70000720c */ /* 0x000fe20003f64070 */
[----:B------:R-:W-:Y:S01]  /*a940*/  @!P1 IMAD.IADD R214, R214, 0x1, -R0 ;  /* 0x00000001d6d69824 */ /* 0x000fe200078e0a00 */
[----:B------:R-:W-:Y:S01]  /*a950*/  ISETP.GT.U32.AND P1, PT, R0, R201, PT ;  /* 0x000000c90000720c */ /* 0x000fe20003f24070 */
[----:B------:R-:W-:Y:S02]  /*a960*/  IMAD.MOV.U32 R141, RZ, RZ, R2 ;  /* 0x000000ffff8d7224 */ /* 0x000fe400078e0002 */
[----:B------:R-:W-:-:S02]  /*a970*/  IMAD.MOV.U32 R2, RZ, RZ, R213 ;  /* 0x000000ffff027224 */ /* 0x000fc400078e00d5 */
[----:B------:R-:W-:Y:S01]  /*a980*/  @!P6 IMAD.MOV R141, RZ, RZ, -R141 ;  /* 0x000000ffff8de224 */ /* 0x000fe200078e0a8d */
[----:B------:R-:W-:Y:S01]  /*a990*/  ISETP.GE.AND P6, PT, R143, RZ, PT ;  /* 0x000000ff8f00720c */ /* 0x000fe20003fc6270 */
[----:B------:R-:W-:-:S04]  /*a9a0*/  IMAD.HI.U32 R213, R138, R2, RZ ;  /* 0x000000028ad57227 */ /* 0x000fc800078e00ff */
[----:B------:R-:W-:-:S04]  /*a9b0*/  IMAD.HI.U32 R143, R138, R151, RZ ;  /* 0x000000978a8f7227 */ /* 0x000fc800078e00ff */
[----:B------:R-:W-:Y:S02]  /*a9c0*/  IMAD.MOV R213, RZ, RZ, -R213 ;  /* 0x000000ffffd57224 */ /* 0x000fe400078e0ad5 */
[--C-:B------:R-:W-:Y:S02]  /*a9d0*/  @!P4 IMAD.IADD R211, R211, 0x1, -R0.reuse ;  /* 0x00000001d3d3c824 */ /* 0x100fe400078e0a00 */
[----:B------:R-:W-:Y:S02]  /*a9e0*/  IMAD.MOV R143, RZ, RZ, -R143 ;  /* 0x000000ffff8f7224 */ /* 0x000fe400078e0a8f */
[----:B------:R-:W-:Y:S02]  /*a9f0*/  @!P3 IMAD.IADD R215, R215, 0x1, -R0 ;  /* 0x00000001d7d7b824 */ /* 0x000fe400078e0a00 */
[C---:B------:R-:W-:Y:S01]  /*aa00*/  IMAD R2, R0.reuse, R213, R2 ;  /* 0x000000d500027224 */ /* 0x040fe200078e0202 */
[----:B------:R-:W-:Y:S01]  /*aa10*/  IABS R213, R149 ;  /* 0x0000009500d57213 */ /* 0x000fe20000000000 */
[----:B------:R-:W-:Y:S01]  /*aa20*/  @!P1 IMAD.IADD R201, R201, 0x1, -R0 ;  /* 0x00000001c9c99824 */ /* 0x000fe200078e0a00 */
[C---:B------:R-:W-:Y:S01]  /*aa30*/  ISETP.GT.U32.AND P4, PT, R0.reuse, R211, PT ;  /* 0x000000d30000720c */ /* 0x040fe20003f84070 */
[C---:B------:R-:W-:Y:S01]  /*aa40*/  IMAD R151, R0.reuse, R143, R151 ;  /* 0x0000008f00977224 */ /* 0x040fe200078e0297 */
[----:B------:R-:W-:Y:S01]  /*aa50*/  ISETP.GE.AND P3, PT, R145, RZ, PT ;  /* 0x000000ff9100720c */ /* 0x000fe20003f66270 */
[----:B------:R-:W-:Y:S01]  /*aa60*/  IMAD.MOV.U32 R143, RZ, RZ, R215 ;  /* 0x000000ffff8f7224 */ /* 0x000fe200078e00d7 */
[----:B------:R-:W-:Y:S01]  /*aa70*/  ISETP.GT.U32.AND P1, PT, R0, R201, PT ;  /* 0x000000c90000720c */ /* 0x000fe20003f24070 */
[----:B------:R-:W-:-:S02]  /*aa80*/  IMAD.MOV.U32 R145, RZ, RZ, R214 ;  /* 0x000000ffff917224 */ /* 0x000fc400078e00d6 */
[----:B------:R-:W-:-:S04]  /*aa90*/  IMAD.HI.U32 R218, R138, R213, RZ ;  /* 0x000000d58ada7227 */ /* 0x000fc800078e00ff */
[----:B------:R-:W-:Y:S01]  /*aaa0*/  @!P0 IMAD.MOV R143, RZ, RZ, -R143 ;  /* 0x000000ffff8f8224 */ /* 0x000fe200078e0a8f */
[C---:B------:R-:W-:Y:S01]  /*aab0*/  ISETP.GT.U32.AND P0, PT, R0.reuse, R151, PT ;  /* 0x000000970000720c */ /* 0x040fe20003f04070 */
[----:B------:R-:W-:Y:S01]  /*aac0*/  @!P5 IMAD.MOV R145, RZ, RZ, -R145 ;  /* 0x000000ffff91d224 */ /* 0x000fe200078e0a91 */
[C---:B------:R-:W-:Y:S01]  /*aad0*/  ISETP.GT.U32.AND P5, PT, R0.reuse, R2, PT ;  /* 0x000000020000720c */ /* 0x040fe20003fa4070 */
[----:B------:R-:W-:Y:S01]  /*aae0*/  IMAD.MOV R218, RZ, RZ, -R218 ;  /* 0x000000ffffda7224 */ /* 0x000fe200078e0ada */
[----:B------:R-:W-:Y:S01]  /*aaf0*/  IABS R217, R153 ;  /* 0x0000009900d97213 */ /* 0x000fe20000000000 */
[----:B------:R-:W-:Y:S02]  /*ab00*/  @!P4 IMAD.IADD R211, R211, 0x1, -R0 ;  /* 0x00000001d3d3c824 */ /* 0x000fe400078e0a00 */
[----:B------:R-:W-:Y:S01]  /*ab10*/  IMAD R213, R0, R218, R213 ;  /* 0x000000da00d57224 */ /* 0x000fe200078e02d5 */
[----:B------:R-:W-:Y:S01]  /*ab20*/  ISETP.GE.AND P4, PT, R147, RZ, PT ;  /* 0x000000ff9300720c */ /* 0x000fe20003f86270 */
[----:B------:R-:W-:-:S04]  /*ab30*/  IMAD.HI.U32 R215, R138, R217, RZ ;  /* 0x000000d98ad77227 */ /* 0x000fc800078e00ff */
[--C-:B------:R-:W-:Y:S01]  /*ab40*/  @!P1 IMAD.IADD R201, R201, 0x1, -R0.reuse ;  /* 0x00000001c9c99824 */ /* 0x100fe200078e0a00 */
[----:B------:R-:W-:Y:S01]  /*ab50*/  ISETP.GT.U32.AND P1, PT, R0, R213, PT ;  /* 0x000000d50000720c */ /* 0x000fe20003f24070 */
[----:B------:R-:W-:Y:S01]  /*ab60*/  IMAD.MOV.U32 R147, RZ, RZ, R211 ;  /* 0x000000ffff937224 */ /* 0x000fe200078e00d3 */
[----:B------:R-:W-:Y:S01]  /*ab70*/  IABS R210, R155 ;  /* 0x0000009b00d27213 */ /* 0x000fe20000000000 */
[----:B------:R-:W-:Y:S02]  /*ab80*/  IMAD.MOV R211, RZ, RZ, -R215 ;  /* 0x000000ffffd37224 */ /* 0x000fe400078e0ad7 */
[--C-:B------:R-:W-:Y:S01]  /*ab90*/  @!P0 IMAD.IADD R151, R151, 0x1, -R0.reuse ;  /* 0x0000000197978824 */ /* 0x100fe200078e0a00 */
[----:B------:R-:W-:Y:S01]  /*aba0*/  IABS R209, R157 ;  /* 0x0000009d00d17213 */ /* 0x000fe20000000000 */
[----:B------:R-:W-:Y:S02]  /*abb0*/  @!P5 IMAD.IADD R2, R2, 0x1, -R0 ;  /* 0x000000010202d824 */ /* 0x000fe400078e0a00 */
[----:B------:R-:W-:Y:S01]  /*abc0*/  @!P2 IMAD.MOV R147, RZ, RZ, -R147 ;  /* 0x000000ffff93a224 */ /* 0x000fe200078e0a93 */
[----:B------:R-:W-:Y:S01]  /*abd0*/  ISETP.GE.AND P2, PT, R149, RZ, PT ;  /* 0x000000ff9500720c */ /* 0x000fe20003f46270 */
[C---:B------:R-:W-:Y:S01]  /*abe0*/  IMAD R211, R0.reuse, R211, R217 ;  /* 0x000000d300d37224 */ /* 0x040fe200078e02d9 */
[C---:B------:R-:W-:Y:S01]  /*abf0*/  ISETP.GT.U32.AND P0, PT, R0.reuse, R151, PT ;  /* 0x000000970000720c */ /* 0x040fe20003f04070 */
[----:B------:R-:W-:Y:S01]  /*ac00*/  IMAD.MOV.U32 R149, RZ, RZ, R201 ;  /* 0x000000ffff957224 */ /* 0x000fe200078e00c9 */
[----:B------:R-:W-:Y:S01]  /*ac10*/  ISETP.GT.U32.AND P5, PT, R0, R2, PT ;  /* 0x000000020000720c */ /* 0x000fe20003fa4070 */
[----:B------:R-:W-:-:S04]  /*ac20*/  IMAD.HI.U32 R215, R138, R210, RZ ;  /* 0x000000d28ad77227 */ /* 0x000fc800078e00ff */
[----:B------:R-:W-:-:S04]  /*ac30*/  IMAD.HI.U32 R214, R138, R209, RZ ;  /* 0x000000d18ad67227 */ /* 0x000fc800078e00ff */
[----:B------:R-:W-:Y:S01]  /*ac40*/  @!P6 IMAD.MOV R149, RZ, RZ, -R149 ;  /* 0x000000ffff95e224 */ /* 0x000fe200078e0a95 */
[C---:B------:R-:W-:Y:S01]  /*ac50*/  ISETP.GT.U32.AND P6, PT, R0.reuse, R211, PT ;  /* 0x000000d30000720c */ /* 0x040fe20003fc4070 */
[----:B------:R-:W-:Y:S02]  /*ac60*/  IMAD.MOV R215, RZ, RZ, -R215 ;  /* 0x000000ffffd77224 */ /* 0x000fe400078e0ad7 */
[----:B------:R-:W-:Y:S02]  /*ac70*/  IMAD.MOV R214, RZ, RZ, -R214 ;  /* 0x000000ffffd67224 */ /* 0x000fe400078e0ad6 */
[----:B------:R-:W-:Y:S02]  /*ac80*/  @!P1 IMAD.IADD R213, R213, 0x1, -R0 ;  /* 0x00000001d5d59824 */ /* 0x000fe400078e0a00 */
[C---:B------:R-:W-:Y:S02]  /*ac90*/  IMAD R210, R0.reuse, R215, R210 ;  /* 0x000000d700d27224 */ /* 0x040fe400078e02d2 */
[C---:B------:R-:W-:Y:S01]  /*aca0*/  IMAD R209, R0.reuse, R214, R209 ;  /* 0x000000d600d17224 */ /* 0x040fe200078e02d1 */
[C---:B------:R-:W-:Y:S01]  /*acb0*/  ISETP.GT.U32.AND P1, PT, R0.reuse, R213, PT ;  /* 0x000000d50000720c */ /* 0x040fe20003f24070 */
[--C-:B------:R-:W-:Y:S01]  /*acc0*/  @!P0 IMAD.IADD R151, R151, 0x1, -R0.reuse ;  /* 0x0000000197978824 */ /* 0x100fe200078e0a00 */
[----:B------:R-:W-:Y:S01]  /*acd0*/  ISETP.GT.U32.AND P0, PT, R0, R210, PT ;  /* 0x000000d20000720c */ /* 0x000fe20003f04070 */
[--C-:B------:R-:W-:Y:S01]  /*ace0*/  @!P5 IMAD.IADD R2, R2, 0x1, -R0.reuse ;  /* 0x000000010202d824 */ /* 0x100fe200078e0a00 */
[----:B------:R-:W-:Y:S01]  /*acf0*/  ISETP.GT.U32.AND P5, PT, R0, R209, PT ;  /* 0x000000d10000720c */ /* 0x000fe20003fa4070 */
[----:B------:R-:W-:Y:S01]  /*ad00*/  @!P6 IMAD.IADD R211, R211, 0x1, -R0 ;  /* 0x00000001d3d3e824 */ /* 0x000fe200078e0a00 */
[----:B------:R-:W-:-:S02]  /*ad10*/  IABS R214, R161 ;  /* 0x000000a100d67213 */ /* 0x000fc40000000000 */
[----:B------:R-:W-:Y:S01]  /*ad20*/  IABS R201, R159 ;  /* 0x0000009f00c97213 */ /* 0x000fe20000000000 */
[----:B------:R-:W-:Y:S01]  /*ad30*/  @!P3 IMAD.MOV R151, RZ, RZ, -R151 ;  /* 0x000000ffff97b224 */ /* 0x000fe200078e0a97 */
[----:B------:R-:W-:Y:S01]  /*ad40*/  ISETP.GE.AND P3, PT, R153, RZ, PT ;  /* 0x000000ff9900720c */ /* 0x000fe20003f66270 */
[----:B------:R-:W-:Y:S01]  /*ad50*/  IMAD.HI.U32 R153, R138, R214, RZ ;  /* 0x000000d68a997227 */ /* 0x000fe200078e00ff */
[----:B------:R-:W-:-:S03]  /*ad60*/  ISETP.GT.U32.AND P6, PT, R0, R211, PT ;  /* 0x000000d30000720c */ /* 0x000fc60003fc4070 */
[----:B------:R-:W-:-:S04]  /*ad70*/  IMAD.HI.U32 R215, R138, R201, RZ ;  /* 0x000000c98ad77227 */ /* 0x000fc800078e00ff */
[--C-:B------:R-:W-:Y:S01]  /*ad80*/  @!P1 IMAD.IADD R213, R213, 0x1, -R0.reuse ;  /* 0x00000001d5d59824 */ /* 0x100fe200078e0a00 */
[----:B------:R-:W-:Y:S01]  /*ad90*/  ISETP.GE.AND P1, PT, R155, RZ, PT ;  /* 0x000000ff9b00720c */ /* 0x000fe20003f26270 */
[----:B------:R-:W-:Y:S02]  /*ada0*/  IMAD.MOV R155, RZ, RZ, -R153 ;  /* 0x000000ffff9b7224 */ /* 0x000fe400078e0a99 */
[----:B------:R-:W-:Y:S02]  /*adb0*/  IMAD.MOV R215, RZ, RZ, -R215 ;  /* 0x000000ffffd77224 */ /* 0x000fe400078e0ad7 */
[----:B------:R-:W-:Y:S02]  /*adc0*/  @!P0 IMAD.IADD R210, R210, 0x1, -R0 ;  /* 0x00000001d2d28824 */ /* 0x000fe400078e0a00 */
[----:B------:R-:W-:Y:S02]  /*add0*/  IMAD.MOV.U32 R153, RZ, RZ, R2 ;  /* 0x000000ffff997224 */ /* 0x000fe400078e0002 */
[----:B------:R-:W-:-:S02]  /*ade0*/  @!P5 IMAD.IADD R209, R209, 0x1, -R0 ;  /* 0x00000001d1d1d824 */ /* 0x000fc400078e0a00 */
[C---:B------:R-:W-:Y:S02]  /*adf0*/  IMAD R201, R0.reuse, R215, R201 ;  /* 0x000000d700c97224 */ /* 0x040fe400078e02c9 */
[----:B------:R-:W-:Y:S01]  /*ae00*/  @!P4 IMAD.MOV R153, RZ, RZ, -R153 ;  /* 0x000000ffff99c224 */ /* 0x000fe200078e0a99 */
[C---:B------:R-:W-:Y:S02]  /*ae10*/  ISETP.GT.U32.AND P4, PT, R0.reuse, R210, PT ;  /* 0x000000d20000720c */ /* 0x040fe40003f84070 */
[C---:B------:R-:W-:Y:S01]  /*ae20*/  ISETP.GT.U32.AND P5, PT, R0.reuse, R209, PT ;  /* 0x000000d10000720c */ /* 0x040fe20003fa4070 */
[----:B------:R-:W-:Y:S01]  /*ae30*/  @!P6 IMAD.IADD R211, R211, 0x1, -R0 ;  /* 0x00000001d3d3e824 */ /* 0x000fe200078e0a00 */
[C---:B------:R-:W-:Y:S01]  /*ae40*/  ISETP.GT.U32.AND P6, PT, R0.reuse, R201, PT ;  /* 0x000000c90000720c */ /* 0x040fe20003fc4070 */
[----:B------:R-:W-:Y:S02]  /*ae50*/  IMAD R2, R0, R155, R214 ;  /* 0x0000009b00027224 */ /* 0x000fe400078e02d6 */
[----:B------:R-:W-:-:S04]  /*ae60*/  IMAD.MOV.U32 R155, RZ, RZ, R213 ;  /* 0x000000ffff9b7224 */ /* 0x000fc800078e00d5 */
[----:B------:R-:W-:Y:S01]  /*ae70*/  @!P2 IMAD.MOV R155, RZ, RZ, -R155 ;  /* 0x000000ffff9ba224 */ /* 0x000fe200078e0a9b */
[----:B------:R-:W-:Y:S02]  /*ae80*/  ISETP.GE.AND P2, PT, R159, RZ, PT ;  /* 0x000000ff9f00720c */ /* 0x000fe40003f46270 */
[----:B------:R-:W-:Y:S01]  /*ae90*/  IABS R159, R169 ;  /* 0x000000a9009f7213 */ /* 0x000fe20000000000 */
[--C-:B------:R-:W-:Y:S01]  /*aea0*/  @!P4 IMAD.IADD R210, R210, 0x1, -R0.reuse ;  /* 0x00000001d2d2c824 */ /* 0x100fe200078e0a00 */
[----:B------:R-:W-:Y:S01]  /*aeb0*/  IABS R213, R165 ;  /* 0x000000a500d57213 */ /* 0x000fe20000000000 */
[--C-:B------:R-:W-:Y:S01]  /*aec0*/  @!P5 IMAD.IADD R209, R209, 0x1, -R0.reuse ;  /* 0x00000001d1d1d824 */ /* 0x100fe200078e0a00 */
[----:B------:R-:W-:Y:S01]  /*aed0*/  ISETP.GE.AND P5, PT, R165, RZ, PT ;  /* 0x000000ffa500720c */ /* 0x000fe20003fa6270 */
[----:B------:R-:W-:Y:S01]  /*aee0*/  IMAD.MOV.U32 R165, RZ, RZ, R159 ;  /* 0x000000ffffa57224 */ /* 0x000fe200078e009f */
[----:B------:R-:W-:Y:S01]  /*aef0*/  ISETP.GE.AND P0, PT, R157, RZ, PT ;  /* 0x000000ff9d00720c */ /* 0x000fe20003f06270 */
[----:B------:R-:W-:-:S02]  /*af00*/  @!P6 IMAD.IADD R201, R201, 0x1, -R0 ;  /* 0x00000001c9c9e824 */ /* 0x000fc400078e0a00 */
[----:B------:R-:W-:Y:S02]  /*af10*/  IMAD.MOV.U32 R159, RZ, RZ, R210 ;  /* 0x000000ffff9f7224 */ /* 0x000fe400078e00d2 */
[----:B------:R-:W-:Y:S02]  /*af20*/  IMAD.MOV.U32 R157, RZ, RZ, R211 ;  /* 0x000000ffff9d7224 */ /* 0x000fe400078e00d3 */
[----:B------:R-:W-:Y:S01]  /*af30*/  IMAD.MOV.U32 R211, RZ, RZ, R213 ;  /* 0x000000ffffd37224 */ /* 0x000fe200078e00d5 */
[----:B------:R-:W-:Y:S01]  /*af40*/  ISETP.GE.AND P4, PT, R161, RZ, PT ;  /* 0x000000ffa100720c */ /* 0x000fe20003f86270 */
[----:B------:R-:W-:Y:S01]  /*af50*/  @!P1 IMAD.MOV R159, RZ, RZ, -R159 ;  /* 0x000000ffff9f9224 */ /* 0x000fe200078e0a9f */
[C---:B------:R-:W-:Y:S01]  /*af60*/  ISETP.GT.U32.AND P1, PT, R0.reuse, R201, PT ;  /* 0x000000c90000720c */ /* 0x040fe20003f24070 */
[----:B------:R-:W-:Y:S01]  /*af70*/  @!P3 IMAD.MOV R157, RZ, RZ, -R157 ;  /* 0x000000ffff9db224 */ /* 0x000fe200078e0a9d */
[----:B------:R-:W-:Y:S01]  /*af80*/  ISETP.GT.U32.AND P3, PT, R0, R2, PT ;  /* 0x000000020000720c */ /* 0x000fe20003f64070 */
[----:B------:R-:W-:Y:S01]  /*af90*/  IMAD.HI.U32 R161, R138, R211, RZ ;  /* 0x000000d38aa17227 */ /* 0x000fe200078e00ff */
[----:B------:R-:W-:-:S02]  /*afa0*/  ISETP.GE.AND P6, PT, R169, RZ, PT ;  /* 0x000000ffa900720c */ /* 0x000fc40003fc6270 */
[----:B------:R-:W-:Y:S01]  /*afb0*/  IABS R169, R163 ;  /* 0x000000a300a97213 */ /* 0x000fe20000000000 */
[----:B------:R-:W-:Y:S02]  /*afc0*/  IMAD.MOV R210, RZ, RZ, -R161 ;  /* 0x000000ffffd27224 */ /* 0x000fe400078e0aa1 */
[----:B------:R-:W-:Y:S02]  /*afd0*/  IMAD.MOV.U32 R161, RZ, RZ, R209 ;  /* 0x000000ffffa17224 */ /* 0x000fe400078e00d1 */
[C---:B------:R-:W-:Y:S02]  /*afe0*/  IMAD R210, R0.reuse, R210, R211 ;  /* 0x000000d200d27224 */ /* 0x040fe400078e02d3 */
[----:B------:R-:W-:Y:S02]  /*aff0*/  IMAD.MOV.U32 R209, RZ, RZ, R169 ;  /* 0x000000ffffd17224 */ /* 0x000fe400078e00a9 */
[----:B------:R-:W-:Y:S01]  /*b000*/  @!P0 IMAD.MOV R161, RZ, RZ, -R161 ;  /* 0x000000ffffa18224 */ /* 0x000fe200078e0aa1 */
[----:B------:R-:W-:Y:S01]  /*b010*/  ISETP.GE.AND P0, PT, R163, RZ, PT ;  /* 0x000000ffa300720c */ /* 0x000fe20003f06270 */
[--C-:B------:R-:W-:Y:S01]  /*b020*/  @!P1 IMAD.IADD R201, R201, 0x1, -R0.reuse ;  /* 0x00000001c9c99824 */ /* 0x100fe200078e0a00 */
[----:B------:R-:W-:Y:S01]  /*b030*/  ISETP.GT.U32.AND P1, PT, R0, R210, PT ;  /* 0x000000d20000720c */ /* 0x000fe20003f24070 */
[----:B------:R-:W-:-:S02]  /*b040*/  @!P3 IMAD.IADD R2, R2, 0x1, -R0 ;  /* 0x000000010202b824 */ /* 0x000fc400078e0a00 */
[----:B------:R-:W-:-:S03]  /*b050*/  IMAD.HI.U32 R163, R138, R209, RZ ;  /* 0x000000d18aa37227 */ /* 0x000fc600078e00ff */
[----:B------:R-:W-:Y:S01]  /*b060*/  ISETP.GT.U32.AND P3, PT, R0, R2, PT ;  /* 0x000000020000720c */ /* 0x000fe20003f64070 */
[----:B------:R-:W-:Y:S02]  /*b070*/  IMAD.MOV R163, RZ, RZ, -R163 ;  /* 0x000000ffffa37224 */ /* 0x000fe400078e0aa3 */
[----:B------:R-:W-:-:S04]  /*b080*/  IMAD.HI.U32 R213, R138, R165, RZ ;  /* 0x000000a58ad57227 */ /* 0x000fc800078e00ff */
[----:B------:R-:W-:Y:S02]  /*b090*/  IMAD R209, R0, R163, R209 ;  /* 0x000000a300d17224 */ /* 0x000fe400078e02d1 */
[----:B------:R-:W-:Y:S02]  /*b0a0*/  IMAD.MOV R213, RZ, RZ, -R213 ;  /* 0x000000ffffd57224 */ /* 0x000fe400078e0ad5 */
[--C-:B------:R-:W-:Y:S01]  /*b0b0*/  @!P1 IMAD.IADD R210, R210, 0x1, -R0.reuse ;  /* 0x00000001d2d29824 */ /* 0x100fe200078e0a00 */
[C---:B------:R-:W-:Y:S01]  /*b0c0*/  ISETP.GT.U32.AND P1, PT, R0.reuse, R209, PT ;  /* 0x000000d10000720c */ /* 0x040fe20003f24070 */
[----:B------:R-:W-:Y:S02]  /*b0d0*/  IMAD R169, R0, R213, R165 ;  /* 0x000000d500a97224 */ /* 0x000fe400078e02a5 */
[----:B------:R-:W-:Y:S02]  /*b0e0*/  IMAD.MOV.U32 R163, RZ, RZ, R201 ;  /* 0x000000ffffa37224 */ /* 0x000fe400078e00c9 */
[----:B------:R-:W-:Y:S01]  /*b0f0*/  @!P3 IMAD.IADD R2, R2, 0x1, -R0 ;  /* 0x000000010202b824 */ /* 0x000fe200078e0a00 */
[C---:B------:R-:W-:Y:S01]  /*b100*/  ISETP.GT.U32.AND P3, PT, R0.reuse, R169, PT ;  /* 0x000000a90000720c */ /* 0x040fe20003f64070 */
[----:B------:R-:W-:Y:S01]  /*b110*/  @!P2 IMAD.MOV R163, RZ, RZ, -R163 ;  /* 0x000000ffffa3a224 */ /* 0x000fe200078e0aa3 */
[----:B------:R-:W-:-:S02]  /*b120*/  ISETP.GT.U32.AND P2, PT, R0, R210, PT ;  /* 0x000000d20000720c */ /* 0x000fc40003f44070 */
[----:B------:R-:W-:Y:S02]  /*b130*/  IABS R215, R167 ;  /* 0x000000a700d77213 */ /* 0x000fe40000000000 */
[----:B------:R-:W-:Y:S01]  /*b140*/  IABS R214, R179 ;  /* 0x000000b300d67213 */ /* 0x000fe20000000000 */
[----:B------:R-:W-:Y:S02]  /*b150*/  @!P1 IMAD.IADD R209, R209, 0x1, -R0 ;  /* 0x00000001d1d19824 */ /* 0x000fe400078e0a00 */
[----:B------:R-:W-:Y:S01]  /*b160*/  IMAD.HI.U32 R165, R138, R215, RZ ;  /* 0x000000d78aa57227 */ /* 0x000fe200078e00ff */
[----:B------:R-:W-:-:S03]  /*b170*/  IABS R211, R173 ;  /* 0x000000ad00d37213 */ /* 0x000fc60000000000 */
[----:B------:R-:W-:Y:S01]  /*b180*/  IMAD.HI.U32 R218, R138, R214, RZ ;  /* 0x000000d68ada7227 */ /* 0x000fe200078e00ff */
[----:B------:R-:W-:-:S03]  /*b190*/  ISETP.GT.U32.AND P1, PT, R0, R209, PT ;  /* 0x000000d10000720c */ /* 0x000fc60003f24070 */
[----:B------:R-:W-:Y:S02]  /*b1a0*/  IMAD.MOV R201, RZ, RZ, -R165 ;  /* 0x000000ffffc97224 */ /* 0x000fe400078e0aa5 */
[----:B------:R-:W-:Y:S01]  /*b1b0*/  IMAD.MOV.U32 R165, RZ, RZ, R2 ;  /* 0x000000ffffa57224 */ /* 0x000fe200078e0002 */
[----:B------:R-:W-:Y:S01]  /*b1c0*/  IABS R213, R171 ;  /* 0x000000ab00d57213 */ /* 0x000fe20000000000 */
[----:B------:R-:W-:-:S04]  /*b1d0*/  IMAD.HI.U32 R217, R138, R211, RZ ;  /* 0x000000d38ad97227 */ /* 0x000fc800078e00ff */
[----:B------:R-:W-:Y:S02]  /*b1e0*/  @!P3 IMAD.IADD R169, R169, 0x1, -R0 ;  /* 0x00000001a9a9b824 */ /* 0x000fe400078e0a00 */
[----:B------:R-:W-:Y:S02]  /*b1f0*/  IMAD.MOV R218, RZ, RZ, -R218 ;  /* 0x000000ffffda7224 */ /* 0x000fe400078e0ada */
[----:B------:R-:W-:Y:S02]  /*b200*/  @!P2 IMAD.IADD R210, R210, 0x1, -R0 ;  /* 0x00000001d2d2a824 */ /* 0x000fe400078e0a00 */
[----:B------:R-:W-:Y:S01]  /*b210*/  @!P4 IMAD.MOV R165, RZ, RZ, -R165 ;  /* 0x000000ffffa5c224 */ /* 0x000fe200078e0aa5 */
[----:B------:R-:W-:Y:S01]  /*b220*/  ISETP.GE.AND P4, PT, R167, RZ, PT ;  /* 0x000000ffa700720c */ /* 0x000fe20003f86270 */
[C---:B------:R-:W-:Y:S01]  /*b230*/  IMAD R201, R0.reuse, R201, R215 ;  /* 0x000000c900c97224 */ /* 0x040fe200078e02d7 */
[----:B------:R-:W-:Y:S01]  /*b240*/  ISETP.GT.U32.AND P3, PT, R0, R169, PT ;  /* 0x000000a90000720c */ /* 0x000fe20003f64070 */
[----:B------:R-:W-:-:S02]  /*b250*/  IMAD.MOV R217, RZ, RZ, -R217 ;  /* 0x000000ffffd97224 */ /* 0x000fc400078e0ad9 */
[----:B------:R-:W-:Y:S02]  /*b260*/  IMAD R214, R0, R218, R214 ;  /* 0x000000da00d67224 */ /* 0x000fe400078e02d6 */
[----:B------:R-:W-:Y:S02]  /*b270*/  IMAD.MOV.U32 R167, RZ, RZ, R210 ;  /* 0x000000ffffa77224 */ /* 0x000fe400078e00d2 */
[----:B------:R-:W-:Y:S01]  /*b280*/  IMAD.HI.U32 R219, R138, R213, RZ ;  /* 0x000000d58adb7227 */ /* 0x000fe200078e00ff */
[----:B------:R-:W-:-:S03]  /*b290*/  ISETP.GT.U32.AND P2, PT, R0, R201, PT ;  /* 0x000000c90000720c */ /* 0x000fc60003f44070 */
[C---:B------:R-:W-:Y:S02]  /*b2a0*/  IMAD R211, R0.reuse, R217, R211 ;  /* 0x000000d900d37224 */ /* 0x040fe400078e02d3 */
[----:B------:R-:W-:Y:S01]  /*b2b0*/  @!P5 IMAD.MOV R167, RZ, RZ, -R167 ;  /* 0x000000ffffa7d224 */ /* 0x000fe200078e0aa7 */
[C---:B------:R-:W-:Y:S01]  /*b2c0*/  ISETP.GT.U32.AND P5, PT, R0.reuse, R214, PT ;  /* 0x000000d60000720c */ /* 0x040fe20003fa4070 */
[----:B------:R-:W-:Y:S02]  /*b2d0*/  IMAD.MOV R219, RZ, RZ, -R219 ;  /* 0x000000ffffdb7224 */ /* 0x000fe400078e0adb */
[--C-:B------:R-:W-:Y:S01]  /*b2e0*/  @!P1 IMAD.IADD R209, R209, 0x1, -R0.reuse ;  /* 0x00000001d1d19824 */ /* 0x100fe200078e0a00 */
[C---:B------:R-:W-:Y:S01]  /*b2f0*/  ISETP.GT.U32.AND P1, PT, R0.reuse, R211, PT ;  /* 0x000000d30000720c */ /* 0x040fe20003f24070 */
[----:B------:R-:W-:Y:S02]  /*b300*/  IMAD R213, R0, R219, R213 ;  /* 0x000000db00d57224 */ /* 0x000fe400078e02d5 */
[----:B------:R-:W-:-:S03]  /*b310*/  @!P3 IMAD.IADD R169, R169, 0x1, -R0 ;  /* 0x00000001a9a9b824 */ /* 0x000fc600078e0a00 */
[----:B------:R-:W-:Y:S01]  /*b320*/  ISETP.GT.U32.AND P3, PT, R0, R213, PT ;  /* 0x000000d50000720c */ /* 0x000fe20003f64070 */
[--C-:B------:R-:W-:Y:S01]  /*b330*/  @!P2 IMAD.IADD R201, R201, 0x1, -R0.reuse ;  /* 0x00000001c9c9a824 */ /* 0x100fe200078e0a00 */
[----:B------:R-:W-:Y:S01]  /*b340*/  ISETP.GE.AND P2, PT, R179, RZ, PT ;  /* 0x000000ffb300720c */ /* 0x000fe20003f46270 */
[--C-:B------:R-:W-:Y:S01]  /*b350*/  @!P5 IMAD.IADD R214, R214, 0x1, -R0.reuse ;  /* 0x00000001d6d6d824 */ /* 0x100fe200078e0a00 */
[----:B------:R-:W-:Y:S01]  /*b360*/  IABS R179, R177 ;  /* 0x000000b100b37213 */ /* 0x000fe20000000000 */
[----:B------:R-:W-:Y:S01]  /*b370*/  @!P6 IMAD.MOV R169, RZ, RZ, -R169 ;  /* 0x000000ffffa9e224 */ /* 0x000fe200078e0aa9 */
[----:B------:R-:W-:Y:S01]  /*b380*/  ISETP.GE.AND P6, PT, R171, RZ, PT ;  /* 0x000000ffab00720c */ /* 0x000fe20003fc6270 */
[----:B------:R-:W-:Y:S01]  /*b390*/  @!P1 IMAD.IADD R211, R211, 0x1, -R0 ;  /* 0x00000001d3d39824 */ /* 0x000fe200078e0a00 */
[----:B------:R-:W-:Y:S01]  /*b3a0*/  ISETP.GT.U32.AND P1, PT, R0, R214, PT ;  /* 0x000000d60000720c */ /* 0x000fe20003f24070 */
[----:B------:R-:W-:Y:S02]  /*b3b0*/  IMAD.MOV.U32 R171, RZ, RZ, R209 ;  /* 0x000000ffffab7224 */ /* 0x000fe400078e00d1 */
[----:B------:R-:W-:Y:S01]  /*b3c0*/  IMAD.HI.U32 R209, R138, R179, RZ ;  /* 0x000000b38ad17227 */ /* 0x000fe200078e00ff */
[----:B------:R-:W-:-:S03]  /*b3d0*/  IABS R2, R175 ;  /* 0x000000af00027213 */ /* 0x000fc60000000000 */
[----:B------:R-:W-:Y:S02]  /*b3e0*/  @!P3 IMAD.IADD R213, R213, 0x1, -R0 ;  /* 0x00000001d5d5b824 */ /* 0x000fe400078e0a00 */
[----:B------:R-:W-:Y:S01]  /*b3f0*/  IMAD.MOV R209, RZ, RZ, -R209 ;  /* 0x000000ffffd17224 */ /* 0x000fe200078e0ad1 */
[----:B------:R-:W-:Y:S01]  /*b400*/  ISETP.GT.U32.AND P3, PT, R0, R201, PT ;  /* 0x000000c90000720c */ /* 0x000fe20003f64070 */
[----:B------:R-:W-:Y:S01]  /*b410*/  IMAD.HI.U32 R210, R138, R2, RZ ;  /* 0x000000028ad27227 */ /* 0x000fe200078e00ff */
[----:B------:R-:W-:-:S03]  /*b420*/  ISETP.GT.U32.AND P5, PT, R0, R213, PT ;  /* 0x000000d50000720c */ /* 0x000fc60003fa4070 */
[----:B------:R-:W-:Y:S02]  /*b430*/  IMAD R209, R0, R209, R179 ;  /* 0x000000d100d17224 */ /* 0x000fe400078e02b3 */
[----:B------:R-:W-:Y:S02]  /*b440*/  @!P1 IMAD.IADD R214, R214, 0x1, -R0 ;  /* 0x00000001d6d69824 */ /* 0x000fe400078e0a00 */
[----:B------:R-:W-:Y:S01]  /*b450*/  IMAD.MOV R210, RZ, RZ, -R210 ;  /* 0x000000ffffd27224 */ /* 0x000fe200078e0ad2 */
[C---:B------:R-:W-:Y:S01]  /*b460*/  ISETP.GT.U32.AND P1, PT, R0.reuse, R209, PT ;  /* 0x000000d10000720c */ /* 0x040fe20003f24070 */
[----:B------:R-:W-:Y:S01]  /*b470*/  @!P0 IMAD.MOV R171, RZ, RZ, -R171 ;  /* 0x000000ffffab8224 */ /* 0x000fe200078e0aab */
[C---:B------:R-:W-:Y:S01]  /*b480*/  ISETP.GT.U32.AND P0, PT, R0.reuse, R211, PT ;  /* 0x000000d30000720c */ /* 0x040fe20003f04070 */
[----:B------:R-:W-:Y:S01]  /*b490*/  IMAD R210, R0, R210, R2 ;  /* 0x000000d200d27224 */ /* 0x000fe200078e0202 */
[----:B------:R-:W-:Y:S01]  /*b4a0*/  IABS R2, R181 ;  /* 0x000000b500027213 */ /* 0x000fe20000000000 */
[----:B------:R-:W-:-:S02]  /*b4b0*/  @!P5 IMAD.IADD R213, R213, 0x1, -R0 ;  /* 0x00000001d5d5d824 */ /* 0x000fc400078e0a00 */
[----:B------:R-:W-:Y:S01]  /*b4c0*/  @!P3 IMAD.IADD R201, R201, 0x1, -R0 ;  /* 0x00000001c9c9b824 */ /* 0x000fe200078e0a00 */
[----:B------:R-:W-:Y:S02]  /*b4d0*/  ISETP.GT.U32.AND P5, PT, R0, R210, PT ;  /* 0x000000d20000720c */ /* 0x000fe40003fa4070 */
[----:B------:R-:W-:Y:S01]  /*b4e0*/  ISETP.GE.AND P3, PT, R173, RZ, PT ;  /* 0x000000ffad00720c */ /* 0x000fe20003f66270 */
[----:B------:R-:W-:Y:S01]  /*b4f0*/  IMAD.HI.U32 R173, R138, R2, RZ ;  /* 0x000000028aad7227 */ /* 0x000fe200078e00ff */
[----:B------:R-:W-:-:S03]  /*b500*/  IABS R217, R183 ;  /* 0x000000b700d97213 */ /* 0x000fc60000000000 */
[--C-:B------:R-:W-:Y:S02]  /*b510*/  @!P1 IMAD.IADD R209, R209, 0x1, -R0.reuse ;  /* 0x00000001d1d19824 */ /* 0x100fe400078e0a00 */
[----:B------:R-:W-:Y:S01]  /*b520*/  @!P0 IMAD.IADD R211, R211, 0x1, -R0 ;  /* 0x00000001d3d38824 */ /* 0x000fe200078e0a00 */
[----:B------:R-:W-:Y:S01]  /*b530*/  ISETP.GE.AND P0, PT, R175, RZ, PT ;  /* 0x000000ffaf00720c */ /* 0x000fe20003f06270 */
[----:B------:R-:W-:Y:S01]  /*b540*/  IMAD.MOV R173, RZ, RZ, -R173 ;  /* 0x000000ffffad7224 */ /* 0x000fe200078e0aad */
[----:B------:R-:W-:Y:S01]  /*b550*/  ISETP.GT.U32.AND P1, PT, R0, R209, PT ;  /* 0x000000d10000720c */ /* 0x000fe20003f24070 */
[----:B------:R-:W-:-:S04]  /*b560*/  IMAD.HI.U32 R175, R138, R217, RZ ;  /* 0x000000d98aaf7227 */ /* 0x000fc800078e00ff */
[----:B------:R-:W-:Y:S02]  /*b570*/  IMAD R2, R0, R173, R2 ;  /* 0x000000ad00027224 */ /* 0x000fe400078e0202 */
[----:B------:R-:W-:Y:S02]  /*b580*/  IMAD.MOV.U32 R173, RZ, RZ, R201 ;  /* 0x000000ffffad7224 */ /* 0x000fe400078e00c9 */
[----:B------:R-:W-:Y:S02]  /*b590*/  @!P5 IMAD.IADD R210, R210, 0x1, -R0 ;  /* 0x00000001d2d2d824 */ /* 0x000fe400078e0a00 */
[----:B------:R-:W-:Y:S02]  /*b5a0*/  IMAD.MOV R201, RZ, RZ, -R175 ;  /* 0x000000ffffc97224 */ /* 0x000fe400078e0aaf */
[----:B------:R-:W-:Y:S02]  /*b5b0*/  IMAD.MOV.U32 R175, RZ, RZ, R213 ;  /* 0x000000ffffaf7224 */ /* 0x000fe400078e00d5 */
[----:B------:R-:W-:Y:S01]  /*b5c0*/  @!P4 IMAD.MOV R173, RZ, RZ, -R173 ;  /* 0x000000ffffadc224 */ /* 0x000fe200078e0aad */
[C---:B------:R-:W-:Y:S01]  /*b5d0*/  ISETP.GT.U32.AND P4, PT, R0.reuse, R210, PT ;  /* 0x000000d20000720c */ /* 0x040fe20003f84070 */
[----:B------:R-:W-:-:S02]  /*b5e0*/  IMAD R201, R0, R201, R217 ;  /* 0x000000c900c97224 */ /* 0x000fc400078e02d9 */
[----:B------:R-:W-:Y:S01]  /*b5f0*/  @!P6 IMAD.MOV R175, RZ, RZ, -R175 ;  /* 0x000000ffffafe224 */ /* 0x000fe200078e0aaf */
[C---:B------:R-:W-:Y:S01]  /*b600*/  ISETP.GT.U32.AND P6, PT, R0.reuse, R2, PT ;  /* 0x000000020000720c */ /* 0x040fe20003fc4070 */
[----:B------:R-:W-:Y:S01]  /*b610*/  @!P1 IMAD.IADD R209, R209, 0x1, -R0 ;  /* 0x00000001d1d19824 */ /* 0x000fe200078e0a00 */
[----:B------:R-:W-:Y:S02]  /*b620*/  ISETP.GT.U32.AND P1, PT, R0, R201, PT ;  /* 0x000000c90000720c */ /* 0x000fe40003f24070 */
[----:B------:R-:W-:Y:S01]  /*b630*/  ISETP.GE.AND P5, PT, R177, RZ, PT ;  /* 0x000000ffb100720c */ /* 0x000fe20003fa6270 */
[----:B------:R-:W-:-:S04]  /*b640*/  IMAD.MOV.U32 R177, RZ, RZ, R214 ;  /* 0x000000ffffb17224 */ /* 0x000fc800078e00d6 */
[--C-:B------:R-:W-:Y:S02]  /*b650*/  @!P4 IMAD.IADD R210, R210, 0x1, -R0.reuse ;  /* 0x00000001d2d2c824 */ /* 0x100fe400078e0a00 */
[----:B------:R-:W-:Y:S01]  /*b660*/  @!P2 IMAD.MOV R177, RZ, RZ, -R177 ;  /* 0x000000ffffb1a224 */ /* 0x000fe200078e0ab1 */
[----:B------:R-:W-:Y:S01]  /*b670*/  ISETP.GE.AND P2, PT, R181, RZ, PT ;  /* 0x000000ffb500720c */ /* 0x000fe20003f46270 */
[----:B------:R-:W-:Y:S01]  /*b680*/  @!P6 IMAD.IADD R2, R2, 0x1, -R0 ;  /* 0x000000010202e824 */ /* 0x000fe200078e0a00 */
[----:B------:R-:W-:Y:S01]  /*b690*/  IABS R215, R191 ;  /* 0x000000bf00d77213 */ /* 0x000fe20000000000 */
[----:B------:R-:W-:Y:S01]  /*b6a0*/  IMAD.MOV.U32 R181, RZ, RZ, R210 ;  /* 0x000000ffffb57224 */ /* 0x000fe200078e00d2 */
[----:B------:R-:W-:Y:S01]  /*b6b0*/  ISETP.GE.AND P4, PT, R191, RZ, PT ;  /* 0x000000ffbf00720c */ /* 0x000fe20003f86270 */
[----:B------:R-:W-:Y:S01]  /*b6c0*/  @!P1 IMAD.IADD R201, R201, 0x1, -R0 ;  /* 0x00000001c9c99824 */ /* 0x000fe200078e0a00 */
[----:B------:R-:W-:Y:S01]  /*b6d0*/  IABS R191, R185 ;  /* 0x000000b900bf7213 */ /* 0x000fe20000000000 */
[----:B------:R-:W-:Y:S01]  /*b6e0*/  @!P0 IMAD.MOV R181, RZ, RZ, -R181 ;  /* 0x000000ffffb58224 */ /* 0x000fe200078e0ab5 */
[----:B------:R-:W-:Y:S01]  /*b6f0*/  ISETP.GT.U32.AND P6, PT, R0, R2, PT ;  /* 0x000000020000720c */ /* 0x000fe20003fc4070 */
[----:B------:R-:W-:Y:S01]  /*b700*/  IMAD.HI.U32 R218, R138, R215, RZ ;  /* 0x000000d78ada7227 */ /* 0x000fe200078e00ff */
[----:B------:R-:W-:-:S02]  /*b710*/  ISETP.GE.AND P0, PT, R185, RZ, PT ;  /* 0x000000ffb900720c */ /* 0x000fc40003f06270 */
[----:B------:R-:W-:Y:S01]  /*b720*/  ISETP.GT.U32.AND P1, PT, R0, R201, PT ;  /* 0x000000c90000720c */ /* 0x000fe20003f24070 */
[----:B------:R-:W-:-:S04]  /*b730*/  IMAD.HI.U32 R185, R138, R191, RZ ;  /* 0x000000bf8ab97227 */ /* 0x000fc800078e00ff */
[----:B------:R-:W-:Y:S02]  /*b740*/  IMAD.MOV R218, RZ, RZ, -R218 ;  /* 0x000000ffffda7224 */ /* 0x000fe400078e0ada */
[----:B------:R-:W-:Y:S02]  /*b750*/  IMAD.MOV R185, RZ, RZ, -R185 ;  /* 0x000000ffffb97224 */ /* 0x000fe400078e0ab9 */
[----:B------:R-:W-:Y:S02]  /*b760*/  IMAD.MOV.U32 R179, RZ, RZ, R211 ;  /* 0x000000ffffb37224 */ /* 0x000fe400078e00d3 */
[C---:B------:R-:W-:Y:S02]  /*b770*/  IMAD R211, R0.reuse, R218, R215 ;  /* 0x000000da00d37224 */ /* 0x040fe400078e02d7 */
[----:B------:R-:W-:Y:S01]  /*b780*/  IMAD R191, R0, R185, R191 ;  /* 0x000000b900bf7224 */ /* 0x000fe200078e02bf */
[----:B------:R-:W-:Y:S01]  /*b790*/  IABS R215, R193 ;  /* 0x000000c100d77213 */ /* 0x000fe20000000000 */
[--C-:B------:R-:W-:Y:S01]  /*b7a0*/  @!P6 IMAD.IADD R2, R2, 0x1, -R0.reuse ;  /* 0x000000010202e824 */ /* 0x100fe200078e0a00 */
[C---:B------:R-:W-:Y:S01]  /*b7b0*/  ISETP.GT.U32.AND P6, PT, R0.reuse, R211, PT ;  /* 0x000000d30000720c */ /* 0x040fe20003fc4070 */
[----:B------:R-:W-:Y:S01]  /*b7c0*/  @!P1 IMAD.IADD R201, R201, 0x1, -R0 ;  /* 0x00000001c9c99824 */ /* 0x000fe200078e0a00 */
[----:B------:R-:W-:Y:S01]  /*b7d0*/  ISETP.GT.U32.AND P1, PT, R0, R191, PT ;  /* 0x000000bf0000720c */ /* 0x000fe20003f24070 */
[----:B------:R-:W-:Y:S01]  /*b7e0*/  @!P3 IMAD.MOV R179, RZ, RZ, -R179 ;  /* 0x000000ffffb3b224 */ /* 0x000fe200078e0ab3 */
[----:B------:R-:W-:Y:S01]  /*b7f0*/  ISETP.GE.AND P3, PT, R183, RZ, PT ;  /* 0x000000ffb700720c */ /* 0x000fe20003f66270 */
[----:B------:R-:W-:Y:S01]  /*b800*/  IMAD.MOV.U32 R183, RZ, RZ, R209 ;  /* 0x000000ffffb77224 */ /* 0x000fe200078e00d1 */
[----:B------:R-:W-:Y:S01]  /*b810*/  IABS R214, R195 ;  /* 0x000000c300d67213 */ /* 0x000fe20000000000 */
[----:B------:R-:W-:Y:S01]  /*b820*/  IMAD.HI.U32 R185, R138, R215, RZ ;  /* 0x000000d78ab97227 */ /* 0x000fe200078e00ff */
[----:B------:R-:W-:-:S03]  /*b830*/  IABS R217, R187 ;  /* 0x000000bb00d97213 */ /* 0x000fc60000000000 */
[----:B------:R-:W-:Y:S01]  /*b840*/  @!P5 IMAD.MOV R183, RZ, RZ, -R183 ;  /* 0x000000ffffb7d224 */ /* 0x000fe200078e0ab7 */
[----:B------:R-:W-:Y:S01]  /*b850*/  ISETP.GE.AND P5, PT, R187, RZ, PT ;  /* 0x000000ffbb00720c */ /* 0x000fe20003fa6270 */
[----:B------:R-:W-:Y:S02]  /*b860*/  IMAD.MOV R185, RZ, RZ, -R185 ;  /* 0x000000ffffb97224 */ /* 0x000fe400078e0ab9 */
[----:B------:R-:W-:Y:S01]  /*b870*/  IMAD.HI.U32 R187, R138, R214, RZ ;  /* 0x000000d68abb7227 */ /* 0x000fe200078e00ff */
[----:B------:R-:W-:-:S03]  /*b880*/  IABS R218, R189 ;  /* 0x000000bd00da7213 */ /* 0x000fc60000000000 */
[----:B------:R-:W-:-:S04]  /*b890*/  IMAD.HI.U32 R210, R138, R217, RZ ;  /* 0x000000d98ad27227 */ /* 0x000fc800078e00ff */
[----:B------:R-:W-:Y:S02]  /*b8a0*/  IMAD R215, R0, R185, R215 ;  /* 0x000000b900d77224 */ /* 0x000fe400078e02d7 */
[----:B------:R-:W-:Y:S02]  /*b8b0*/  @!P6 IMAD.IADD R211, R211, 0x1, -R0 ;  /* 0x00000001d3d3e824 */ /* 0x000fe400078e0a00 */
[----:B------:R-:W-:Y:S02]  /*b8c0*/  IMAD.MOV.U32 R185, RZ, RZ, R2 ;  /* 0x000000ffffb97224 */ /* 0x000fe400078e0002 */
[----:B------:R-:W-:Y:S02]  /*b8d0*/  IMAD.MOV R187, RZ, RZ, -R187 ;  /* 0x000000ffffbb7224 */ /* 0x000fe400078e0abb */
[----:B------:R-:W-:Y:S02]  /*b8e0*/  @!P1 IMAD.IADD R191, R191, 0x1, -R0 ;  /* 0x00000001bfbf9824 */ /* 0x000fe400078e0a00 */
[----:B------:R-:W-:-:S02]  /*b8f0*/  IMAD.MOV R210, RZ, RZ, -R210 ;  /* 0x000000ffffd27224 */ /* 0x000fc400078e0ad2 */
[----:B------:R-:W-:Y:S01]  /*b900*/  @!P2 IMAD.MOV R185, RZ, RZ, -R185 ;  /* 0x000000ffffb9a224 */ /* 0x000fe200078e0ab9 */
[C---:B------:R-:W-:Y:S01]  /*b910*/  ISETP.GT.U32.AND P2, PT, R0.reuse, R211, PT ;  /* 0x000000d30000720c */ /* 0x040fe20003f44070 */
[C---:B------:R-:W-:Y:S01]  /*b920*/  IMAD R214, R0.reuse, R187, R214 ;  /* 0x000000bb00d67224 */ /* 0x040fe200078e02d6 */
[----:B------:R-:W-:Y:S01]  /*b930*/  ISETP.GT.U32.AND P1, PT, R0, R191, PT ;  /* 0x000000bf0000720c */ /* 0x000fe20003f24070 */
[----:B------:R-:W-:-:S04]  /*b940*/  IMAD.HI.U32 R209, R138, R218, RZ ;  /* 0x000000da8ad17227 */ /* 0x000fc800078e00ff */
[C---:B------:R-:W-:Y:S02]  /*b950*/  IMAD R217, R0.reuse, R210, R217 ;  /* 0x000000d200d97224 */ /* 0x040fe400078e02d9 */
[----:B------:R-:W-:Y:S01]  /*b960*/  IMAD.MOV.U32 R187, RZ, RZ, R201 ;  /* 0x000000ffffbb7224 */ /* 0x000fe200078e00c9 */
[----:B------:R-:W-:Y:S01]  /*b970*/  ISETP.GE.AND P6, PT, R189, RZ, PT ;  /* 0x000000ffbd00720c */ /* 0x000fe20003fc6270 */
[----:B------:R-:W-:Y:S01]  /*b980*/  IMAD.MOV R209, RZ, RZ, -R209 ;  /* 0x000000ffffd17224 */ /* 0x000fe200078e0ad1 */
[----:B------:R-:W-:Y:S01]  /*b990*/  IABS R189, R197 ;  /* 0x000000c500bd7213 */ /* 0x000fe20000000000 */
[----:B------:R-:W-:Y:S01]  /*b9a0*/  @!P3 IMAD.MOV R187, RZ, RZ, -R187 ;  /* 0x000000ffffbbb224 */ /* 0x000fe200078e0abb */
[C---:B------:R-:W-:Y:S01]  /*b9b0*/  ISETP.GT.U32.AND P3, PT, R0.reuse, R217, PT ;  /* 0x000000d90000720c */ /* 0x040fe20003f64070 */
[----:B------:R-:W-:Y:S02]  /*b9c0*/  IMAD R218, R0, R209, R218 ;  /* 0x000000d100da7224 */ /* 0x000fe400078e02da */
[----:B------:R-:W-:-:S02]  /*b9d0*/  IMAD.MOV.U32 R201, RZ, RZ, R189 ;  /* 0x000000ffffc97224 */ /* 0x000fc400078e00bd */
[--C-:B------:R-:W-:Y:S01]  /*b9e0*/  @!P2 IMAD.IADD R211, R211, 0x1, -R0.reuse ;  /* 0x00000001d3d3a824 */ /* 0x100fe200078e0a00 */
[C---:B------:R-:W-:Y:S01]  /*b9f0*/  ISETP.GT.U32.AND P2, PT, R0.reuse, R218, PT ;  /* 0x000000da0000720c */ /* 0x040fe20003f44070 */
[----:B------:R-:W-:Y:S01]  /*ba00*/  @!P1 IMAD.IADD R191, R191, 0x1, -R0 ;  /* 0x00000001bfbf9824 */ /* 0x000fe200078e0a00 */
[----:B------:R-:W-:Y:S01]  /*ba10*/  ISETP.GT.U32.AND P1, PT, R0, R215, PT ;  /* 0x000000d70000720c */ /* 0x000fe20003f24070 */
[----:B------:R-:W-:Y:S01]  /*ba20*/  IMAD.HI.U32 R213, R138, R201, RZ ;  /* 0x000000c98ad57227 */ /* 0x000fe200078e00ff */
[----:B------:R-:W-:-:S03]  /*ba30*/  IABS R209, R202 ;  /* 0x000000ca00d17213 */ /* 0x000fc60000000000 */
[----:B------:R-:W-:Y:S02]  /*ba40*/  IMAD.MOV R213, RZ, RZ, -R213 ;  /* 0x000000ffffd57224 */ /* 0x000fe400078e0ad5 */
[----:B------:R-:W-:Y:S01]  /*ba50*/  @!P3 IMAD.IADD R217, R217, 0x1, -R0 ;  /* 0x00000001d9d9b824 */ /* 0x000fe200078e0a00 */
[----:B------:R-:W-:Y:S01]  /*ba60*/  ISETP.GT.U32.AND P3, PT, R0, R214, PT ;  /* 0x000000d60000720c */ /* 0x000fe20003f64070 */
[----:B------:R-:W-:Y:S01]  /*ba70*/  IMAD.HI.U32 R189, R138, R209, RZ ;  /* 0x000000d18abd7227 */ /* 0x000fe200078e00ff */
[----:B------:R-:W-:-:S03]  /*ba80*/  IABS R210, R199 ;  /* 0x000000c700d27213 */ /* 0x000fc60000000000 */
[----:B------:R-:W-:Y:S02]  /*ba90*/  IMAD R201, R0, R213, R201 ;  /* 0x000000d500c97224 */ /* 0x000fe400078e02c9 */
[----:B------:R-:W-:Y:S02]  /*baa0*/  IMAD.MOV R189, RZ, RZ, -R189 ;  /* 0x000000ffffbd7224 */ /* 0x000fe400078e0abd */
[--C-:B------:R-:W-:Y:S01]  /*bab0*/  @!P2 IMAD.IADD R218, R218, 0x1, -R0.reuse ;  /* 0x00000001dadaa824 */ /* 0x100fe200078e0a00 */
[C---:B------:R-:W-:Y:S01]  /*bac0*/  ISETP.GT.U32.AND P2, PT, R0.reuse, R201, PT ;  /* 0x000000c90000720c */ /* 0x040fe20003f44070 */
[----:B------:R-:W-:Y:S01]  /*bad0*/  @!P1 IMAD.IADD R215, R215, 0x1, -R0 ;  /* 0x00000001d7d79824 */ /* 0x000fe200078e0a00 */
[C---:B------:R-:W-:Y:S01]  /*bae0*/  ISETP.GT.U32.AND P1, PT, R0.reuse, R217, PT ;  /* 0x000000d90000720c */ /* 0x040fe20003f24070 */
[----:B------:R-:W-:Y:S02]  /*baf0*/  IMAD R209, R0, R189, R209 ;  /* 0x000000bd00d17224 */ /* 0x000fe400078e02d1 */
[----:B------:R-:W-:-:S04]  /*bb00*/  IMAD.HI.U32 R219, R138, R210, RZ ;  /* 0x000000d28adb7227 */ /* 0x000fc800078e00ff */
[----:B------:R-:W-:Y:S01]  /*bb10*/  IMAD.MOV.U32 R189, RZ, RZ, R211 ;  /* 0x000000ffffbd7224 */ /* 0x000fe200078e00d3 */
[----:B------:R-:W-:Y:S01]  /*bb20*/  IABS R2, R203 ;  /* 0x000000cb00027213 */ /* 0x000fe20000000000 */
[----:B------:R-:W-:Y:S02]  /*bb30*/  @!P3 IMAD.IADD R214, R214, 0x1, -R0 ;  /* 0x00000001d6d6b824 */ /* 0x000fe400078e0a00 */
[----:B------:R-:W-:Y:S02]  /*bb40*/  IMAD.MOV R219, RZ, RZ, -R219 ;  /* 0x000000ffffdb7224 */ /* 0x000fe400078e0adb */
[----:B------:R-:W-:Y:S01]  /*bb50*/  @!P4 IMAD.MOV R189, RZ, RZ, -R189 ;  /* 0x000000ffffbdc224 */ /* 0x000fe200078e0abd */
[C---:B------:R-:W-:Y:S01]  /*bb60*/  ISETP.GT.U32.AND P4, PT, R0.reuse, R218, PT ;  /* 0x000000da0000720c */ /* 0x040fe20003f84070 */
[----:B------:R-:W-:Y:S01]  /*bb70*/  @!P0 IMAD.MOV R191, RZ, RZ, -R191 ;  /* 0x000000ffffbf8224 */ /* 0x000fe200078e0abf */
[C---:B------:R-:W-:Y:S01]  /*bb80*/  ISETP.GT.U32.AND P3, PT, R0.reuse, R215, PT ;  /* 0x000000d70000720c */ /* 0x040fe20003f64070 */
[C---:B------:R-:W-:Y:S01]  /*bb90*/  IMAD R210, R0.reuse, R219, R210 ;  /* 0x000000db00d27224 */ /* 0x040fe200078e02d2 */
[----:B------:R-:W-:Y:S01]  /*bba0*/  ISETP.GT.U32.AND P0, PT, R0, R214, PT ;  /* 0x000000d60000720c */ /* 0x000fe20003f04070 */
[----:B------:R-:W-:-:S04]  /*bbb0*/  IMAD.HI.U32 R213, R138, R2, RZ ;  /* 0x000000028ad57227 */ /* 0x000fc800078e00ff */
[--C-:B------:R-:W-:Y:S02]  /*bbc0*/  @!P2 IMAD.IADD R201, R201, 0x1, -R0.reuse ;  /* 0x00000001c9c9a824 */ /* 0x100fe400078e0a00 */
[--C-:B------:R-:W-:Y:S01]  /*bbd0*/  @!P1 IMAD.IADD R217, R217, 0x1, -R0.reuse ;  /* 0x00000001d9d99824 */ /* 0x100fe200078e0a00 */
[C---:B------:R-:W-:Y:S01]  /*bbe0*/  ISETP.GT.U32.AND P1, PT, R0.reuse, R210, PT ;  /* 0x000000d20000720c */ /* 0x040fe20003f24070 */
[----:B------:R-:W-:Y:S01]  /*bbf0*/  IMAD.MOV R213, RZ, RZ, -R213 ;  /* 0x000000ffffd57224 */ /* 0x000fe200078e0ad5 */
[----:B------:R-:W-:Y:S01]  /*bc00*/  ISETP.GT.U32.AND P2, PT, R0, R201, PT ;  /* 0x000000c90000720c */ /* 0x000fe20003f44070 */
[----:B------:R-:W-:Y:S01]  /*bc10*/  @!P4 IMAD.IADD R218, R218, 0x1, -R0 ;  /* 0x00000001dadac824 */ /* 0x000fe200078e0a00 */
[----:B------:R-:W-:Y:S01]  /*bc20*/  IABS R211, R206 ;  /* 0x000000ce00d37213 */ /* 0x000fe20000000000 */
[C---:B------:R-:W-:Y:S01]  /*bc30*/  IMAD R2, R0.reuse, R213, R2 ;  /* 0x000000d500027224 */ /* 0x040fe200078e0202 */
[----:B------:R-:W-:Y:S01]  /*bc40*/  ISETP.GT.U32.AND P4, PT, R0, R209, PT ;  /* 0x000000d10000720c */ /* 0x000fe20003f84070 */
        /* <DEDUP_REMOVED lines=8> */
[----:B------:R-:W-:Y:S02]  /*bcd0*/  IMAD.MOV R193, RZ, RZ, -R193 ;  /* 0x000000ffffc17224 */ /* 0x000fe400078e0ac1 */
[----:B------:R-:W-:-:S04]  /*bce0*/  IMAD.HI.U32 R219, R138, R213, RZ ;  /* 0x000000d58adb7227 */ /* 0x000fc800078e00ff */
[--C-:B------:R-:W-:Y:S01]  /*bcf0*/  @!P2 IMAD.IADD R201, R201, 0x1, -R0.reuse ;  /* 0x00000001c9c9a824 */ /* 0x100fe200078e0a00 */
[----:B------:R-:W-:Y:S01]  /*bd00*/  ISETP.GE.AND P2, PT, R195, RZ, PT ;  /* 0x000000ffc300720c */ /* 0x000fe20003f46270 */
[----:B------:R-:W-:Y:S01]  /*bd10*/  IMAD R211, R0, R193, R211 ;  /* 0x000000c100d37224 */ /* 0x000fe200078e02d3 */
[----:B------:R-:W-:Y:S01]  /*bd20*/  IABS R195, R207 ;  /* 0x000000cf00c37213 */ /* 0x000fe20000000000 */
[--C-:B------:R-:W-:Y:S02]  /*bd30*/  @!P4 IMAD.IADD R209, R209, 0x1, -R0.reuse ;  /* 0x00000001d1d1c824 */ /* 0x100fe400078e0a00 */
[----:B------:R-:W-:Y:S02]  /*bd40*/  IMAD.MOV.U32 R193, RZ, RZ, R217 ;  /* 0x000000ffffc17224 */ /* 0x000fe400078e00d9 */
[----:B------:R-:W-:Y:S02]  /*bd50*/  IMAD.MOV R219, RZ, RZ, -R219 ;  /* 0x000000ffffdb7224 */ /* 0x000fe400078e0adb */
[----:B------:R-:W-:Y:S01]  /*bd60*/  @!P0 IMAD.IADD R2, R2, 0x1, -R0 ;  /* 0x0000000102028824 */ /* 0x000fe200078e0a00 */
[----:B------:R-:W-:Y:S01]  /*bd70*/  ISETP.GT.U32.AND P0, PT, R0, R210, PT ;  /* 0x000000d20000720c */ /* 0x000fe20003f04070 */
[----:B------:R-:W-:-:S02]  /*bd80*/  IMAD.MOV.U32 R217, RZ, RZ, R195 ;  /* 0x000000ffffd97224 */ /* 0x000fc400078e00c3 */
[----:B------:R-:W-:Y:S01]  /*bd90*/  @!P5 IMAD.MOV R193, RZ, RZ, -R193 ;  /* 0x000000ffffc1d224 */ /* 0x000fe200078e0ac1 */
[C---:B------:R-:W-:Y:S01]  /*bda0*/  ISETP.GT.U32.AND P5, PT, R0.reuse, R209, PT ;  /* 0x000000d10000720c */ /* 0x040fe20003fa4070 */
[C---:B------:R-:W-:Y:S02]  /*bdb0*/  IMAD R213, R0.reuse, R219, R213 ;  /* 0x000000db00d57224 */ /* 0x040fe400078e02d5 */
[----:B------:R-:W-:Y:S02]  /*bdc0*/  IMAD.MOV.U32 R195, RZ, RZ, R218 ;  /* 0x000000ffffc37224 */ /* 0x000fe400078e00da */
[----:B------:R-:W-:Y:S01]  /*bdd0*/  IMAD.MOV.U32 R197, RZ, RZ, R215 ;  /* 0x000000ffffc57224 */ /* 0x000fe200078e00d7 */
[----:B------:R-:W-:Y:S01]  /*bde0*/  ISETP.GE.AND P4, PT, R199, RZ, PT ;  /* 0x000000ffc700720c */ /* 0x000fe20003f86270 */
[----:B------:R-:W-:Y:S02]  /*bdf0*/  IMAD.MOV.U32 R199, RZ, RZ, R214 ;  /* 0x000000ffffc77224 */ /* 0x000fe400078e00d6 */
[----:B------:R-:W-:Y:S01]  /*be00*/  @!P1 IMAD.MOV R201, RZ, RZ, -R201 ;  /* 0x000000ffffc99224 */ /* 0x000fe200078e0ac9 */
[C---:B------:R-:W-:Y:S01]  /*be10*/  ISETP.GT.U32.AND P1, PT, R0.reuse, R211, PT ;  /* 0x000000d30000720c */ /* 0x040fe20003f24070 */
[----:B------:R-:W-:Y:S01]  /*be20*/  @!P6 IMAD.MOV R195, RZ, RZ, -R195 ;  /* 0x000000ffffc3e224 */ /* 0x000fe200078e0ac3 */
[C---:B------:R-:W-:Y:S01]  /*be30*/  ISETP.GT.U32.AND P6, PT, R0.reuse, R2, PT ;  /* 0x000000020000720c */ /* 0x040fe20003fc4070 */
[----:B------:R-:W-:Y:S01]  /*be40*/  @!P3 IMAD.MOV R197, RZ, RZ, -R197 ;  /* 0x000000ffffc5b224 */ /* 0x000fe200078e0ac5 */
[----:B------:R-:W-:Y:S01]  /*be50*/  ISETP.GT.U32.AND P3, PT, R0, R213, PT ;  /* 0x000000d50000720c */ /* 0x000fe20003f64070 */
[----:B------:R-:W-:Y:S01]  /*be60*/  @!P2 IMAD.MOV R199, RZ, RZ, -R199 ;  /* 0x000000ffffc7a224 */ /* 0x000fe200078e0ac7 */
[----:B------:R-:W-:Y:S01]  /*be70*/  ISETP.GE.AND P2, PT, R202, RZ, PT ;  /* 0x000000ffca00720c */ /* 0x000fe20003f46270 */
[--C-:B------:R-:W-:Y:S01]  /*be80*/  @!P0 IMAD.IADD R210, R210, 0x1, -R0.reuse ;  /* 0x00000001d2d28824 */ /* 0x100fe200078e0a00 */
[----:B------:R-:W-:Y:S01]  /*be90*/  ISETP.GE.AND P0, PT, R203, RZ, PT ;  /* 0x000000ffcb00720c */ /* 0x000fe20003f06270 */
[----:B------:R-:W-:-:S02]  /*bea0*/  @!P5 IMAD.IADD R209, R209, 0x1, -R0 ;  /* 0x00000001d1d1d824 */ /* 0x000fc400078e0a00 */
[----:B------:R-:W-:Y:S01]  /*beb0*/  IMAD.HI.U32 R202, R138, R217, RZ ;  /* 0x000000d98aca7227 */ /* 0x000fe200078e00ff */
[----:B------:R-:W-:-:S03]  /*bec0*/  ISETP.GE.AND P5, PT, R205, RZ, PT ;  /* 0x000000ffcd00720c */ /* 0x000fc60003fa6270 */
[----:B------:R-:W-:Y:S02]  /*bed0*/  IMAD.MOV.U32 R205, RZ, RZ, R209 ;  /* 0x000000ffffcd7224 */ /* 0x000fe400078e00d1 */
[----:B------:R-:W-:Y:S02]  /*bee0*/  @!P1 IMAD.IADD R211, R211, 0x1, -R0 ;  /* 0x00000001d3d39824 */ /* 0x000fe400078e0a00 */
[----:B------:R-:W-:Y:S02]  /*bef0*/  IMAD.MOV R202, RZ, RZ, -R202 ;  /* 0x000000ffffca7224 */ /* 0x000fe400078e0aca */
[--C-:B------:R-:W-:Y:S02]  /*bf00*/  @!P6 IMAD.IADD R2, R2, 0x1, -R0.reuse ;  /* 0x000000010202e824 */ /* 0x100fe400078e0a00 */
[----:B------:R-:W-:Y:S01]  /*bf10*/  @!P3 IMAD.IADD R213, R213, 0x1, -R0 ;  /* 0x00000001d5d5b824 */ /* 0x000fe200078e0a00 */
[----:B------:R-:W-:Y:S01]  /*bf20*/  ISETP.GE.AND P3, PT, R207, RZ, PT ;  /* 0x000000ffcf00720c */ /* 0x000fe20003f66270 */
[----:B------:R-:W-:Y:S01]  /*bf30*/  @!P2 IMAD.MOV R205, RZ, RZ, -R205 ;  /* 0x000000ffffcda224 */ /* 0x000fe200078e0acd */
[C---:B------:R-:W-:Y:S01]  /*bf40*/  ISETP.GT.U32.AND P2, PT, R0.reuse, R211, PT ;  /* 0x000000d30000720c */ /* 0x040fe20003f44070 */
[C---:B------:R-:W-:Y:S01]  /*bf50*/  IMAD R202, R0.reuse, R202, R217 ;  /* 0x000000ca00ca7224 */ /* 0x040fe200078e02d9 */
[----:B------:R-:W-:Y:S01]  /*bf60*/  ISETP.GT.U32.AND P1, PT, R0, R213, PT ;  /* 0x000000d50000720c */ /* 0x000fe20003f24070 */
[----:B------:R-:W-:Y:S01]  /*bf70*/  IMAD.MOV.U32 R207, RZ, RZ, R2 ;  /* 0x000000ffffcf7224 */ /* 0x000fe200078e0002 */
[----:B------:R-:W-:-:S03]  /*bf80*/  IABS R215, R198 ;  /* 0x000000c600d77213 */ /* 0x000fc60000000000 */
[----:B------:R-:W-:Y:S01]  /*bf90*/  @!P0 IMAD.MOV R207, RZ, RZ, -R207 ;  /* 0x000000ffffcf8224 */ /* 0x000fe200078e0acf */
[----:B------:R-:W-:Y:S01]  /*bfa0*/  ISETP.GT.U32.AND P0, PT, R0, R202, PT ;  /* 0x000000ca0000720c */ /* 0x000fe20003f04070 */
[----:B------:R-:W-:Y:S01]  /*bfb0*/  IMAD.HI.U32 R2, R138, R215, RZ ;  /* 0x000000d78a027227 */ /* 0x000fe200078e00ff */
[----:B------:R-:W-:-:S03]  /*bfc0*/  IABS R219, R194 ;  /* 0x000000c200db7213 */ /* 0x000fc60000000000 */
[--C-:B------:R-:W-:Y:S01]  /*bfd0*/  @!P2 IMAD.IADD R211, R211, 0x1, -R0.reuse ;  /* 0x00000001d3d3a824 */ /* 0x100fe200078e0a00 */
[----:B------:R-:W-:Y:S01]  /*bfe0*/  ISETP.GE.AND P2, PT, R194, RZ, PT ;  /* 0x000000ffc200720c */ /* 0x000fe20003f46270 */
[----:B------:R-:W-:Y:S01]  /*bff0*/  @!P1 IMAD.IADD R213, R213, 0x1, -R0 ;  /* 0x00000001d5d59824 */ /* 0x000fe200078e0a00 */
[----:B------:R-:W-:Y:S01]  /*c000*/  IABS R217, R190 ;  /* 0x000000be00d97213 */ /* 0x000fe20000000000 */
[----:B------:R-:W-:Y:S02]  /*c010*/  IMAD.MOV R2, RZ, RZ, -R2 ;  /* 0x000000ffff027224 */ /* 0x000fe400078e0a02 */
[----:B------:R-:W-:Y:S01]  /*c020*/  IMAD.HI.U32 R194, R138, R219, RZ ;  /* 0x000000db8ac27227 */ /* 0x000fe200078e00ff */
[----:B------:R-:W-:Y:S02]  /*c030*/  ISETP.GE.AND P6, PT, R206, RZ, PT ;  /* 0x000000ffce00720c */ /* 0x000fe40003fc6270 */
[----:B------:R-:W-:Y:S01]  /*c040*/  ISETP.GE.AND P1, PT, R190, RZ, PT ;  /* 0x000000ffbe00720c */ /* 0x000fe20003f26270 */
[----:B------:R-:W-:Y:S01]  /*c050*/  IMAD R215, R0, R2, R215 ;  /* 0x0000000200d77224 */ /* 0x000fe200078e02d7 */
[----:B------:R-:W-:Y:S01]  /*c060*/  IABS R221, R178 ;  /* 0x000000b200dd7213 */ /* 0x000fe20000000000 */
[----:B------:R-:W-:-:S02]  /*c070*/  @!P0 IMAD.IADD R202, R202, 0x1, -R0 ;  /* 0x00000001caca8824 */ /* 0x000fc400078e0a00 */
[----:B------:R-:W-:Y:S02]  /*c080*/  IMAD.MOV.U32 R209, RZ, RZ, R213 ;  /* 0x000000ffffd17224 */ /* 0x000fe400078e00d5 */
[----:B------:R-:W-:Y:S02]  /*c090*/  IMAD.MOV R2, RZ, RZ, -R194 ;  /* 0x000000ffff027224 */ /* 0x000fe400078e0ac2 */
[----:B------:R-:W-:Y:S01]  /*c0a0*/  IMAD.HI.U32 R190, R138, R217, RZ ;  /* 0x000000d98abe7227 */ /* 0x000fe200078e00ff */
[----:B------:R-:W-:-:S03]  /*c0b0*/  ISETP.GT.U32.AND P0, PT, R0, R202, PT ;  /* 0x000000ca0000720c */ /* 0x000fc60003f04070 */
[----:B------:R-:W-:Y:S01]  /*c0c0*/  @!P5 IMAD.MOV R209, RZ, RZ, -R209 ;  /* 0x000000ffffd1d224 */ /* 0x000fe200078e0ad1 */
[C---:B------:R-:W-:Y:S01]  /*c0d0*/  ISETP.GT.U32.AND P5, PT, R0.reuse, R215, PT ;  /* 0x000000d70000720c */ /* 0x040fe20003fa4070 */
[----:B------:R-:W-:Y:S02]  /*c0e0*/  IMAD R219, R0, R2, R219 ;  /* 0x0000000200db7224 */ /* 0x000fe400078e02db */
[----:B------:R-:W-:Y:S02]  /*c0f0*/  IMAD.MOV R190, RZ, RZ, -R190 ;  /* 0x000000ffffbe7224 */ /* 0x000fe400078e0abe */
[----:B------:R-:W-:-:S04]  /*c100*/  IMAD.HI.U32 R2, R138, R221, RZ ;  /* 0x000000dd8a027227 */ /* 0x000fc800078e00ff */
[C---:B------:R-:W-:Y:S02]  /*c110*/  IMAD R217, R0.reuse, R190, R217 ;  /* 0x000000be00d97224 */ /* 0x040fe400078e02d9 */
[----:B------:R-:W-:Y:S02]  /*c120*/  IMAD.MOV R2, RZ, RZ, -R2 ;  /* 0x000000ffff027224 */ /* 0x000fe400078e0a02 */
[----:B------:R-:W-:Y:S01]  /*c130*/  @!P6 IMAD.MOV R211, RZ, RZ, -R211 ;  /* 0x000000ffffd3e224 */ /* 0x000fe200078e0ad3 */
[C---:B------:R-:W-:Y:S01]  /*c140*/  ISETP.GT.U32.AND P6, PT, R0.reuse, R217, PT ;  /* 0x000000d90000720c */ /* 0x040fe20003fc4070 */
[----:B------:R-:W-:Y:S02]  /*c150*/  IMAD R221, R0, R2, R221 ;  /* 0x0000000200dd7224 */ /* 0x000fe400078e02dd */
[--C-:B------:R-:W-:Y:S01]  /*c160*/  @!P0 IMAD.IADD R202, R202, 0x1, -R0.reuse ;  /* 0x00000001caca8824 */ /* 0x100fe200078e0a00 */
[C---:B------:R-:W-:Y:S01]  /*c170*/  ISETP.GT.U32.AND P0, PT, R0.reuse, R219, PT ;  /* 0x000000db0000720c */ /* 0x040fe20003f04070 */
[----:B------:R-:W-:Y:S01]  /*c180*/  @!P5 IMAD.IADD R215, R215, 0x1, -R0 ;  /* 0x00000001d7d7d824 */ /* 0x000fe200078e0a00 */
[----:B------:R-:W-:-:S02]  /*c190*/  ISETP.GT.U32.AND P5, PT, R0, R221, PT ;  /* 0x000000dd0000720c */ /* 0x000fc40003fa4070 */
[----:B------:R-:W-:Y:S02]  /*c1a0*/  IABS R223, R182 ;  /* 0x000000b600df7213 */ /* 0x000fe40000000000 */
[----:B------:R-:W-:-:S03]  /*c1b0*/  IABS R225, R186 ;  /* 0x000000ba00e17213 */ /* 0x000fc60000000000 */
[----:B------:R-:W-:Y:S02]  /*c1c0*/  @!P6 IMAD.IADD R217, R217, 0x1, -R0 ;  /* 0x00000001d9d9e824 */ /* 0x000fe400078e0a00 */
[----:B------:R-:W-:Y:S01]  /*c1d0*/  IMAD.HI.U32 R2, R138, R223, RZ ;  /* 0x000000df8a027227 */ /* 0x000fe200078e00ff */
[----:B------:R-:W-:-:S03]  /*c1e0*/  IABS R227, R166 ;  /* 0x000000a600e37213 */ /* 0x000fc60000000000 */
[--C-:B------:R-:W-:Y:S01]  /*c1f0*/  @!P0 IMAD.IADD R219, R219, 0x1, -R0.reuse ;  /* 0x00000001dbdb8824 */ /* 0x100fe200078e0a00 */
[----:B------:R-:W-:Y:S01]  /*c200*/  ISETP.GT.U32.AND P0, PT, R0, R217, PT ;  /* 0x000000d90000720c */ /* 0x000fe20003f04070 */
[----:B------:R-:W-:Y:S02]  /*c210*/  @!P5 IMAD.IADD R221, R221, 0x1, -R0 ;  /* 0x00000001ddddd824 */ /* 0x000fe400078e0a00 */
[----:B------:R-:W-:Y:S02]  /*c220*/  IMAD.MOV R2, RZ, RZ, -R2 ;  /* 0x000000ffff027224 */ /* 0x000fe400078e0a02 */
[----:B------:R-:W-:Y:S01]  /*c230*/  IMAD.HI.U32 R190, R138, R225, RZ ;  /* 0x000000e18abe7227 */ /* 0x000fe200078e00ff */
[----:B------:R-:W-:-:S03]  /*c240*/  ISETP.GT.U32.AND P5, PT, R0, R221, PT ;  /* 0x000000dd0000720c */ /* 0x000fc60003fa4070 */
[----:B------:R-:W-:Y:S02]  /*c250*/  IMAD.MOV.U32 R213, RZ, RZ, R202 ;  /* 0x000000ffffd57224 */ /* 0x000fe400078e00ca */
[----:B------:R-:W-:Y:S02]  /*c260*/  IMAD R223, R0, R2, R223 ;  /* 0x0000000200df7224 */ /* 0x000fe400078e02df */
[----:B------:R-:W-:Y:S02]  /*c270*/  IMAD.MOV R190, RZ, RZ, -R190 ;  /* 0x000000ffffbe7224 */ /* 0x000fe400078e0abe */
[----:B------:R-:W-:-:S04]  /*c280*/  IMAD.HI.U32 R2, R138, R227, RZ ;  /* 0x000000e38a027227 */ /* 0x000fc800078e00ff */
[----:B------:R-:W-:Y:S01]  /*c290*/  @!P3 IMAD.MOV R213, RZ, RZ, -R213 ;  /* 0x000000ffffd5b224 */ /* 0x000fe200078e0ad5 */
[C---:B------:R-:W-:Y:S01]  /*c2a0*/  ISETP.GT.U32.AND P3, PT, R0.reuse, R219, PT ;  /* 0x000000db0000720c */ /* 0x040fe20003f64070 */
[C---:B------:R-:W-:Y:S02]  /*c2b0*/  IMAD R225, R0.reuse, R190, R225 ;  /* 0x000000be00e17224 */ /* 0x040fe400078e02e1 */
[----:B------:R-:W-:Y:S02]  /*c2c0*/  IMAD.MOV R2, RZ, RZ, -R2 ;  /* 0x000000ffff027224 */ /* 0x000fe400078e0a02 */
[--C-:B------:R-:W-:Y:S01]  /*c2d0*/  @!P0 IMAD.IADD R217, R217, 0x1, -R0.reuse ;  /* 0x00000001d9d98824 */ /* 0x100fe200078e0a00 */
[C---:B------:R-:W-:Y:S01]  /*c2e0*/  ISETP.GT.U32.AND P0, PT, R0.reuse, R225, PT ;  /* 0x000000e10000720c */ /* 0x040fe20003f04070 */
[C---:B------:R-:W-:Y:S01]  /*c2f0*/  IMAD R227, R0.reuse, R2, R227 ;  /* 0x0000000200e37224 */ /* 0x040fe200078e02e3 */
[----:B------:R-:W-:Y:S01]  /*c300*/  ISETP.GT.U32.AND P6, PT, R0, R215, PT ;  /* 0x000000d70000720c */ /* 0x000fe20003fc4070 */
[----:B------:R-:W-:Y:S01]  /*c310*/  @!P5 IMAD.IADD R221, R221, 0x1, -R0 ;  /* 0x00000001ddddd824 */ /* 0x000fe200078e0a00 */
[----:B------:R-:W-:-:S02]  /*c320*/  IABS R229, R170 ;  /* 0x000000aa00e57213 */ /* 0x000fc40000000000 */
[----:B------:R-:W-:Y:S01]  /*c330*/  ISETP.GT.U32.AND P5, PT, R0, R227, PT ;  /* 0x000000e30000720c */ /* 0x000fe20003fa4070 */
[----:B------:R-:W-:Y:S01]  /*c340*/  @!P3 IMAD.IADD R219, R219, 0x1, -R0 ;  /* 0x00000001dbdbb824 */ /* 0x000fe200078e0a00 */
[----:B------:R-:W-:Y:S01]  /*c350*/  ISETP.GE.AND P3, PT, R178, RZ, PT ;  /* 0x000000ffb200720c */ /* 0x000fe20003f66270 */
[----:B------:R-:W-:Y:S01]  /*c360*/  IMAD.HI.U32 R2, R138, R229, RZ ;  /* 0x000000e58a027227 */ /* 0x000fe200078e00ff */
[----:B------:R-:W-:-:S03]  /*c370*/  IABS R231, R174 ;  /* 0x000000ae00e77213 */ /* 0x000fc60000000000 */
[----:B------:R-:W-:Y:S02]  /*c380*/  IMAD.MOV R2, RZ, RZ, -R2 ;  /* 0x000000ffff027224 */ /* 0x000fe400078e0a02 */
[----:B------:R-:W-:Y:S01]  /*c390*/  @!P0 IMAD.IADD R225, R225, 0x1, -R0 ;  /* 0x00000001e1e18824 */ /* 0x000fe200078e0a00 */
[----:B------:R-:W-:Y:S01]  /*c3a0*/  IABS R233, R162 ;  /* 0x000000a200e97213 */ /* 0x000fe20000000000 */
[----:B------:R-:W-:Y:S02]  /*c3b0*/  IMAD.MOV.U32 R203, RZ, RZ, R210 ;  /* 0x000000ffffcb7224 */ /* 0x000fe400078e00d2 */
[--C-:B------:R-:W-:Y:S01]  /*c3c0*/  @!P6 IMAD.IADD R215, R215, 0x1, -R0.reuse ;  /* 0x00000001d7d7e824 */ /* 0x100fe200078e0a00 */
[C---:B------:R-:W-:Y:S01]  /*c3d0*/  ISETP.GT.U32.AND P6, PT, R0.reuse, R223, PT ;  /* 0x000000df0000720c */ /* 0x040fe20003fc4070 */
[C---:B------:R-:W-:Y:S02]  /*c3e0*/  IMAD R229, R0.reuse, R2, R229 ;  /* 0x0000000200e57224 */ /* 0x040fe400078e02e5 */
[----:B------:R-:W-:Y:S01]  /*c3f0*/  @!P5 IMAD.IADD R227, R227, 0x1, -R0 ;  /* 0x00000001e3e3d824 */ /* 0x000fe200078e0a00 */
[----:B------:R-:W-:Y:S01]  /*c400*/  ISETP.GT.U32.AND P5, PT, R0, R225, PT ;  /* 0x000000e10000720c */ /* 0x000fe20003fa4070 */
[----:B------:R-:W-:-:S04]  /*c410*/  IMAD.HI.U32 R2, R138, R231, RZ ;  /* 0x000000e78a027227 */ /* 0x000fc800078e00ff */
[----:B------:R-:W-:Y:S01]  /*c420*/  @!P4 IMAD.MOV R203, RZ, RZ, -R203 ;  /* 0x000000ffffcbc224 */ /* 0x000fe200078e0acb */
[----:B------:R-:W-:Y:S01]  /*c430*/  ISETP.GE.AND P4, PT, R198, RZ, PT ;  /* 0x000000ffc600720c */ /* 0x000fe20003f86270 */
[----:B------:R-:W-:Y:S01]  /*c440*/  @!P3 IMAD.MOV R221, RZ, RZ, -R221 ;  /* 0x000000ffffddb224 */ /* 0x000fe200078e0add */
[----:B------:R-:W-:Y:S01]  /*c450*/  ISETP.GT.U32.AND P3, PT, R0, R229, PT ;  /* 0x000000e50000720c */ /* 0x000fe20003f64070 */
[----:B------:R-:W-:-:S04]  /*c460*/  IMAD.HI.U32 R178, R138, R233, RZ ;  /* 0x000000e98ab27227 */ /* 0x000fc800078e00ff */
[----:B------:R-:W-:Y:S02]  /*c470*/  IMAD.MOV R2, RZ, RZ, -R2 ;  /* 0x000000ffff027224 */ /* 0x000fe400078e0a02 */
[----:B------:R-:W-:Y:S02]  /*c480*/  IMAD.MOV R178, RZ, RZ, -R178 ;  /* 0x000000ffffb27224 */ /* 0x000fe400078e0ab2 */
[C---:B------:R-:W-:Y:S02]  /*c490*/  IMAD R231, R0.reuse, R2, R231 ;  /* 0x0000000200e77224 */ /* 0x040fe400078e02e7 */
[--C-:B------:R-:W-:Y:S02]  /*c4a0*/  @!P6 IMAD.IADD R223, R223, 0x1, -R0.reuse ;  /* 0x00000001dfdfe824 */ /* 0x100fe400078e0a00 */
[C---:B------:R-:W-:Y:S02]  /*c4b0*/  IMAD R233, R0.reuse, R178, R233 ;  /* 0x000000b200e97224 */ /* 0x040fe400078e02e9 */
[--C-:B------:R-:W-:Y:S01]  /*c4c0*/  @!P5 IMAD.IADD R225, R225, 0x1, -R0.reuse ;  /* 0x00000001e1e1d824 */ /* 0x100fe200078e0a00 */
[C---:B------:R-:W-:Y:S01]  /*c4d0*/  ISETP.GT.U32.AND P5, PT, R0.reuse, R231, PT ;  /* 0x000000e70000720c */ /* 0x040fe20003fa4070 */
[----:B------:R-:W-:Y:S01]  /*c4e0*/  @!P4 IMAD.MOV R215, RZ, RZ, -R215 ;  /* 0x000000ffffd7c224 */ /* 0x000fe200078e0ad7 */
[C---:B------:R-:W-:Y:S01]  /*c4f0*/  ISETP.GT.U32.AND P4, PT, R0.reuse, R223, PT ;  /* 0x000000df0000720c */ /* 0x040fe20003f84070 */
[----:B------:R-:W-:Y:S01]  /*c500*/  @!P3 IMAD.IADD R229, R229, 0x1, -R0 ;  /* 0x00000001e5e5b824 */ /* 0x000fe200078e0a00 */
[----:B------:R-:W-:-:S02]  /*c510*/  ISETP.GT.U32.AND P3, PT, R0, R233, PT ;  /* 0x000000e90000720c */ /* 0x000fc40003f64070 */
[----:B------:R-:W-:Y:S02]  /*c520*/  ISETP.GE.AND P6, PT, R182, RZ, PT ;  /* 0x000000ffb600720c */ /* 0x000fe40003fc6270 */
[----:B------:R-:W-:Y:S01]  /*c530*/  IABS R238, R137 ;  /* 0x0000008900ee7213 */ /* 0x000fe20000000000 */
[----:B------:R-:W-:-:S04]  /*c540*/  @!P2 IMAD.MOV R219, RZ, RZ, -R219 ;  /* 0x000000ffffdba224 */ /* 0x000fc800078e0adb */
[--C-:B------:R-:W-:Y:S01]  /*c550*/  @!P5 IMAD.IADD R231, R231, 0x1, -R0.reuse ;  /* 0x00000001e7e7d824 */ /* 0x100fe200078e0a00 */
[----:B------:R-:W-:Y:S01]  /*c560*/  ISETP.GE.AND P2, PT, R166, RZ, PT ;  /* 0x000000ffa600720c */ /* 0x000fe20003f46270 */
[--C-:B------:R-:W-:Y:S01]  /*c570*/  @!P4 IMAD.IADD R223, R223, 0x1, -R0.reuse ;  /* 0x00000001dfdfc824 */ /* 0x100fe200078e0a00 */
[----:B------:R-:W-:Y:S01]  /*c580*/  IABS R235, R135 ;  /* 0x0000008700eb7213 */ /* 0x000fe20000000000 */
[----:B------:R-:W-:Y:S01]  /*c590*/  @!P3 IMAD.IADD R233, R233, 0x1, -R0 ;  /* 0x00000001e9e9b824 */ /* 0x000fe200078e0a00 */
[----:B------:R-:W-:Y:S01]  /*c5a0*/  ISETP.GT.U32.AND P3, PT, R0, R231, PT ;  /* 0x000000e70000720c */ /* 0x000fe20003f64070 */
[----:B------:R-:W-:-:S04]  /*c5b0*/  IMAD.HI.U32 R166, R138, R238, RZ ;  /* 0x000000ee8aa67227 */ /* 0x000fc800078e00ff */
[----:B------:R-:W-:Y:S01]  /*c5c0*/  @!P6 IMAD.MOV R223, RZ, RZ, -R223 ;  /* 0x000000ffffdfe224 */ /* 0x000fe200078e0adf */
[----:B------:R-:W-:Y:S01]  /*c5d0*/  ISETP.GT.U32.AND P6, PT, R0, R229, PT ;  /* 0x000000e50000720c */ /* 0x000fe20003fc4070 */
[----:B------:R-:W-:Y:S01]  /*c5e0*/  IMAD.HI.U32 R2, R138, R235, RZ ;  /* 0x000000eb8a027227 */ /* 0x000fe200078e00ff */
[----:B------:R-:W-:-:S03]  /*c5f0*/  ISETP.GE.AND P0, PT, R186, RZ, PT ;  /* 0x000000ffba00720c */ /* 0x000fc60003f06270 */
[----:B------:R-:W-:Y:S02]  /*c600*/  IMAD.MOV R166, RZ, RZ, -R166 ;  /* 0x000000ffffa67224 */ /* 0x000fe400078e0aa6 */
[----:B------:R-:W-:Y:S01]  /*c610*/  @!P1 IMAD.MOV R217, RZ, RZ, -R217 ;  /* 0x000000ffffd99224 */ /* 0x000fe200078e0ad9 */
[C---:B------:R-:W-:Y:S01]  /*c620*/  ISETP.GT.U32.AND P1, PT, R0.reuse, R227, PT ;  /* 0x000000e30000720c */ /* 0x040fe20003f24070 */
[----:B------:R-:W-:Y:S02]  /*c630*/  IMAD.MOV R2, RZ, RZ, -R2 ;  /* 0x000000ffff027224 */ /* 0x000fe400078e0a02 */
[C---:B------:R-:W-:Y:S02]  /*c640*/  IMAD R238, R0.reuse, R166, R238 ;  /* 0x000000a600ee7224 */ /* 0x040fe400078e02ee */
[C---:B------:R-:W-:Y:S02]  /*c650*/  IMAD R235, R0.reuse, R2, R235 ;  /* 0x0000000200eb7224 */ /* 0x040fe400078e02eb */
[--C-:B------:R-:W-:Y:S01]  /*c660*/  @!P3 IMAD.IADD R231, R231, 0x1, -R0.reuse ;  /* 0x00000001e7e7b824 */ /* 0x100fe200078e0a00 */
[----:B------:R-:W-:Y:S01]  /*c670*/  ISETP.GT.U32.AND P3, PT, R0, R238, PT ;  /* 0x000000ee0000720c */ /* 0x000fe20003f64070 */
[----:B------:R-:W-:Y:S01]  /*c680*/  @!P6 IMAD.IADD R229, R229, 0x1, -R0 ;  /* 0x00000001e5e5e824 */ /* 0x000fe200078e0a00 */
[----:B------:R-:W-:-:S02]  /*c690*/  IABS R240, R132 ;  /* 0x0000008400f07213 */ /* 0x000fc40000000000 */
[----:B------:R-:W-:Y:S01]  /*c6a0*/  ISETP.GT.U32.AND P6, PT, R0, R235, PT ;  /* 0x000000eb0000720c */ /* 0x000fe20003fc4070 */
[----:B------:R-:W-:Y:S01]  /*c6b0*/  @!P1 IMAD.IADD R227, R227, 0x1, -R0 ;  /* 0x00000001e3e39824 */ /* 0x000fe200078e0a00 */
[----:B------:R-:W-:Y:S01]  /*c6c0*/  ISETP.GE.AND P1, PT, R174, RZ, PT ;  /* 0x000000ffae00720c */ /* 0x000fe20003f26270 */
[----:B------:R-:W-:Y:S01]  /*c6d0*/  @!P0 IMAD.MOV R225, RZ, RZ, -R225 ;  /* 0x000000ffffe18224 */ /* 0x000fe200078e0ae1 */
[----:B------:R-:W-:Y:S01]  /*c6e0*/  ISETP.GT.U32.AND P0, PT, R0, R233, PT ;  /* 0x000000e90000720c */ /* 0x000fe20003f04070 */
[----:B------:R-:W-:Y:S01]  /*c6f0*/  IMAD.HI.U32 R2, R138, R240, RZ ;  /* 0x000000f08a027227 */ /* 0x000fe200078e00ff */
[----:B------:R-:W-:-:S03]  /*c700*/  IABS R242, R133 ;  /* 0x0000008500f27213 */ /* 0x000fc60000000000 */
[----:B------:R-:W-:Y:S02]  /*c710*/  IMAD.MOV R2, RZ, RZ, -R2 ;  /* 0x000000ffff027224 */ /* 0x000fe400078e0a02 */
[----:B------:R-:W-:Y:S02]  /*c720*/  @!P3 IMAD.IADD R238, R238, 0x1, -R0 ;  /* 0x00000001eeeeb824 */ /* 0x000fe400078e0a00 */
[----:B------:R-:W-:Y:S02]  /*c730*/  IMAD R240, R0, R2, R240 ;  /* 0x0000000200f07224 */ /* 0x000fe400078e02f0 */
[----:B------:R-:W-:Y:S01]  /*c740*/  @!P6 IMAD.IADD R235, R235, 0x1, -R0 ;  /* 0x00000001ebebe824 */ /* 0x000fe200078e0a00 */
[----:B------:R-:W-:Y:S01]  /*c750*/  ISETP.GE.AND P6, PT, R132, RZ, PT ;  /* 0x000000ff8400720c */ /* 0x000fe20003fc6270 */
[----:B------:R-:W-:Y:S01]  /*c760*/  IMAD.HI.U32 R132, R138, R242, RZ ;  /* 0x000000f28a847227 */ /* 0x000fe200078e00ff */
[----:B------:R-:W-:-:S03]  /*c770*/  ISETP.GT.U32.AND P3, PT, R0, R238, PT ;  /* 0x000000ee0000720c */ /* 0x000fc60003f64070 */
[----:B------:R-:W-:Y:S01]  /*c780*/  @!P0 IMAD.IADD R233, R233, 0x1, -R0 ;  /* 0x00000001e9e98824 */ /* 0x000fe200078e0a00 */
[C---:B------:R-:W-:Y:S01]  /*c790*/  ISETP.GT.U32.AND P0, PT, R0.reuse, R240, PT ;  /* 0x000000f00000720c */ /* 0x040fe20003f04070 */
[----:B------:R-:W-:Y:S01]  /*c7a0*/  @!P1 IMAD.MOV R231, RZ, RZ, -R231 ;  /* 0x000000ffffe79224 */ /* 0x000fe200078e0ae7 */
[C---:B------:R-:W-:Y:S01]  /*c7b0*/  ISETP.GT.U32.AND P1, PT, R0.reuse, R235, PT ;  /* 0x000000eb0000720c */ /* 0x040fe20003f24070 */
[----:B------:R-:W-:Y:S01]  /*c7c0*/  IMAD.MOV R132, RZ, RZ, -R132 ;  /* 0x000000ffff847224 */ /* 0x000fe200078e0a84 */
[----:B------:R-:W-:Y:S02]  /*c7d0*/  IABS R245, R134 ;  /* 0x0000008600f57213 */ /* 0x000fe40000000000 */
[----:B------:R-:W-:Y:S01]  /*c7e0*/  IABS R166, R5 ;  /* 0x0000000500a67213 */ /* 0x000fe20000000000 */
[----:B------:R-:W-:Y:S01]  /*c7f0*/  IMAD R242, R0, R132, R242 ;  /* 0x0000008400f27224 */ /* 0x000fe200078e02f2 */
[----:B------:R-:W-:Y:S01]  /*c800*/  ISETP.GE.AND P5, PT, R162, RZ, PT ;  /* 0x000000ffa200720c */ /* 0x000fe20003fa6270 */
[----:B------:R-:W-:Y:S01]  /*c810*/  @!P3 IMAD.IADD R238, R238, 0x1, -R0 ;  /* 0x00000001eeeeb824 */ /* 0x000fe200078e0a00 */
[----:B------:R-:W-:Y:S01]  /*c820*/  IABS R162, R7 ;  /* 0x0000000700a27213 */ /* 0x000fe20000000000 */
[----:B------:R-:W-:Y:S01]  /*c830*/  IMAD.HI.U32 R2, R138, R245, RZ ;  /* 0x000000f58a027227 */ /* 0x000fe200078e00ff */
[----:B------:R-:W-:-:S03]  /*c840*/  ISETP.GT.U32.AND P3, PT, R0, R242, PT ;  /* 0x000000f20000720c */ /* 0x000fc60003f64070 */
[----:B------:R-:W-:-:S04]  /*c850*/  IMAD.HI.U32 R132, R138, R166, RZ ;  /* 0x000000a68a847227 */ /* 0x000fc800078e00ff */
[--C-:B------:R-:W-:Y:S02]  /*c860*/  @!P0 IMAD.IADD R240, R240, 0x1, -R0.reuse ;  /* 0x00000001f0f08824 */ /* 0x100fe400078e0a00 */
[----:B------:R-:W-:Y:S01]  /*c870*/  @!P1 IMAD.IADD R235, R235, 0x1, -R0 ;  /* 0x00000001ebeb9824 */ /* 0x000fe200078e0a00 */
[----:B------:R-:W-:Y:S01]  /*c880*/  ISETP.GE.AND P1, PT, R133, RZ, PT ;  /* 0x000000ff8500720c */ /* 0x000fe20003f26270 */
[----:B------:R-:W-:Y:S02]  /*c890*/  IMAD.MOV R133, RZ, RZ, -R2 ;  /* 0x000000ffff857224 */ /* 0x000fe400078e0a02 */
[----:B------:R-:W-:Y:S02]  /*c8a0*/  IMAD.MOV R132, RZ, RZ, -R132 ;  /* 0x000000ffff847224 */ /* 0x000fe400078e0a84 */
[----:B------:R-:W-:Y:S01]  /*c8b0*/  IMAD.HI.U32 R2, R138, R162, RZ ;  /* 0x000000a28a027227 */ /* 0x000fe200078e00ff */
[----:B------:R-:W-:-:S03]  /*c8c0*/  ISETP.GT.U32.AND P0, PT, R0, R240, PT ;  /* 0x000000f00000720c */ /* 0x000fc60003f04070 */
[----:B------:R-:W-:Y:S01]  /*c8d0*/  @!P2 IMAD.MOV R227, RZ, RZ, -R227 ;  /* 0x000000ffffe3a224 */ /* 0x000fe200078e0ae3 */
[----:B------:R-:W-:Y:S01]  /*c8e0*/  ISETP.GE.AND P2, PT, R135, RZ, PT ;  /* 0x000000ff8700720c */ /* 0x000fe20003f46270 */
[----:B------:R-:W-:Y:S01]  /*c8f0*/  IMAD R166, R0, R132, R166 ;  /* 0x0000008400a67224 */ /* 0x000fe200078e02a6 */
[----:B------:R-:W-:Y:S01]  /*c900*/  IABS R135, R9 ;  /* 0x0000000900877213 */ /* 0x000fe20000000000 */
[----:B------:R-:W-:Y:S02]  /*c910*/  IMAD.MOV R2, RZ, RZ, -R2 ;  /* 0x000000ffff027224 */ /* 0x000fe400078e0a02 */
[----:B------:R-:W-:Y:S01]  /*c920*/  @!P3 IMAD.IADD R242, R242, 0x1, -R0 ;  /* 0x00000001f2f2b824 */ /* 0x000fe200078e0a00 */
[C---:B------:R-:W-:Y:S01]  /*c930*/  ISETP.GT.U32.AND P3, PT, R0.reuse, R166, PT ;  /* 0x000000a60000720c */ /* 0x040fe20003f64070 */
[----:B------:R-:W-:Y:S02]  /*c940*/  IMAD R162, R0, R2, R162 ;  /* 0x0000000200a27224 */ /* 0x000fe400078e02a2 */
[----:B------:R-:W-:-:S04]  /*c950*/  IMAD.HI.U32 R2, R138, R135, RZ ;  /* 0x000000878a027227 */ /* 0x000fc800078e00ff */
[----:B------:R-:W-:Y:S02]  /*c960*/  IMAD R245, R0, R133, R245 ;  /* 0x0000008500f57224 */ /* 0x000fe400078e02f5 */
[----:B------:R-:W-:Y:S02]  /*c970*/  IMAD.MOV R2, RZ, RZ, -R2 ;  /* 0x000000ffff027224 */ /* 0x000fe400078e0a02 */
[--C-:B------:R-:W-:Y:S01]  /*c980*/  @!P0 IMAD.IADD R240, R240, 0x1, -R0.reuse ;  /* 0x00000001f0f08824 */ /* 0x100fe200078e0a00 */
[C---:B------:R-:W-:Y:S01]  /*c990*/  ISETP.GT.U32.AND P0, PT, R0.reuse, R245, PT ;  /* 0x000000f50000720c */ /* 0x040fe20003f04070 */
[----:B------:R-:W-:Y:S01]  /*c9a0*/  IMAD R135, R0, R2, R135 ;  /* 0x0000000200877224 */ /* 0x000fe200078e0287 */
[----:B------:R-:W-:Y:S01]  /*c9b0*/  ISETP.GE.AND P4, PT, R170, RZ, PT ;  /* 0x000000ffaa00720c */ /* 0x000fe20003f86270 */
[----:B------:R-:W-:-:S03]  /*c9c0*/  @!P3 IMAD.IADD R166, R166, 0x1, -R0 ;  /* 0x00000001a6a6b824 */ /* 0x000fc600078e0a00 */
[----:B------:R-:W-:Y:S02]  /*c9d0*/  ISETP.GT.U32.AND P3, PT, R0, R135, PT ;  /* 0x000000870000720c */ /* 0x000fe40003f64070 */
[----:B------:R-:W-:-:S05]  /*c9e0*/  IABS R178, R130 ;  /* 0x0000008200b27213 */ /* 0x000fca0000000000 */
[----:B------:R-:W-:Y:S01]  /*c9f0*/  @!P0 IMAD.IADD R245, R245, 0x1, -R0 ;  /* 0x00000001f5f58824 */ /* 0x000fe200078e0a00 */
[----:B------:R-:W-:Y:S01]  /*ca00*/  ISETP.GT.U32.AND P0, PT, R0, R162, PT ;  /* 0x000000a20000720c */ /* 0x000fe20003f04070 */
[----:B------:R-:W-:Y:S01]  /*ca10*/  @!P4 IMAD.MOV R229, RZ, RZ, -R229 ;  /* 0x000000ffffe5c224 */ /* 0x000fe200078e0ae5 */
[----:B------:R-:W-:Y:S01]  /*ca20*/  ISETP.GE.AND P4, PT, R137, RZ, PT ;  /* 0x000000ff8900720c */ /* 0x000fe20003f86270 */
[----:B------:R-:W-:-:S04]  /*ca30*/  IMAD.HI.U32 R182, R138, R178, RZ ;  /* 0x000000b28ab67227 */ /* 0x000fc800078e00ff */
[----:B------:R-:W-:Y:S01]  /*ca40*/  @!P3 IMAD.IADD R135, R135, 0x1, -R0 ;  /* 0x000000018787b824 */ /* 0x000fe200078e0a00 */
[C---:B------:R-:W-:Y:S02]  /*ca50*/  ISETP.GT.U32.AND P3, PT, R0.reuse, R242, PT ;  /* 0x000000f20000720c */ /* 0x040fe40003f64070 */
[----:B------:R-:W-:Y:S01]  /*ca60*/  IABS R133, R12 ;  /* 0x0000000c00857213 */ /* 0x000fe20000000000 */
[----:B------:R-:W-:Y:S02]  /*ca70*/  IMAD.MOV R182, RZ, RZ, -R182 ;  /* 0x000000ffffb67224 */ /* 0x000fe400078e0ab6 */
[----:B------:R-:W-:Y:S01]  /*ca80*/  @!P2 IMAD.MOV R235, RZ, RZ, -R235 ;  /* 0x000000ffffeba224 */ /* 0x000fe200078e0aeb */
[----:B------:R-:W-:Y:S01]  /*ca90*/  ISETP.GT.U32.AND P2, PT, R0, R245, PT ;  /* 0x000000f50000720c */ /* 0x000fe20003f44070 */
[----:B------:R-:W-:Y:S01]  /*caa0*/  @!P0 IMAD.IADD R162, R162, 0x1, -R0 ;  /* 0x00000001a2a28824 */ /* 0x000fe200078e0a00 */
[----:B------:R-:W-:Y:S01]  /*cab0*/  IABS R132, R18 ;  /* 0x0000001200847213 */ /* 0x000fe20000000000 */
[----:B------:R-:W-:Y:S01]  /*cac0*/  IMAD.HI.U32 R174, R138, R133, RZ ;  /* 0x000000858aae7227 */ /* 0x000fe200078e00ff */
[----:B------:R-:W-:-:S02]  /*cad0*/  ISETP.GE.AND P0, PT, R134, RZ, PT ;  /* 0x000000ff8600720c */ /* 0x000fc40003f06270 */
[----:B------:R-:W-:Y:S01]  /*cae0*/  IABS R2, R20 ;  /* 0x0000001400027213 */ /* 0x000fe20000000000 */
[C---:B------:R-:W-:Y:S02]  /*caf0*/  IMAD R134, R0.reuse, R182, R178 ;  /* 0x000000b600867224 */ /* 0x040fe400078e02b2 */
[----:B------:R-:W-:Y:S01]  /*cb00*/  @!P4 IMAD.MOV R238, RZ, RZ, -R238 ;  /* 0x000000ffffeec224 */ /* 0x000fe200078e0aee */
[----:B------:R-:W-:Y:S01]  /*cb10*/  ISETP.GT.U32.AND P4, PT, R0, R166, PT ;  /* 0x000000a60000720c */ /* 0x000fe20003f84070 */
[----:B------:R-:W-:Y:S02]  /*cb20*/  IMAD.MOV R174, RZ, RZ, -R174 ;  /* 0x000000ffffae7224 */ /* 0x000fe400078e0aae */
[----:B------:R-:W-:-:S04]  /*cb30*/  IMAD.HI.U32 R170, R138, R132, RZ ;  /* 0x000000848aaa7227 */ /* 0x000fc800078e00ff */
[----:B------:R-:W-:Y:S01]  /*cb40*/  @!P3 IMAD.IADD R242, R242, 0x1, -R0 ;  /* 0x00000001f2f2b824 */ /* 0x000fe200078e0a00 */
[----:B------:R-:W-:Y:S01]  /*cb50*/  ISETP.GT.U32.AND P3, PT, R0, R134, PT ;  /* 0x000000860000720c */ /* 0x000fe20003f64070 */
[----:B------:R-:W-:-:S04]  /*cb60*/  IMAD.HI.U32 R137, R138, R2, RZ ;  /* 0x000000028a897227 */ /* 0x000fc800078e00ff */
[C---:B------:R-:W-:Y:S02]  /*cb70*/  IMAD R133, R0.reuse, R174, R133 ;  /* 0x000000ae00857224 */ /* 0x040fe400078e0285 */
[----:B------:R-:W-:Y:S02]  /*cb80*/  IMAD.MOV R170, RZ, RZ, -R170 ;  /* 0x000000ffffaa7224 */ /* 0x000fe400078e0aaa */
[----:B------:R-:W-:Y:S01]  /*cb90*/  @!P5 IMAD.MOV R233, RZ, RZ, -R233 ;  /* 0x000000ffffe9d224 */ /* 0x000fe200078e0ae9 */
[C---:B------:R-:W-:Y:S01]  /*cba0*/  ISETP.GT.U32.AND P5, PT, R0.reuse, R162, PT ;  /* 0x000000a20000720c */ /* 0x040fe20003fa4070 */
[----:B------:R-:W-:Y:S02]  /*cbb0*/  IMAD.MOV R137, RZ, RZ, -R137 ;  /* 0x000000ffff897224 */ /* 0x000fe400078e0a89 */
[----:B------:R-:W-:Y:S01]  /*cbc0*/  @!P6 IMAD.MOV R240, RZ, RZ, -R240 ;  /* 0x000000fffff0e224 */ /* 0x000fe200078e0af0 */
[C---:B------:R-:W-:Y:S01]  /*cbd0*/  ISETP.GT.U32.AND P6, PT, R0.reuse, R135, PT ;  /* 0x000000870000720c */ /* 0x040fe20003fc4070 */
[----:B------:R-:W-:Y:S01]  /*cbe0*/  @!P2 IMAD.IADD R245, R245, 0x1, -R0 ;  /* 0x00000001f5f5a824 */ /* 0x000fe200078e0a00 */
[C---:B------:R-:W-:Y:S01]  /*cbf0*/  ISETP.GT.U32.AND P2, PT, R0.reuse, R133, PT ;  /* 0x000000850000720c */ /* 0x040fe20003f44070 */
[----:B------:R-:W-:-:S02]  /*cc00*/  IMAD R132, R0, R170, R132 ;  /* 0x000000aa00847224 */ /* 0x000fc400078e0284 */
[----:B------:R-:W-:Y:S01]  /*cc10*/  IMAD R2, R0, R137, R2 ;  /* 0x0000008900027224 */ /* 0x000fe200078e0202 */
[----:B------:R-:W-:Y:S01]  /*cc20*/  IABS R137, R22 ;  /* 0x0000001600897213 */ /* 0x000fe20000000000 */
[--C-:B------:R-:W-:Y:S01]  /*cc30*/  @!P4 IMAD.IADD R166, R166, 0x1, -R0.reuse ;  /* 0x00000001a6a6c824 */ /* 0x100fe200078e0a00 */
[----:B------:R-:W-:Y:S01]  /*cc40*/  ISETP.GT.U32.AND P4, PT, R0, R132, PT ;  /* 0x000000840000720c */ /* 0x000fe20003f84070 */
[----:B------:R-:W-:Y:S01]  /*cc50*/  @!P3 IMAD.IADD R134, R134, 0x1, -R0 ;  /* 0x000000018686b824 */ /* 0x000fe200078e0a00 */
[----:B------:R-:W-:Y:S01]  /*cc60*/  IABS R170, R86 ;  /* 0x0000005600aa7213 */ /* 0x000fe20000000000 */
[----:B------:R-:W-:Y:S01]  /*cc70*/  IMAD.HI.U32 R174, R138, R137, RZ ;  /* 0x000000898aae7227 */ /* 0x000fe200078e00ff */
[----:B------:R-:W-:-:S03]  /*cc80*/  ISETP.GE.AND P3, PT, R7, RZ, PT ;  /* 0x000000ff0700720c */ /* 0x000fc60003f66270 */
[----:B------:R-:W-:Y:S01]  /*cc90*/  @!P5 IMAD.IADD R162, R162, 0x1, -R0 ;  /* 0x00000001a2a2d824 */ /* 0x000fe200078e0a00 */
[----:B------:R-:W-:Y:S01]  /*cca0*/  ISETP.GE.AND P5, PT, R5, RZ, PT ;  /* 0x000000ff0500720c */ /* 0x000fe20003fa6270 */
[----:B------:R-:W-:Y:S01]  /*ccb0*/  @!P1 IMAD.MOV R242, RZ, RZ, -R242 ;  /* 0x000000fffff29224 */ /* 0x000fe200078e0af2 */
[----:B------:R-:W-:Y:S01]  /*ccc0*/  ISETP.GT.U32.AND P1, PT, R0, R134, PT ;  /* 0x000000860000720c */ /* 0x000fe20003f24070 */
[----:B------:R-:W-:-:S04]  /*ccd0*/  IMAD.HI.U32 R5, R138, R170, RZ ;  /* 0x000000aa8a057227 */ /* 0x000fc800078e00ff */
[----:B------:R-:W-:Y:S01]  /*cce0*/  @!P6 IMAD.IADD R135, R135, 0x1, -R0 ;  /* 0x000000018787e824 */ /* 0x000fe200078e0a00 */
[C---:B------:R-:W-:Y:S01]  /*ccf0*/  ISETP.GT.U32.AND P6, PT, R0.reuse, R2, PT ;  /* 0x000000020000720c */ /* 0x040fe20003fc4070 */
[----:B------:R-:W-:Y:S02]  /*cd00*/  IMAD.MOV R174, RZ, RZ, -R174 ;  /* 0x000000ffffae7224 */ /* 0x000fe400078e0aae */
[----:B------:R-:W-:Y:S01]  /*cd10*/  @!P2 IMAD.IADD R133, R133, 0x1, -R0 ;  /* 0x000000018585a824 */ /* 0x000fe200078e0a00 */
[----:B------:R-:W-:Y:S01]  /*cd20*/  ISETP.GE.AND P2, PT, R9, RZ, PT ;  /* 0x000000ff0900720c */ /* 0x000fe20003f46270 */
[----:B------:R-:W-:Y:S01]  /*cd30*/  IMAD.MOV R5, RZ, RZ, -R5 ;  /* 0x000000ffff057224 */ /* 0x000fe200078e0a05 */
[----:B------:R-:W-:Y:S01]  /*cd40*/  IABS R9, R24 ;  /* 0x0000001800097213 */ /* 0x000fe20000000000 */
[----:B------:R-:W-:Y:S02]  /*cd50*/  IMAD R137, R0, R174, R137 ;  /* 0x000000ae00897224 */ /* 0x000fe400078e0289 */
[----:B------:R-:W-:-:S02]  /*cd60*/  IMAD.MOV.U32 R7, RZ, RZ, R162 ;  /* 0x000000ffff077224 */ /* 0x000fc400078e00a2 */
[----:B------:R-:W-:Y:S01]  /*cd70*/  @!P4 IMAD.IADD R132, R132, 0x1, -R0 ;  /* 0x000000018484c824 */ /* 0x000fe200078e0a00 */
[----:B------:R-:W-:Y:S01]  /*cd80*/  ISETP.GE.AND P4, PT, R130, RZ, PT ;  /* 0x000000ff8200720c */ /* 0x000fe20003f86270 */
[C---:B------:R-:W-:Y:S02]  /*cd90*/  IMAD R130, R0.reuse, R5, R170 ;  /* 0x0000000500827224 */ /* 0x040fe400078e02aa */
[----:B------:R-:W-:Y:S01]  /*cda0*/  @!P3 IMAD.MOV R7, RZ, RZ, -R7 ;  /* 0x000000ffff07b224 */ /* 0x000fe200078e0a07 */
[C---:B------:R-:W-:Y:S01]  /*cdb0*/  ISETP.GT.U32.AND P3, PT, R0.reuse, R137, PT ;  /* 0x000000890000720c */ /* 0x040fe20003f64070 */
[----:B------:R-:W-:Y:S02]  /*cdc0*/  IMAD.MOV.U32 R162, RZ, RZ, R9 ;  /* 0x000000ffffa27224 */ /* 0x000fe400078e0009 */
[----:B------:R-:W-:Y:S01]  /*cdd0*/  @!P0 IMAD.MOV R245, RZ, RZ, -R245 ;  /* 0x000000fffff58224 */ /* 0x000fe200078e0af5 */
[----:B------:R-:W-:Y:S01]  /*cde0*/  ISETP.GT.U32.AND P0, PT, R0, R133, PT ;  /* 0x000000850000720c */ /* 0x000fe20003f04070 */
[----:B------:R-:W-:-:S02]  /*cdf0*/  IMAD.MOV.U32 R9, RZ, RZ, R135 ;  /* 0x000000ffff097224 */ /* 0x000fc400078e0087 */
[--C-:B------:R-:W-:Y:S01]  /*ce00*/  @!P1 IMAD.IADD R134, R134, 0x1, -R0.reuse ;  /* 0x0000000186869824 */ /* 0x100fe200078e0a00 */
[----:B------:R-:W-:Y:S01]  /*ce10*/  ISETP.GT.U32.AND P1, PT, R0, R130, PT ;  /* 0x000000820000720c */ /* 0x000fe20003f24070 */
[----:B------:R-:W-:Y:S01]  /*ce20*/  @!P6 IMAD.IADD R2, R2, 0x1, -R0 ;  /* 0x000000010202e824 */ /* 0x000fe200078e0a00 */
[----:B------:R-:W-:Y:S01]  /*ce30*/  ISETP.GT.U32.AND P6, PT, R0, R132, PT ;  /* 0x000000840000720c */ /* 0x000fe20003fc4070 */
[----:B------:R-:W-:Y:S01]  /*ce40*/  @!P2 IMAD.MOV R9, RZ, RZ, -R9 ;  /* 0x000000ffff09a224 */ /* 0x000fe200078e0a09 */
[----:B------:R-:W-:Y:S01]  /*ce50*/  ISETP.GE.AND P2, PT, R12, RZ, PT ;  /* 0x000000ff0c00720c */ /* 0x000fe20003f46270 */
[----:B------:R-:W-:Y:S02]  /*ce60*/  IMAD.MOV.U32 R5, RZ, RZ, R166 ;  /* 0x000000ffff057224 */ /* 0x000fe400078e00a6 */
[----:B------:R-:W-:-:S04]  /*ce70*/  IMAD.HI.U32 R12, R138, R162, RZ ;  /* 0x000000a28a0c7227 */ /* 0x000fc800078e00ff */
[----:B------:R-:W-:Y:S01]  /*ce80*/  @!P5 IMAD.MOV R5, RZ, RZ, -R5 ;  /* 0x000000ffff05d224 */ /* 0x000fe200078e0a05 */
[----:B------:R-:W-:Y:S01]  /*ce90*/  ISETP.GT.U32.AND P5, PT, R0, R2, PT ;  /* 0x000000020000720c */ /* 0x000fe20003fa4070 */
[----:B------:R-:W-:Y:S02]  /*cea0*/  IMAD.MOV R12, RZ, RZ, -R12 ;  /* 0x000000ffff0c7224 */ /* 0x000fe400078e0a0c */
[--C-:B------:R-:W-:Y:S01]  /*ceb0*/  @!P3 IMAD.IADD R137, R137, 0x1, -R0.reuse ;  /* 0x000000018989b824 */ /* 0x100fe200078e0a00 */
[----:B------:R-:W-:Y:S01]  /*cec0*/  ISETP.GE.AND P3, PT, R86, RZ, PT ;  /* 0x000000ff5600720c */ /* 0x000fe20003f66270 */
[----:B------:R-:W-:Y:S01]  /*ced0*/  @!P0 IMAD.IADD R133, R133, 0x1, -R0 ;  /* 0x0000000185858824 */ /* 0x000fe200078e0a00 */
[----:B------:R-:W-:Y:S01]  /*cee0*/  ISETP.GE.AND P0, PT, R18, RZ, PT ;  /* 0x000000ff1200720c */ /* 0x000fe20003f06270 */
[----:B------:R-:W-:Y:S01]  /*cef0*/  IMAD R86, R0, R12, R162 ;  /* 0x0000000c00567224 */ /* 0x000fe200078e02a2 */
[----:B------:R-:W-:Y:S01]  /*cf00*/  IABS R18, R30 ;  /* 0x0000001e00127213 */ /* 0x000fe20000000000 */
[----:B------:R-:W-:-:S02]  /*cf10*/  IMAD.MOV.U32 R12, RZ, RZ, R134 ;  /* 0x000000ffff0c7224 */ /* 0x000fc400078e0086 */
[--C-:B------:R-:W-:Y:S01]  /*cf20*/  @!P1 IMAD.IADD R130, R130, 0x1, -R0.reuse ;  /* 0x0000000182829824 */ /* 0x100fe200078e0a00 */
[----:B------:R-:W-:Y:S01]  /*cf30*/  ISETP.GT.U32.AND P1, PT, R0, R137, PT ;  /* 0x000000890000720c */ /* 0x000fe20003f24070 */
[----:B------:R-:W-:Y:S01]  /*cf40*/  @!P6 IMAD.IADD R132, R132, 0x1, -R0 ;  /* 0x000000018484e824 */ /* 0x000fe200078e0a00 */
[----:B------:R-:W-:Y:S01]  /*cf50*/  ISETP.GE.AND P6, PT, R20, RZ, PT ;  /* 0x000000ff1400720c */ /* 0x000fe20003fc6270 */
[----:B------:R-:W-:Y:S01]  /*cf60*/  @!P4 IMAD.MOV R12, RZ, RZ, -R12 ;  /* 0x000000ffff0cc224 */ /* 0x000fe200078e0a0c */
[----:B------:R-:W-:Y:S01]  /*cf70*/  ISETP.GT.U32.AND P4, PT, R0, R86, PT ;  /* 0x000000560000720c */ /* 0x000fe20003f84070 */
[----:B------:R-:W-:Y:S02]  /*cf80*/  IMAD.MOV.U32 R134, RZ, RZ, R18 ;  /* 0x000000ffff867224 */ /* 0x000fe400078e0012 */
[----:B------:R-:W-:Y:S01]  /*cf90*/  @!P5 IMAD.IADD R2, R2, 0x1, -R0 ;  /* 0x000000010202d824 */ /* 0x000fe200078e0a00 */
[----:B------:R-:W-:Y:S01]  /*cfa0*/  ISETP.GE.AND P5, PT, R22, RZ, PT ;  /* 0x000000ff1600720c */ /* 0x000fe20003fa6270 */
[----:B------:R-:W-:-:S02]  /*cfb0*/  IMAD.MOV.U32 R18, RZ, RZ, R133 ;  /* 0x000000ffff127224 */ /* 0x000fc400078e0085 */
[----:B------:R-:W-:-:S04]  /*cfc0*/  IMAD.HI.U32 R133, R138, R134, RZ ;  /* 0x000000868a857227 */ /* 0x000fc800078e00ff */
[----:B------:R-:W-:Y:S02]  /*cfd0*/  IMAD.MOV.U32 R20, RZ, RZ, R132 ;  /* 0x000000ffff147224 */ /* 0x000fe400078e0084 */
[----:B------:R-:W-:Y:S02]  /*cfe0*/  IMAD.MOV.U32 R22, RZ, RZ, R2 ;  /* 0x000000ffff167224 */ /* 0x000fe400078e0002 */
[----:B------:R-:W-:Y:S02]  /*cff0*/  IMAD.MOV R133, RZ, RZ, -R133 ;  /* 0x000000ffff857224 */ /* 0x000fe400078e0a85 */
[----:B------:R-:W-:Y:S02]  /*d000*/  @!P1 IMAD.IADD R137, R137, 0x1, -R0 ;  /* 0x0000000189899824 */ /* 0x000fe400078e0a00 */
[----:B------:R-:W-:Y:S01]  /*d010*/  @!P0 IMAD.MOV R20, RZ, RZ, -R20 ;  /* 0x000000ffff148224 */ /* 0x000fe200078e0a14 */
[----:B------:R-:W-:Y:S01]  /*d020*/  ISETP.GE.AND P0, PT, R24, RZ, PT ;  /* 0x000000ff1800720c */ /* 0x000fe20003f06270 */
[----:B------:R-:W-:Y:S01]  /*d030*/  @!P6 IMAD.MOV R22, RZ, RZ, -R22 ;  /* 0x000000ffff16e224 */ /* 0x000fe200078e0a16 */
[----:B------:R-:W-:Y:S01]  /*d040*/  ISETP.GE.AND P6, PT, R30, RZ, PT ;  /* 0x000000ff1e00720c */ /* 0x000fe20003fc6270 */
[----:B------:R-:W-:Y:S01]  /*d050*/  IMAD R30, R0, R133, R134 ;  /* 0x00000085001e7224 */ /* 0x000fe200078e0286 */
[----:B------:R-:W-:Y:S01]  /*d060*/  IABS R135, R40 ;  /* 0x0000002800877213 */ /* 0x000fe20000000000 */
[----:B------:R-:W-:-:S02]  /*d070*/  IMAD.MOV.U32 R24, RZ, RZ, R137 ;  /* 0x000000ffff187224 */ /* 0x000fc400078e0089 */
[----:B------:R-:W-:Y:S02]  /*d080*/  @!P4 IMAD.IADD R86, R86, 0x1, -R0 ;  /* 0x000000015656c824 */ /* 0x000fe400078e0a00 */
[----:B------:R-:W-:Y:S01]  /*d090*/  @!P2 IMAD.MOV R18, RZ, RZ, -R18 ;  /* 0x000000ffff12a224 */ /* 0x000fe200078e0a12 */
[C---:B------:R-:W-:Y:S01]  /*d0a0*/  ISETP.GT.U32.AND P2, PT, R0.reuse, R130, PT ;  /* 0x000000820000720c */ /* 0x040fe20003f44070 */
[----:B------:R-:W-:Y:S01]  /*d0b0*/  @!P5 IMAD.MOV R24, RZ, RZ, -R24 ;  /* 0x000000ffff18d224 */ /* 0x000fe200078e0a18 */
[----:B------:R-:W-:Y:S01]  /*d0c0*/  ISETP.GT.U32.AND P5, PT, R0, R86, PT ;  /* 0x000000560000720c */ /* 0x000fe20003fa4070 */
[----:B------:R-:W-:Y:S01]  /*d0d0*/  IMAD.HI.U32 R2, R138, R135, RZ ;  /* 0x000000878a027227 */ /* 0x000fe200078e00ff */
[----:B------:R-:W-:-:S03]  /*d0e0*/  ISETP.GT.U32.AND P4, PT, R0, R30, PT ;  /* 0x0000001e0000720c */ /* 0x000fc60003f84070 */
[----:B------:R-:W-:-:S04]  /*d0f0*/  IMAD.MOV R2, RZ, RZ, -R2 ;  /* 0x000000ffff027224 */ /* 0x000fc800078e0a02 */
[----:B------:R-:W-:Y:S02]  /*d100*/  IMAD R135, R0, R2, R135 ;  /* 0x0000000200877224 */ /* 0x000fe400078e0287 */
[--C-:B------:R-:W-:Y:S01]  /*d110*/  @!P2 IMAD.IADD R130, R130, 0x1, -R0.reuse ;  /* 0x000000018282a824 */ /* 0x100fe200078e0a00 */
[----:B------:R-:W-:Y:S01]  /*d120*/  IABS R137, R26 ;  /* 0x0000001a00897213 */ /* 0x000fe20000000000 */
[--C-:B------:R-:W-:Y:S01]  /*d130*/  @!P5 IMAD.IADD R86, R86, 0x1, -R0.reuse ;  /* 0x000000015656d824 */ /* 0x100fe200078e0a00 */
[----:B------:R-:W-:Y:S01]  /*d140*/  ISETP.GT.U32.AND P5, PT, R0, R135, PT ;  /* 0x000000870000720c */ /* 0x000fe20003fa4070 */
[----:B------:R-:W-:Y:S01]  /*d150*/  @!P4 IMAD.IADD R30, R30, 0x1, -R0 ;  /* 0x000000011e1ec824 */ /* 0x000fe200078e0a00 */
[----:B------:R-:W-:Y:S01]  /*d160*/  ISETP.GE.AND P2, PT, R26, RZ, PT ;  /* 0x000000ff1a00720c */ /* 0x000fe20003f46270 */
[----:B------:R-:W-:Y:S01]  /*d170*/  IMAD.MOV.U32 R26, RZ, RZ, R130 ;  /* 0x000000ffff1a7224 */ /* 0x000fe200078e0082 */
[----:B------:R-:W-:Y:S01]  /*d180*/  IABS R132, R32 ;  /* 0x0000002000847213 */ /* 0x000fe20000000000 */
[----:B------:R-:W-:Y:S01]  /*d190*/  IMAD.HI.U32 R2, R138, R137, RZ ;  /* 0x000000898a027227 */ /* 0x000fe200078e00ff */
[----:B------:R-:W-:-:S02]  /*d1a0*/  IABS R134, R28 ;  /* 0x0000001c00867213 */ /* 0x000fc40000000000 */
[----:B------:R-:W-:Y:S01]  /*d1b0*/  ISETP.GT.U32.AND P4, PT, R0, R30, PT ;  /* 0x0000001e0000720c */ /* 0x000fe20003f84070 */
[----:B------:R-:W-:Y:S01]  /*d1c0*/  @!P3 IMAD.MOV R26, RZ, RZ, -R26 ;  /* 0x000000ffff1ab224 */ /* 0x000fe200078e0a1a */
[----:B------:R-:W-:Y:S01]  /*d1d0*/  ISETP.GE.AND P3, PT, R28, RZ, PT ;  /* 0x000000ff1c00720c */ /* 0x000fe20003f66270 */
[----:B------:R-:W-:-:S04]  /*d1e0*/  IMAD.HI.U32 R28, R138, R132, RZ ;  /* 0x000000848a1c7227 */ /* 0x000fc800078e00ff */
[----:B------:R-:W-:Y:S02]  /*d1f0*/  IMAD.MOV R2, RZ, RZ, -R2 ;  /* 0x000000ffff027224 */ /* 0x000fe400078e0a02 */
[----:B------:R-:W-:Y:S01]  /*d200*/  IMAD.HI.U32 R133, R138, R134, RZ ;  /* 0x000000868a857227 */ /* 0x000fe200078e00ff */
[----:B------:R-:W-:-:S03]  /*d210*/  ISETP.GE.AND P1, PT, R40, RZ, PT ;  /* 0x000000ff2800720c */ /* 0x000fc60003f26270 */
[----:B------:R-:W-:Y:S02]  /*d220*/  IMAD.MOV R28, RZ, RZ, -R28 ;  /* 0x000000ffff1c7224 */ /* 0x000fe400078e0a1c */
[C---:B------:R-:W-:Y:S02]  /*d230*/  IMAD R137, R0.reuse, R2, R137 ;  /* 0x0000000200897224 */ /* 0x040fe400078e0289 */
[----:B------:R-:W-:Y:S02]  /*d240*/  IMAD.MOV R133, RZ, RZ, -R133 ;  /* 0x000000ffff857224 */ /* 0x000fe400078e0a85 */
[----:B------:R-:W-:Y:S01]  /*d250*/  @!P5 IMAD.IADD R135, R135, 0x1, -R0 ;  /* 0x000000018787d824 */ /* 0x000fe200078e0a00 */
[----:B------:R-:W-:Y:S01]  /*d260*/  IABS R40, R34 ;  /* 0x0000002200287213 */ /* 0x000fe20000000000 */
[C---:B------:R-:W-:Y:S02]  /*d270*/  IMAD R132, R0.reuse, R28, R132 ;  /* 0x0000001c00847224 */ /* 0x040fe400078e0284 */
[C---:B------:R-:W-:Y:S01]  /*d280*/  IMAD R134, R0.reuse, R133, R134 ;  /* 0x0000008500867224 */ /* 0x040fe200078e0286 */
[----:B------:R-:W-:Y:S01]  /*d290*/  ISETP.GT.U32.AND P5, PT, R0, R135, PT ;  /* 0x000000870000720c */ /* 0x000fe20003fa4070 */
[----:B------:R-:W-:Y:S01]  /*d2a0*/  @!P4 IMAD.IADD R30, R30, 0x1, -R0 ;  /* 0x000000011e1ec824 */ /* 0x000fe200078e0a00 */
[----:B------:R-:W-:Y:S01]  /*d2b0*/  ISETP.GT.U32.AND P4, PT, R0, R137, PT ;  /* 0x000000890000720c */ /* 0x000fe20003f84070 */
[----:B------:R-:W-:-:S02]  /*d2c0*/  IMAD.MOV.U32 R28, RZ, RZ, R86 ;  /* 0x000000ffff1c7224 */ /* 0x000fc400078e0056 */
[----:B------:R-:W-:-:S04]  /*d2d0*/  IMAD.HI.U32 R2, R138, R40, RZ ;  /* 0x000000288a027227 */ /* 0x000fc800078e00ff */
[----:B------:R-:W-:Y:S01]  /*d2e0*/  @!P0 IMAD.MOV R28, RZ, RZ, -R28 ;  /* 0x000000ffff1c8224 */ /* 0x000fe200078e0a1c */
[C---:B------:R-:W-:Y:S01]  /*d2f0*/  ISETP.GT.U32.AND P0, PT, R0.reuse, R134, PT ;  /* 0x000000860000720c */ /* 0x040fe20003f04070 */
[----:B------:R-:W-:Y:S01]  /*d300*/  @!P6 IMAD.MOV R30, RZ, RZ, -R30 ;  /* 0x000000ffff1ee224 */ /* 0x000fe200078e0a1e */
[----:B------:R-:W-:Y:S01]  /*d310*/  ISETP.GT.U32.AND P6, PT, R0, R132, PT ;  /* 0x000000840000720c */ /* 0x000fe20003fc4070 */
[----:B------:R-:W-:-:S04]  /*d320*/  IMAD.MOV R133, RZ, RZ, -R2 ;  /* 0x000000ffff857224 */ /* 0x000fc800078e0a02 */
[C---:B------:R-:W-:Y:S01]  /*d330*/  IMAD R40, R0.reuse, R133, R40 ;  /* 0x0000008500287224 */ /* 0x040fe200078e0228 */
[----:B------:R-:W-:Y:S01]  /*d340*/  IABS R130, R36 ;  /* 0x0000002400827213 */ /* 0x000fe20000000000 */
[--C-:B------:R-:W-:Y:S02]  /*d350*/  @!P5 IMAD.IADD R135, R135, 0x1, -R0.reuse ;  /* 0x000000018787d824 */ /* 0x100fe400078e0a00 */
[--C-:B------:R-:W-:Y:S01]  /*d360*/  @!P4 IMAD.IADD R137, R137, 0x1, -R0.reuse ;  /* 0x000000018989c824 */ /* 0x100fe200078e0a00 */
[----:B------:R-:W-:Y:S01]  /*d370*/  ISETP.GT.U32.AND P4, PT, R0, R40, PT ;  /* 0x000000280000720c */ /* 0x000fe20003f84070 */
[--C-:B------:R-:W-:Y:S01]  /*d380*/  @!P0 IMAD.IADD R134, R134, 0x1, -R0.reuse ;  /* 0x0000000186868824 */ /* 0x100fe200078e0a00 */
[----:B------:R-:W-:Y:S01]  /*d390*/  ISETP.GE.AND P5, PT, R32, RZ, PT ;  /* 0x000000ff2000720c */ /* 0x000fe20003fa6270 */
[----:B------:R-:W-:Y:S01]  /*d3a0*/  @!P6 IMAD.IADD R132, R132, 0x1, -R0 ;  /* 0x000000018484e824 */ /* 0x000fe200078e0a00 */
[----:B------:R-:W-:Y:S01]  /*d3b0*/  IABS R162, R42 ;  /* 0x0000002a00a27213 */ /* 0x000fe20000000000 */
[----:B------:R-:W-:Y:S01]  /*d3c0*/  IMAD.MOV.U32 R32, RZ, RZ, R135 ;  /* 0x000000ffff207224 */ /* 0x000fe200078e0087 */
[----:B------:R-:W-:Y:S01]  /*d3d0*/  IABS R86, R38 ;  /* 0x0000002600567213 */ /* 0x000fe20000000000 */
[----:B------:R-:W-:Y:S01]  /*d3e0*/  IMAD.HI.U32 R2, R138, R130, RZ ;  /* 0x000000828a027227 */ /* 0x000fe200078e00ff */
[----:B------:R-:W-:-:S03]  /*d3f0*/  ISETP.GT.U32.AND P0, PT, R0, R137, PT ;  /* 0x000000890000720c */ /* 0x000fc60003f04070 */
[----:B------:R-:W-:Y:S01]  /*d400*/  @!P1 IMAD.MOV R32, RZ, RZ, -R32 ;  /* 0x000000ffff209224 */ /* 0x000fe200078e0a20 */
[----:B------:R-:W-:Y:S01]  /*d410*/  ISETP.GT.U32.AND P1, PT, R0, R132, PT ;  /* 0x000000840000720c */ /* 0x000fe20003f24070 */
[----:B------:R-:W-:Y:S02]  /*d420*/  IMAD.MOV.U32 R135, RZ, RZ, R162 ;  /* 0x000000ffff877224 */ /* 0x000fe400078e00a2 */
[----:B------:R-:W-:Y:S02]  /*d430*/  IMAD.MOV R2, RZ, RZ, -R2 ;  /* 0x000000ffff027224 */ /* 0x000fe400078e0a02 */
[----:B------:R-:W-:-:S04]  /*d440*/  IMAD.HI.U32 R162, R138, R86, RZ ;  /* 0x000000568aa27227 */ /* 0x000fc800078e00ff */
[----:B------:R-:W-:Y:S02]  /*d450*/  IMAD R130, R0, R2, R130 ;  /* 0x0000000200827224 */ /* 0x000fe400078e0282 */
[----:B------:R-:W-:Y:S02]  /*d460*/  IMAD.MOV R162, RZ, RZ, -R162 ;  /* 0x000000ffffa27224 */ /* 0x000fe400078e0aa2 */
[--C-:B------:R-:W-:Y:S02]  /*d470*/  @!P4 IMAD.IADD R40, R40, 0x1, -R0.reuse ;  /* 0x000000012828c824 */ /* 0x100fe400078e0a00 */
[----:B------:R-:W-:Y:S01]  /*d480*/  @!P0 IMAD.IADD R137, R137, 0x1, -R0 ;  /* 0x0000000189898824 */ /* 0x000fe200078e0a00 */
[C---:B------:R-:W-:Y:S01]  /*d490*/  ISETP.GT.U32.AND P0, PT, R0.reuse, R130, PT ;  /* 0x000000820000720c */ /* 0x040fe20003f04070 */
[C---:B------:R-:W-:Y:S01]  /*d4a0*/  IMAD R86, R0.reuse, R162, R86 ;  /* 0x000000a200567224 */ /* 0x040fe200078e0256 */
[----:B------:R-:W-:Y:S01]  /*d4b0*/  ISETP.GT.U32.AND P4, PT, R0, R40, PT ;  /* 0x000000280000720c */ /* 0x000fe20003f84070 */
[----:B------:R-:W-:Y:S01]  /*d4c0*/  @!P1 IMAD.IADD R132, R132, 0x1, -R0 ;  /* 0x0000000184849824 */ /* 0x000fe200078e0a00 */
[----:B------:R-:W-:-:S02]  /*d4d0*/  ISETP.GT.U32.AND P6, PT, R0, R134, PT ;  /* 0x000000860000720c */ /* 0x000fc40003fc4070 */
[----:B------:R-:W-:Y:S02]  /*d4e0*/  ISETP.GT.U32.AND P1, PT, R0, R86, PT ;  /* 0x000000560000720c */ /* 0x000fe40003f24070 */
[----:B------:R-:W-:Y:S02]  /*d4f0*/  IABS R133, R44 ;  /* 0x0000002c00857213 */ /* 0x000fe40000000000 */
[----:B------:R-:W-:-:S03]  /*d500*/  IABS R2, R60 ;  /* 0x0000003c00027213 */ /* 0x000fc60000000000 */
[----:B------:R-:W-:-:S04]  /*d510*/  IMAD.HI.U32 R166, R138, R133, RZ ;  /* 0x000000858aa67227 */ /* 0x000fc800078e00ff */
[--C-:B------:R-:W-:Y:S02]  /*d520*/  @!P0 IMAD.IADD R130, R130, 0x1, -R0.reuse ;  /* 0x0000000182828824 */ /* 0x100fe400078e0a00 */
[----:B------:R-:W-:Y:S01]  /*d530*/  @!P4 IMAD.IADD R40, R40, 0x1, -R0 ;  /* 0x000000012828c824 */ /* 0x000fe200078e0a00 */
[----:B------:R-:W-:Y:S01]  /*d540*/  ISETP.GE.AND P4, PT, R36, RZ, PT ;  /* 0x000000ff2400720c */ /* 0x000fe20003f86270 */
[----:B------:R-:W-:Y:S01]  /*d550*/  IMAD.MOV R36, RZ, RZ, -R166 ;  /* 0x000000ffff247224 */ /* 0x000fe200078e0aa6 */
[----:B------:R-:W-:Y:S01]  /*d560*/  ISETP.GE.AND P0, PT, R38, RZ, PT ;  /* 0x000000ff2600720c */ /* 0x000fe20003f06270 */
[--C-:B------:R-:W-:Y:S01]  /*d570*/  @!P6 IMAD.IADD R134, R134, 0x1, -R0.reuse ;  /* 0x000000018686e824 */ /* 0x100fe200078e0a00 */
[----:B------:R-:W-:Y:S01]  /*d580*/  IABS R38, R46 ;  /* 0x0000002e00267213 */ /* 0x000fe20000000000 */
[----:B------:R-:W-:Y:S01]  /*d590*/  @!P1 IMAD.IADD R86, R86, 0x1, -R0 ;  /* 0x0000000156569824 */ /* 0x000fe200078e0a00 */
[----:B------:R-:W-:Y:S01]  /*d5a0*/  ISETP.GE.AND P6, PT, R34, RZ, PT ;  /* 0x000000ff2200720c */ /* 0x000fe20003fc6270 */
[----:B------:R-:W-:Y:S01]  /*d5b0*/  IMAD.HI.U32 R162, R138, R135, RZ ;  /* 0x000000878aa27227 */ /* 0x000fe200078e00ff */
[----:B------:R-:W-:-:S03]  /*d5c0*/  ISETP.GT.U32.AND P1, PT, R0, R130, PT ;  /* 0x000000820000720c */ /* 0x000fc60003f24070 */
[----:B------:R-:W-:-:S04]  /*d5d0*/  IMAD.HI.U32 R34, R138, R2, RZ ;  /* 0x000000028a227227 */ /* 0x000fc800078e00ff */
[----:B------:R-:W-:Y:S02]  /*d5e0*/  IMAD R133, R0, R36, R133 ;  /* 0x0000002400857224 */ /* 0x000fe400078e0285 */
[----:B------:R-:W-:Y:S02]  /*d5f0*/  IMAD.MOV.U32 R36, RZ, RZ, R134 ;  /* 0x000000ffff247224 */ /* 0x000fe400078e0086 */
[----:B------:R-:W-:Y:S02]  /*d600*/  IMAD.MOV R162, RZ, RZ, -R162 ;  /* 0x000000ffffa27224 */ /* 0x000fe400078e0aa2 */
[----:B------:R-:W-:Y:S02]  /*d610*/  IMAD.MOV.U32 R134, RZ, RZ, R38 ;  /* 0x000000ffff867224 */ /* 0x000fe400078e0026 */
[----:B------:R-:W-:Y:S02]  /*d620*/  IMAD.MOV R34, RZ, RZ, -R34 ;  /* 0x000000ffff227224 */ /* 0x000fe400078e0a22 */
[----:B------:R-:W-:-:S02]  /*d630*/  IMAD.MOV.U32 R38, RZ, RZ, R132 ;  /* 0x000000ffff267224 */ /* 0x000fc400078e0084 */
[C---:B------:R-:W-:Y:S02]  /*d640*/  IMAD R135, R0.reuse, R162, R135 ;  /* 0x000000a200877224 */ /* 0x040fe400078e0287 */
[C---:B------:R-:W-:Y:S02]  /*d650*/  IMAD R2, R0.reuse, R34, R2 ;  /* 0x0000002200027224 */ /* 0x040fe400078e0202 */
[----:B------:R-:W-:Y:S01]  /*d660*/  @!P5 IMAD.MOV R38, RZ, RZ, -R38 ;  /* 0x000000ffff26d224 */ /* 0x000fe200078e0a26 */
[C---:B------:R-:W-:Y:S01]  /*d670*/  ISETP.GT.U32.AND P5, PT, R0.reuse, R133, PT ;  /* 0x000000850000720c */ /* 0x040fe20003fa4070 */
[----:B------:R-:W-:Y:S01]  /*d680*/  @!P3 IMAD.MOV R36, RZ, RZ, -R36 ;  /* 0x000000ffff24b224 */ /* 0x000fe200078e0a24 */
[----:B------:R-:W-:Y:S01]  /*d690*/  ISETP.GT.U32.AND P3, PT, R0, R135, PT ;  /* 0x000000870000720c */ /* 0x000fe20003f64070 */
[----:B------:R-:W-:Y:S01]  /*d6a0*/  @!P1 IMAD.IADD R130, R130, 0x1, -R0 ;  /* 0x0000000182829824 */ /* 0x000fe200078e0a00 */
[----:B------:R-:W-:Y:S01]  /*d6b0*/  ISETP.GT.U32.AND P1, PT, R0, R2, PT ;  /* 0x000000020000720c */ /* 0x000fe20003f24070 */
[----:B------:R-:W-:-:S02]  /*d6c0*/  IMAD.MOV.U32 R34, RZ, RZ, R137 ;  /* 0x000000ffff227224 */ /* 0x000fc400078e0089 */
[----:B------:R-:W-:-:S04]  /*d6d0*/  IMAD.HI.U32 R132, R138, R134, RZ ;  /* 0x000000868a847227 */ /* 0x000fc800078e00ff */
[----:B------:R-:W-:Y:S01]  /*d6e0*/  @!P2 IMAD.MOV R34, RZ, RZ, -R34 ;  /* 0x000000ffff22a224 */ /* 0x000fe200078e0a22 */
[----:B------:R-:W-:Y:S01]  /*d6f0*/  ISETP.GT.U32.AND P2, PT, R0, R86, PT ;  /* 0x000000560000720c */ /* 0x000fe20003f44070 */
[----:B------:R-:W-:Y:S01]  /*d700*/  @!P5 IMAD.IADD R133, R133, 0x1, -R0 ;  /* 0x000000018585d824 */ /* 0x000fe200078e0a00 */
[----:B------:R-:W-:Y:S01]  /*d710*/  IABS R137, R48 ;  /* 0x0000003000897213 */ /* 0x000fe20000000000 */
[----:B------:R-:W-:Y:S02]  /*d720*/  IMAD.MOV R132, RZ, RZ, -R132 ;  /* 0x000000ffff847224 */ /* 0x000fe400078e0a84 */
[--C-:B------:R-:W-:Y:S01]  /*d730*/  @!P3 IMAD.IADD R135, R135, 0x1, -R0.reuse ;  /* 0x000000018787b824 */ /* 0x100fe200078e0a00 */
[----:B------:R-:W-:Y:S01]  /*d740*/  ISETP.GE.AND P3, PT, R60, RZ, PT ;  /* 0x000000ff3c00720c */ /* 0x000fe20003f66270 */
[----:B------:R-:W-:Y:S01]  /*d750*/  @!P1 IMAD.IADD R2, R2, 0x1, -R0 ;  /* 0x0000000102029824 */ /* 0x000fe200078e0a00 */
[----:B------:R-:W-:Y:S01]  /*d760*/  ISETP.GT.U32.AND P1, PT, R0, R133, PT ;  /* 0x000000850000720c */ /* 0x000fe20003f24070 */
[----:B------:R-:W-:Y:S01]  /*d770*/  @!P6 IMAD.MOV R40, RZ, RZ, -R40 ;  /* 0x000000ffff28e224 */ /* 0x000fe200078e0a28 */
[----:B------:R-:W-:Y:S01]  /*d780*/  ISETP.GE.AND P6, PT, R42, RZ, PT ;  /* 0x000000ff2a00720c */ /* 0x000fe20003fc6270 */
[----:B------:R-:W-:-:S02]  /*d790*/  IMAD R60, R0, R132, R134 ;  /* 0x00000084003c7224 */ /* 0x000fc400078e0286 */
[----:B------:R-:W-:-:S04]  /*d7a0*/  IMAD.HI.U32 R134, R138, R137, RZ ;  /* 0x000000898a867227 */ /* 0x000fc800078e00ff */
[----:B------:R-:W-:Y:S02]  /*d7b0*/  IMAD.MOV.U32 R42, RZ, RZ, R130 ;  /* 0x000000ffff2a7224 */ /* 0x000fe400078e0082 */
[----:B------:R-:W-:Y:S02]  /*d7c0*/  @!P2 IMAD.IADD R86, R86, 0x1, -R0 ;  /* 0x000000015656a824 */ /* 0x000fe400078e0a00 */
[----:B------:R-:W-:Y:S01]  /*d7d0*/  IMAD.MOV R134, RZ, RZ, -R134 ;  /* 0x000000ffff867224 */ /* 0x000fe200078e0a86 */
[----:B------:R-:W-:Y:S01]  /*d7e0*/  ISETP.GE.AND P2, PT, R44, RZ, PT ;  /* 0x000000ff2c00720c */ /* 0x000fe20003f46270 */
[----:B------:R-:W-:Y:S01]  /*d7f0*/  @!P4 IMAD.MOV R42, RZ, RZ, -R42 ;  /* 0x000000ffff2ac224 */ /* 0x000fe200078e0a2a */
[C---:B------:R-:W-:Y:S01]  /*d800*/  ISETP.GT.U32.AND P4, PT, R0.reuse, R2, PT ;  /* 0x000000020000720c */ /* 0x040fe20003f84070 */
[----:B------:R-:W-:Y:S01]  /*d810*/  IMAD.MOV.U32 R44, RZ, RZ, R86 ;  /* 0x000000ffff2c7224 */ /* 0x000fe200078e0056 */
[C---:B------:R-:W-:Y:S01]  /*d820*/  ISETP.GT.U32.AND P5, PT, R0.reuse, R135, PT ;  /* 0x000000870000720c */ /* 0x040fe20003fa4070 */
[----:B------:R-:W-:Y:S01]  /*d830*/  IMAD R86, R0, R134, R137 ;  /* 0x0000008600567224 */ /* 0x000fe200078e0289 */
[----:B------:R-:W-:Y:S01]  /*d840*/  IABS R132, R50 ;  /* 0x0000003200847213 */ /* 0x000fe20000000000 */
[----:B------:R-:W-:-:S03]  /*d850*/  @!P1 IMAD.IADD R133, R133, 0x1, -R0 ;  /* 0x0000000185859824 */ /* 0x000fc600078e0a00 */
[----:B------:R-:W-:Y:S01]  /*d860*/  ISETP.GT.U32.AND P1, PT, R0, R86, PT ;  /* 0x000000560000720c */ /* 0x000fe20003f24070 */
[----:B------:R-:W-:Y:S01]  /*d870*/  IMAD.HI.U32 R137, R138, R132, RZ ;  /* 0x000000848a897227 */ /* 0x000fe200078e00ff */
[----:B------:R-:W-:-:S03]  /*d880*/  IABS R130, R52 ;  /* 0x0000003400827213 */ /* 0x000fc60000000000 */
[----:B------:R-:W-:Y:S01]  /*d890*/  @!P0 IMAD.MOV R44, RZ, RZ, -R44 ;  /* 0x000000ffff2c8224 */ /* 0x000fe200078e0a2c */
[----:B------:R-:W-:Y:S01]  /*d8a0*/  ISETP.GT.U32.AND P0, PT, R0, R60, PT ;  /* 0x0000003c0000720c */ /* 0x000fe20003f04070 */
[--C-:B------:R-:W-:Y:S01]  /*d8b0*/  @!P4 IMAD.IADD R2, R2, 0x1, -R0.reuse ;  /* 0x000000010202c824 */ /* 0x100fe200078e0a00 */
[----:B------:R-:W-:Y:S01]  /*d8c0*/  ISETP.GE.AND P4, PT, R48, RZ, PT ;  /* 0x000000ff3000720c */ /* 0x000fe20003f86270 */
[----:B------:R-:W-:Y:S01]  /*d8d0*/  @!P5 IMAD.IADD R135, R135, 0x1, -R0 ;  /* 0x000000018787d824 */ /* 0x000fe200078e0a00 */
[----:B------:R-:W-:Y:S01]  /*d8e0*/  ISETP.GE.AND P5, PT, R46, RZ, PT ;  /* 0x000000ff2e00720c */ /* 0x000fe20003fa6270 */
[----:B------:R-:W-:Y:S02]  /*d8f0*/  IMAD.MOV R48, RZ, RZ, -R137 ;  /* 0x000000ffff307224 */ /* 0x000fe400078e0a89 */
[----:B------:R-:W-:Y:S01]  /*d900*/  IMAD.HI.U32 R46, R138, R130, RZ ;  /* 0x000000828a2e7227 */ /* 0x000fe200078e00ff */
[----:B------:R-:W-:-:S03]  /*d910*/  IABS R134, R54 ;  /* 0x0000003600867213 */ /* 0x000fc60000000000 */
[----:B------:R-:W-:Y:S02]  /*d920*/  IMAD R132, R0, R48, R132 ;  /* 0x0000003000847224 */ /* 0x000fe400078e0284 */
[----:B------:R-:W-:Y:S02]  /*d930*/  IMAD.MOV R46, RZ, RZ, -R46 ;  /* 0x000000ffff2e7224 */ /* 0x000fe400078e0a2e */
[----:B------:R-:W-:Y:S02]  /*d940*/  @!P1 IMAD.IADD R86, R86, 0x1, -R0 ;  /* 0x0000000156569824 */ /* 0x000fe400078e0a00 */
[----:B------:R-:W-:Y:S02]  /*d950*/  IMAD.MOV.U32 R48, RZ, RZ, R133 ;  /* 0x000000ffff307224 */ /* 0x000fe400078e0085 */
[C---:B------:R-:W-:Y:S02]  /*d960*/  IMAD R130, R0.reuse, R46, R130 ;  /* 0x0000002e00827224 */ /* 0x040fe400078e0282 */
[----:B------:R-:W-:Y:S01]  /*d970*/  @!P2 IMAD.MOV R48, RZ, RZ, -R48 ;  /* 0x000000ffff30a224 */ /* 0x000fe200078e0a30 */
[----:B------:R-:W-:Y:S01]  /*d980*/  ISETP.GT.U32.AND P2, PT, R0, R86, PT ;  /* 0x000000560000720c */ /* 0x000fe20003f44070 */
[----:B------:R-:W-:-:S02]  /*d990*/  IMAD.MOV.U32 R46, RZ, RZ, R135 ;  /* 0x000000ffff2e7224 */ /* 0x000fc400078e0087 */
[----:B------:R-:W-:Y:S02]  /*d9a0*/  @!P0 IMAD.IADD R60, R60, 0x1, -R0 ;  /* 0x000000013c3c8824 */ /* 0x000fe400078e0a00 */
[----:B------:R-:W-:Y:S01]  /*d9b0*/  IMAD.HI.U32 R135, R138, R134, RZ ;  /* 0x000000868a877227 */ /* 0x000fe200078e00ff */
[----:B------:R-:W-:Y:S02]  /*d9c0*/  ISETP.GE.AND P0, PT, R50, RZ, PT ;  /* 0x000000ff3200720c */ /* 0x000fe40003f06270 */
[C---:B------:R-:W-:Y:S01]  /*d9d0*/  ISETP.GT.U32.AND P1, PT, R0.reuse, R60, PT ;  /* 0x0000003c0000720c */ /* 0x040fe20003f24070 */
[----:B------:R-:W-:Y:S02]  /*d9e0*/  IMAD.MOV R135, RZ, RZ, -R135 ;  /* 0x000000ffff877224 */ /* 0x000fe400078e0a87 */
[----:B------:R-:W-:Y:S02]  /*d9f0*/  IMAD.MOV.U32 R50, RZ, RZ, R2 ;  /* 0x000000ffff327224 */ /* 0x000fe400078e0002 */
[----:B------:R-:W-:Y:S01]  /*da00*/  @!P6 IMAD.MOV R46, RZ, RZ, -R46 ;  /* 0x000000ffff2ee224 */ /* 0x000fe200078e0a2e */
[C---:B------:R-:W-:Y:S01]  /*da10*/  ISETP.GT.U32.AND P6, PT, R0.reuse, R132, PT ;  /* 0x000000840000720c */ /* 0x040fe20003fc4070 */
[----:B------:R-:W-:-:S02]  /*da20*/  IMAD R2, R0, R135, R134 ;  /* 0x0000008700027224 */ /* 0x000fc400078e0286 */
[----:B------:R-:W-:Y:S01]  /*da30*/  @!P3 IMAD.MOV R50, RZ, RZ, -R50 ;  /* 0x000000ffff32b224 */ /* 0x000fe200078e0a32 */
[----:B------:R-:W-:Y:S01]  /*da40*/  ISETP.GT.U32.AND P3, PT, R0, R130, PT ;  /* 0x000000820000720c */ /* 0x000fe20003f64070 */
[--C-:B------:R-:W-:Y:S01]  /*da50*/  @!P2 IMAD.IADD R86, R86, 0x1, -R0.reuse ;  /* 0x000000015656a824 */ /* 0x100fe200078e0a00 */
[----:B------:R-:W-:Y:S01]  /*da60*/  ISETP.GT.U32.AND P2, PT, R0, R2, PT ;  /* 0x000000020000720c */ /* 0x000fe20003f44070 */
[----:B------:R-:W-:Y:S01]  /*da70*/  @!P1 IMAD.IADD R60, R60, 0x1, -R0 ;  /* 0x000000013c3c9824 */ /* 0x000fe200078e0a00 */
[----:B------:R-:W-:Y:S02]  /*da80*/  IABS R133, R56 ;  /* 0x0000003800857213 */ /* 0x000fe40000000000 */
[----:B------:R-:W-:Y:S01]  /*da90*/  ISETP.GE.AND P1, PT, R52, RZ, PT ;  /* 0x000000ff3400720c */ /* 0x000fe20003f26270 */
[----:B------:R-:W-:Y:S02]  /*daa0*/  IMAD.MOV.U32 R52, RZ, RZ, R60 ;  /* 0x000000ffff347224 */ /* 0x000fe400078e003c */
[----:B------:R-:W-:Y:S01]  /*dab0*/  @!P6 IMAD.IADD R132, R132, 0x1, -R0 ;  /* 0x000000018484e824 */ /* 0x000fe200078e0a00 */
[----:B------:R-:W-:Y:S01]  /*dac0*/  IABS R134, R58 ;  /* 0x0000003a00867213 */ /* 0x000fe20000000000 */
[----:B------:R-:W-:Y:S01]  /*dad0*/  IMAD.HI.U32 R135, R138, R133, RZ ;  /* 0x000000858a877227 */ /* 0x000fe200078e00ff */
[----:B------:R-:W-:-:S03]  /*dae0*/  ISETP.GE.AND P6, PT, R54, RZ, PT ;  /* 0x000000ff3600720c */ /* 0x000fc60003fc6270 */
[----:B------:R-:W-:Y:S01]  /*daf0*/  @!P3 IMAD.IADD R130, R130, 0x1, -R0 ;  /* 0x000000018282b824 */ /* 0x000fe200078e0a00 */
[----:B------:R-:W-:Y:S01]  /*db00*/  IABS R54, R62 ;  /* 0x0000003e00367213 */ /* 0x000fe20000000000 */
[----:B------:R-:W-:Y:S01]  /*db10*/  @!P5 IMAD.MOV R52, RZ, RZ, -R52 ;  /* 0x000000ffff34d224 */ /* 0x000fe200078e0a34 */
[----:B------:R-:W-:Y:S01]  /*db20*/  ISETP.GT.U32.AND P5, PT, R0, R132, PT ;  /* 0x000000840000720c */ /* 0x000fe20003fa4070 */
[----:B------:R-:W-:Y:S01]  /*db30*/  @!P2 IMAD.IADD R2, R2, 0x1, -R0 ;  /* 0x000000010202a824 */ /* 0x000fe200078e0a00 */
[----:B------:R-:W-:Y:S01]  /*db40*/  ISETP.GT.U32.AND P3, PT, R0, R130, PT ;  /* 0x000000820000720c */ /* 0x000fe20003f64070 */
[----:B------:R-:W-:Y:S02]  /*db50*/  IMAD.MOV R135, RZ, RZ, -R135 ;  /* 0x000000ffff877224 */ /* 0x000fe400078e0a87 */
[----:B------:R-:W-:Y:S01]  /*db60*/  IMAD.HI.U32 R162, R138, R134, RZ ;  /* 0x000000868aa27227 */ /* 0x000fe200078e00ff */
[----:B------:R-:W-:-:S03]  /*db70*/  ISETP.GT.U32.AND P2, PT, R0, R2, PT ;  /* 0x000000020000720c */ /* 0x000fc60003f44070 */
[----:B------:R-:W-:Y:S02]  /*db80*/  IMAD.MOV.U32 R60, RZ, RZ, R54 ;  /* 0x000000ffff3c7224 */ /* 0x000fe400078e0036 */
[C---:B------:R-:W-:Y:S02]  /*db90*/  IMAD R133, R0.reuse, R135, R133 ;  /* 0x0000008700857224 */ /* 0x040fe400078e0285 */
[----:B------:R-:W-:Y:S02]  /*dba0*/  IMAD.MOV R162, RZ, RZ, -R162 ;  /* 0x000000ffffa27224 */ /* 0x000fe400078e0aa2 */
[----:B------:R-:W-:Y:S01]  /*dbb0*/  IMAD.MOV.U32 R54, RZ, RZ, R86 ;  /* 0x000000ffff367224 */ /* 0x000fe200078e0056 */
[----:B------:R-:W-:Y:S01]  /*dbc0*/  IABS R137, R84 ;  /* 0x0000005400897213 */ /* 0x000fe20000000000 */
[C---:B------:R-:W-:Y:S02]  /*dbd0*/  IMAD R134, R0.reuse, R162, R134 ;  /* 0x000000a200867224 */ /* 0x040fe400078e0286 */
[----:B------:R-:W-:Y:S01]  /*dbe0*/  @!P4 IMAD.MOV R54, RZ, RZ, -R54 ;  /* 0x000000ffff36c224 */ /* 0x000fe200078e0a36 */
[----:B------:R-:W-:Y:S01]  /*dbf0*/  ISETP.GT.U32.AND P4, PT, R0, R133, PT ;  /* 0x000000850000720c */ /* 0x000fe20003f84070 */
[----:B------:R-:W-:Y:S01]  /*dc00*/  @!P5 IMAD.IADD R132, R132, 0x1, -R0 ;  /* 0x000000018484d824 */ /* 0x000fe200078e0a00 */
[----:B------:R-:W-:Y:S01]  /*dc10*/  ISETP.GE.AND P5, PT, R56, RZ, PT ;  /* 0x000000ff3800720c */ /* 0x000fe20003fa6270 */
[----:B------:R-:W-:-:S04]  /*dc20*/  IMAD.HI.U32 R135, R138, R60, RZ ;  /* 0x0000003c8a877227 */ /* 0x000fc800078e00ff */
[----:B------:R-:W-:Y:S01]  /*dc30*/  @!P3 IMAD.IADD R130, R130, 0x1, -R0 ;  /* 0x000000018282b824 */ /* 0x000fe200078e0a00 */
[----:B------:R-:W-:Y:S01]  /*dc40*/  ISETP.GT.U32.AND P3, PT, R0, R134, PT ;  /* 0x000000860000720c */ /* 0x000fe20003f64070 */
[----:B------:R-:W-:-:S04]  /*dc50*/  IMAD.HI.U32 R56, R138, R137, RZ ;  /* 0x000000898a387227 */ /* 0x000fc800078e00ff */
[----:B------:R-:W-:Y:S01]  /*dc60*/  @!P2 IMAD.IADD R2, R2, 0x1, -R0 ;  /* 0x000000010202a824 */ /* 0x000fe200078e0a00 */
[----:B------:R-:W-:Y:S01]  /*dc70*/  ISETP.GE.AND P2, PT, R58, RZ, PT ;  /* 0x000000ff3a00720c */ /* 0x000fe20003f46270 */
[----:B------:R-:W-:Y:S02]  /*dc80*/  IMAD.MOV R135, RZ, RZ, -R135 ;  /* 0x000000ffff877224 */ /* 0x000fe400078e0a87 */
[----:B------:R-:W-:Y:S02]  /*dc90*/  IMAD.MOV R58, RZ, RZ, -R56 ;  /* 0x000000ffff3a7224 */ /* 0x000fe400078e0a38 */
[C---:B------:R-:W-:Y:S01]  /*dca0*/  IMAD R86, R0.reuse, R135, R60 ;  /* 0x0000008700567224 */ /* 0x040fe200078e023c */
[----:B------:R-:W-:Y:S01]  /*dcb0*/  IABS R135, R64 ;  /* 0x0000004000877213 */ /* 0x000fe20000000000 */
[----:B------:R-:W-:Y:S01]  /*dcc0*/  IMAD.MOV.U32 R56, RZ, RZ, R132 ;  /* 0x000000ffff387224 */ /* 0x000fe200078e0084 */
[----:B------:R0:W-:Y:S01]  /*dcd0*/  STL [R1+0x14], R3 ;  /* 0x0000140301007387 */ /* 0x0001e20000100800 */
[----:B------:R-:W-:-:S02]  /*dce0*/  IMAD R132, R0, R58, R137 ;  /* 0x0000003a00847224 */ /* 0x000fc400078e0289 */
[----:B------:R-:W-:Y:S02]  /*dcf0*/  @!P4 IMAD.IADD R133, R133, 0x1, -R0 ;  /* 0x000000018585c824 */ /* 0x000fe400078e0a00 */
[----:B------:R-:W-:Y:S02]  /*dd00*/  IMAD.MOV.U32 R58, RZ, RZ, R130 ;  /* 0x000000ffff3a7224 */ /* 0x000fe400078e0082 */
[----:B------:R-:W-:Y:S01]  /*dd10*/  IMAD.HI.U32 R60, R138, R135, RZ ;  /* 0x000000878a3c7227 */ /* 0x000fe200078e00ff */
[----:B0-----:R-:W3:Y:S03]  /*dd20*/  LDL R3, [R1+0x2cd0] ;  /* 0x002cd00001037983 */ /* 0x001ee60000100800 */
[----:B------:R-:W-:Y:S01]  /*dd30*/  @!P3 IMAD.IADD R134, R134, 0x1, -R0 ;  /* 0x000000018686b824 */ /* 0x000fe200078e0a00 */
[----:B------:R0:W-:Y:S01]  /*dd40*/  STL [R1+0x2d5c], R244 ;  /* 0x002d5cf401007387 */ /* 0x0001e20000100800 */
[----:B------:R-:W-:Y:S01]  /*dd50*/  @!P0 IMAD.MOV R56, RZ, RZ, -R56 ;  /* 0x000000ffff388224 */ /* 0x000fe200078e0a38 */
[C---:B------:R-:W-:Y:S01]  /*dd60*/  ISETP.GT.U32.AND P0, PT, R0.reuse, R133, PT ;  /* 0x000000850000720c */ /* 0x040fe20003f04070 */
[----:B------:R-:W-:Y:S01]  /*dd70*/  @!P1 IMAD.MOV R58, RZ, RZ, -R58 ;  /* 0x000000ffff3a9224 */ /* 0x000fe200078e0a3a */
[C---:B------:R-:W-:Y:S01]  /*dd80*/  ISETP.GT.U32.AND P1, PT, R0.reuse, R132, PT ;  /* 0x000000840000720c */ /* 0x040fe20003f24070 */
[----:B------:R-:W-:Y:S01]  /*dd90*/  IMAD.MOV R130, RZ, RZ, -R60 ;  /* 0x000000ffff827224 */ /* 0x000fe200078e0a3c */
[----:B0-----:R-:W4:Y:S04]  /*dda0*/  LDL R244, [R1+0x2cbc] ;  /* 0x002cbc0001f47983 */ /* 0x001f280000100800 */
[----:B------:R0:W-:Y:S01]  /*ddb0*/  STL [R1+0x2d60], R17 ;  /* 0x002d601101007387 */ /* 0x0001e20000100800 */
[----:B------:R-:W-:Y:S01]  /*ddc0*/  ISETP.GT.U32.AND P3, PT, R0, R134, PT ;  /* 0x000000860000720c */ /* 0x000fe20003f64070 */
[----:B------:R-:W-:-:S02]  /*ddd0*/  IMAD.MOV.U32 R60, RZ, RZ, R2 ;  /* 0x000000ffff3c7224 */ /* 0x000fc400078e0002 */
[----:B0-----:R-:W3:Y:S04]  /*dde0*/  LDL.LU R17, [R1+0x4c] ;  /* 0x00004c0001117983 */ /* 0x001ee80000300800 */
[----:B------:R0:W-:Y:S01]  /*ddf0*/  STL [R1+0x2d64], R16 ;  /* 0x002d641001007387 */ /* 0x0001e20000100800 */
[----:B------:R-:W-:Y:S01]  /*de00*/  @!P6 IMAD.MOV R60, RZ, RZ, -R60 ;  /* 0x000000ffff3ce224 */ /* 0x000fe200078e0a3c */
[----:B------:R-:W-:Y:S02]  /*de10*/  ISETP.GE.AND P6, PT, R62, RZ, PT ;  /* 0x000000ff3e00720c */ /* 0x000fe40003fc6270 */
[----:B0-----:R-:W3:Y:S04]  /*de20*/  LDL R16, [R1+0x2ccc] ;  /* 0x002ccc0001107983 */ /* 0x001ee80000100800 */
[----:B------:R0:W-:Y:S01]  /*de30*/  STL [R1+0x2d68], R15 ;  /* 0x002d680f01007387 */ /* 0x0001e20000100800 */
[----:B------:R-:W-:-:S02]  /*de40*/  ISETP.GT.U32.AND P4, PT, R0, R86, PT ;  /* 0x000000560000720c */ /* 0x000fc40003f84070 */
[----:B------:R-:W-:Y:S01]  /*de50*/  IABS R62, R68 ;  /* 0x00000044003e7213 */ /* 0x000fe20000000000 */
[----:B0-----:R-:W3:Y:S04]  /*de60*/  LDL.LU R15, [R1+0x48] ;  /* 0x00004800010f7983 */ /* 0x001ee80000300800 */
[----:B------:R0:W-:Y:S01]  /*de70*/  STL [R1+0x2d6c], R14 ;  /* 0x002d6c0e01007387 */ /* 0x0001e20000100800 */
[----:B------:R-:W-:Y:S02]  /*de80*/  IMAD R2, R0, R130, R135 ;  /* 0x0000008200027224 */ /* 0x000fe400078e0287 */
[--C-:B------:R-:W-:Y:S01]  /*de90*/  @!P0 IMAD.IADD R133, R133, 0x1, -R0.reuse ;  /* 0x0000000185858824 */ /* 0x100fe200078e0a00 */
[----:B0-----:R-:W4:Y:S04]  /*dea0*/  LDL R14, [R1+0x2cc8] ;  /* 0x002cc800010e7983 */ /* 0x001f280000100800 */
[----:B------:R0:W-:Y:S01]  /*deb0*/  STL [R1+0x2d70], R250 ;  /* 0x002d70fa01007387 */ /* 0x0001e20000100800 */
[----:B------:R-:W-:Y:S01]  /*dec0*/  @!P1 IMAD.IADD R132, R132, 0x1, -R0 ;  /* 0x0000000184849824 */ /* 0x000fe200078e0a00 */
[----:B------:R-:W-:Y:S01]  /*ded0*/  ISETP.GE.AND P0, PT, R84, RZ, PT ;  /* 0x000000ff5400720c */ /* 0x000fe20003f06270 */
[----:B------:R-:W-:Y:S01]  /*dee0*/  IMAD.MOV.U32 R84, RZ, RZ, R62 ;  /* 0x000000ffff547224 */ /* 0x000fe200078e003e */
[----:B0-----:R-:W2:Y:S04]  /*def0*/  LDL R250, [R1+0x2cfc] ;  /* 0x002cfc0001fa7983 */ /* 0x001ea80000100800 */
[----:B------:R0:W-:Y:S01]  /*df00*/  STL [R1+0x2d74], R247 ;  /* 0x002d74f701007387 */ /* 0x0001e20000100800 */
[----:B------:R-:W-:Y:S01]  /*df10*/  @!P3 IMAD.IADD R134, R134, 0x1, -R0 ;  /* 0x000000018686b824 */ /* 0x000fe200078e0a00 */
[----:B------:R-:W-:-:S02]  /*df20*/  ISETP.GT.U32.AND P3, PT, R0, R2, PT ;  /* 0x000000020000720c */ /* 0x000fc40003f64070 */
[----:B0-----:R-:W3:Y:S04]  /*df30*/  LDL.LU R247, [R1+0x50] ;  /* 0x0000500001f77983 */ /* 0x001ee80000300800 */
[----:B------:R0:W-:Y:S01]  /*df40*/  STL [R1+0x2d78], R249 ;  /* 0x002d78f901007387 */ /* 0x0001e20000100800 */
[----:B------:R-:W-:Y:S01]  /*df50*/  IMAD.MOV.U32 R62, RZ, RZ, R133 ;  /* 0x000000ffff3e7224 */ /* 0x000fe200078e0085 */
[----:B------:R-:W-:Y:S01]  /*df60*/  ISETP.GT.U32.AND P1, PT, R0, R132, PT ;  /* 0x000000840000720c */ /* 0x000fe20003f24070 */
[----:B------:R-:W-:Y:S01]  /*df70*/  IMAD.HI.U32 R133, R138, R84, RZ ;  /* 0x000000548a857227 */ /* 0x000fe200078e00ff */
[----:B0-----:R-:W3:Y:S04]  /*df80*/  LDL R249, [R1+0x2cc0] ;  /* 0x002cc00001f97983 */ /* 0x001ee80000100800 */
[----:B------:R0:W-:Y:S01]  /*df90*/  STL [R1+0x2d8c], R136 ;  /* 0x002d8c8801007387 */ /* 0x0001e20000100800 */
[----:B------:R-:W-:-:S03]  /*dfa0*/  @!P4 IMAD.IADD R86, R86, 0x1, -R0 ;  /* 0x000000015656c824 */ /* 0x000fc600078e0a00 */
[----:B0-----:R-:W3:Y:S04]  /*dfb0*/  LDL R136, [R1+0x2cd4] ;  /* 0x002cd40001887983 */ /* 0x001ee80000100800 */
[----:B------:R0:W-:Y:S01]  /*dfc0*/  STL [R1+0x2d94], R251 ;  /* 0x002d94fb01007387 */ /* 0x0001e20000100800 */
[----:B------:R-:W-:-:S03]  /*dfd0*/  IMAD.MOV R133, RZ, RZ, -R133 ;  /* 0x000000ffff857224 */ /* 0x000fc600078e0a85 */
[----:B0-----:R-:W4:Y:S04]  /*dfe0*/  LDL R251, [R1+0x2cdc] ;  /* 0x002cdc0001fb7983 */ /* 0x001f280000100800 */
[----:B------:R0:W-:Y:S01]  /*dff0*/  STL [R1+0x2d98], R164 ;  /* 0x002d98a401007387 */ /* 0x0001e20000100800 */
[----:B------:R-:W-:-:S03]  /*e000*/  IMAD R84, R0, R133, R84 ;  /* 0x0000008500547224 */ /* 0x000fc600078e0254 */
[----:B0-----:R-:W3:Y:S04]  /*e010*/  LDL R164, [R1+0x2ce0] ;  /* 0x002ce00001a47983 */ /* 0x001ee80000100800 */
[----:B------:R0:W-:Y:S01]  /*e020*/  STL [R1+0x2d9c], R57 ;  /* 0x002d9c3901007387 */ /* 0x0001e20000100800 */
[----:B------:R-:W-:-:S03]  /*e030*/  ISETP.GT.U32.AND P4, PT, R0, R86, PT ;  /* 0x000000560000720c */ /* 0x000fc60003f84070 */
[----:B0-----:R-:W4:Y:S04]  /*e040*/  LDL R57, [R1+0x2ce4] ;  /* 0x002ce40001397983 */ /* 0x001f280000100800 */
[----:B------:R0:W-:Y:S01]  /*e050*/  STL [R1+0x2da0], R228 ;  /* 0x002da0e401007387 */ /* 0x0001e20000100800 */
[----:B------:R-:W-:-:S03]  /*e060*/  @!P3 IMAD.IADD R2, R2, 0x1, -R0 ;  /* 0x000000010202b824 */ /* 0x000fc600078e0a00 */
[----:B0-----:R-:W3:Y:S04]  /*e070*/  LDL R228, [R1+0x2ce8] ;  /* 0x002ce80001e47983 */ /* 0x001ee80000100800 */
[----:B------:R0:W-:Y:S01]  /*e080*/  STL [R1+0x2da4], R121 ;  /* 0x002da47901007387 */ /* 0x0001e20000100800 */
[----:B------:R-:W-:Y:S01]  /*e090*/  @!P1 IMAD.IADD R132, R132, 0x1, -R0 ;  /* 0x0000000184849824 */ /* 0x000fe200078e0a00 */
[----:B------:R-:W-:Y:S02]  /*e0a0*/  IABS R130, R66 ;  /* 0x0000004200827213 */ /* 0x000fe40000000000 */
[----:B0-----:R-:W4:Y:S04]  /*e0b0*/  LDL R121, [R1+0x2cec] ;  /* 0x002cec0001797983 */ /* 0x001f280000100800 */
[----:B------:R0:W-:Y:S01]  /*e0c0*/  STL [R1+0x2da8], R196 ;  /* 0x002da8c401007387 */ /* 0x0001e20000100800 */
[----:B------:R-:W-:-:S03]  /*e0d0*/  ISETP.GT.U32.AND P1, PT, R0, R84, PT ;  /* 0x000000540000720c */ /* 0x000fc60003f24070 */
[----:B0-----:R-:W4:Y:S04]  /*e0e0*/  LDL R196, [R1+0x2cb8] ;  /* 0x002cb80001c47983 */ /* 0x001f280000100800 */
[----:B------:R0:W-:Y:S01]  /*e0f0*/  STL [R1+0x2dac], R25 ;  /* 0x002dac1901007387 */ /* 0x0001e20000100800 */
[----:B------:R-:W-:-:S03]  /*e100*/  ISETP.GT.U32.AND P3, PT, R0, R2, PT ;  /* 0x000000020000720c */ /* 0x000fc60003f64070 */
[----:B0-----:R-:W4:Y:S04]  /*e110*/  LDL R25, [R1+0x2cf4] ;  /* 0x002cf40001197983 */ /* 0x001f280000100800 */
[----:B------:R0:W-:Y:S01]  /*e120*/  STL [R1+0x2db0], R89 ;  /* 0x002db05901007387 */ /* 0x0001e20000100800 */
[----:B------:R-:W-:Y:S01]  /*e130*/  @!P5 IMAD.MOV R62, RZ, RZ, -R62 ;  /* 0x000000ffff3ed224 */ /* 0x000fe200078e0a3e */
[----:B------:R-:W-:Y:S01]  /*e140*/  ISETP.GE.AND P5, PT, R64, RZ, PT ;  /* 0x000000ff4000720c */ /* 0x000fe20003fa6270 */
[----:B------:R-:W-:Y:S01]  /*e150*/  IMAD.HI.U32 R133, R138, R130, RZ ;  /* 0x000000828a857227 */ /* 0x000fe200078e00ff */
[----:B0-----:R-:W3:Y:S04]  /*e160*/  LDL R89, [R1+0x2cf0] ;  /* 0x002cf00001597983 */ /* 0x001ee80000100800 */
[----:B------:R0:W-:Y:S01]  /*e170*/  STL [R1+0x2db4], R148 ;  /* 0x002db49401007387 */ /* 0x0001e20000100800 */
[----:B------:R-:W-:-:S03]  /*e180*/  IMAD.MOV.U32 R64, RZ, RZ, R134 ;  /* 0x000000ffff407224 */ /* 0x000fc600078e0086 */
[----:B0-----:R-:W4:Y:S01]  /*e190*/  LDL R148, [R1+0x2cf8] ;  /* 0x002cf80001947983 */ /* 0x001f220000100800 */
[----:B------:R-:W-:Y:S02]  /*e1a0*/  @!P4 IMAD.IADD R86, R86, 0x1, -R0 ;  /* 0x000000015656c824 */ /* 0x000fe400078e0a00 */
[----:B------:R-:W-:Y:S01]  /*e1b0*/  IMAD.MOV R133, RZ, RZ, -R133 ;  /* 0x000000ffff857224 */ /* 0x000fe200078e0a85 */
[----:B------:R0:W-:Y:S01]  /*e1c0*/  STL [R1+0x2db8], R180 ;  /* 0x002db8b401007387 */ /* 0x0001e20000100800 */
[----:B------:R-:W-:Y:S01]  /*e1d0*/  @!P2 IMAD.MOV R64, RZ, RZ, -R64 ;  /* 0x000000ffff40a224 */ /* 0x000fe200078e0a40 */
[----:B------:R-:W-:Y:S01]  /*e1e0*/  ISETP.GE.AND P2, PT, R66, RZ, PT ;  /* 0x000000ff4200720c */ /* 0x000fe20003f46270 */
[----:B------:R-:W-:Y:S01]  /*e1f0*/  IMAD.MOV.U32 R66, RZ, RZ, R86 ;  /* 0x000000ffff427224 */ /* 0x000fe200078e0056 */
[----:B------:R-:W-:Y:S01]  /*e200*/  IABS R86, R70 ;  /* 0x0000004600567213 */ /* 0x000fe20000000000 */
[----:B------:R-:W-:Y:S02]  /*e210*/  IMAD R130, R0, R133, R130 ;  /* 0x0000008500827224 */ /* 0x000fe400078e0282 */
[--C-:B------:R-:W-:Y:S01]  /*e220*/  @!P1 IMAD.IADD R84, R84, 0x1, -R0.reuse ;  /* 0x0000000154549824 */ /* 0x100fe200078e0a00 */
[----:B0-----:R-:W3:Y:S01]  /*e230*/  LDL R180, [R1+0x2cb4] ;  /* 0x002cb40001b47983 */ /* 0x001ee20000100800 */
[----:B------:R-:W-:Y:S01]  /*e240*/  ISETP.GE.AND P4, PT, R68, RZ, PT ;  /* 0x000000ff4400720c */ /* 0x000fe20003f86270 */
[----:B------:R-:W-:Y:S01]  /*e250*/  @!P3 IMAD.IADD R2, R2, 0x1, -R0 ;  /* 0x000000010202b824 */ /* 0x000fe200078e0a00 */
[C---:B------:R-:W-:Y:S01]  /*e260*/  ISETP.GT.U32.AND P3, PT, R0.reuse, R130, PT ;  /* 0x000000820000720c */ /* 0x040fe20003f64070 */
[----:B------:R0:W-:Y:S01]  /*e270*/  STL [R1+0x2dbc], R212 ;  /* 0x002dbcd401007387 */ /* 0x0001e20000100800 */
[----:B------:R-:W-:Y:S01]  /*e280*/  IMAD.MOV.U32 R68, RZ, RZ, R132 ;  /* 0x000000ffff447224 */ /* 0x000fe200078e0084 */
[----:B------:R-:W-:Y:S01]  /*e290*/  ISETP.GT.U32.AND P1, PT, R0, R84, PT ;  /* 0x000000540000720c */ /* 0x000fe20003f24070 */
[----:B------:R-:W-:Y:S01]  /*e2a0*/  IMAD.HI.U32 R132, R138, R86, RZ ;  /* 0x000000568a847227 */ /* 0x000fe200078e00ff */
[----:B0-----:R-:W3:Y:S03]  /*e2b0*/  LDL R212, [R1+0x2d00] ;  /* 0x002d000001d47983 */ /* 0x001ee60000100800 */
[----:B------:R-:W-:-:S02]  /*e2c0*/  IMAD.MOV R132, RZ, RZ, -R132 ;  /* 0x000000ffff847224 */ /* 0x000fc400078e0a84 */
[----:B------:R-:W-:Y:S01]  /*e2d0*/  @!P6 IMAD.MOV R66, RZ, RZ, -R66 ;  /* 0x000000ffff42e224 */ /* 0x000fe200078e0a42 */
[----:B------:R-:W-:Y:S01]  /*e2e0*/  ISETP.GE.AND P6, PT, R70, RZ, PT ;  /* 0x000000ff4600720c */ /* 0x000fe20003fc6270 */
[----:B------:R-:W-:Y:S02]  /*e2f0*/  IMAD.MOV.U32 R70, RZ, RZ, R2 ;  /* 0x000000ffff467224 */ /* 0x000fe400078e0002 */
[----:B------:R-:W-:Y:S01]  /*e300*/  IMAD R2, R0, R132, R86 ;  /* 0x0000008400027224 */ /* 0x000fe200078e0256 */
[----:B------:R-:W-:Y:S01]  /*e310*/  IABS R174, R74 ;  /* 0x0000004a00ae7213 */ /* 0x000fe20000000000 */
[--C-:B------:R-:W-:Y:S02]  /*e320*/  @!P3 IMAD.IADD R130, R130, 0x1, -R0.reuse ;  /* 0x000000018282b824 */ /* 0x100fe400078e0a00 */
[----:B------:R-:W-:Y:S01]  /*e330*/  @!P1 IMAD.IADD R84, R84, 0x1, -R0 ;  /* 0x0000000154549824 */ /* 0x000fe200078e0a00 */
[----:B------:R-:W-:Y:S01]  /*e340*/  ISETP.GT.U32.AND P1, PT, R0, R2, PT ;  /* 0x000000020000720c */ /* 0x000fe20003f24070 */
[----:B------:R-:W-:Y:S01]  /*e350*/  @!P0 IMAD.MOV R68, RZ, RZ, -R68 ;  /* 0x000000ffff448224 */ /* 0x000fe200078e0a44 */
[----:B------:R-:W-:Y:S01]  /*e360*/  ISETP.GE.AND P0, PT, R74, RZ, PT ;  /* 0x000000ff4a00720c */ /* 0x000fe20003f06270 */
[----:B------:R-:W-:Y:S01]  /*e370*/  IMAD.HI.U32 R74, R138, R174, RZ ;  /* 0x000000ae8a4a7227 */ /* 0x000fe200078e00ff */
[----:B------:R-:W-:Y:S01]  /*e380*/  ISETP.GT.U32.AND P3, PT, R0, R130, PT ;  /* 0x000000820000720c */ /* 0x000fe20003f64070 */
[----:B------:R0:W-:Y:S01]  /*e390*/  STL [R1+0x2dc0], R246 ;  /* 0x002dc0f601007387 */ /* 0x0001e20000100800 */
[----:B------:R-:W-:Y:S01]  /*e3a0*/  IABS R166, R72 ;  /* 0x0000004800a67213 */ /* 0x000fe20000000000 */
[----:B------:R-:W-:-:S02]  /*e3b0*/  IMAD.MOV R74, RZ, RZ, -R74 ;  /* 0x000000ffff4a7224 */ /* 0x000fc400078e0a4a */
[----:B------:R-:W-:Y:S01]  /*e3c0*/  @!P5 IMAD.MOV R70, RZ, RZ, -R70 ;  /* 0x000000ffff46d224 */ /* 0x000fe200078e0a46 */
[----:B------:R-:W-:Y:S01]  /*e3d0*/  ISETP.GE.AND P5, PT, R72, RZ, PT ;  /* 0x000000ff4800720c */ /* 0x000fe20003fa6270 */
[----:B------:R-:W-:Y:S01]  /*e3e0*/  IMAD.HI.U32 R72, R138, R166, RZ ;  /* 0x000000a68a487227 */ /* 0x000fe200078e00ff */
[----:B0-----:R-:W3:Y:S04]  /*e3f0*/  LDL R246, [R1+0x2d04] ;  /* 0x002d040001f67983 */ /* 0x001ee80000100800 */
[----:B------:R0:W-:Y:S01]  /*e400*/  STL.64 [R1+0x2d80], R140 ;  /* 0x002d808c01007387 */ /* 0x0001e20000100a00 */
[----:B------:R-:W-:Y:S02]  /*e410*/  IMAD R174, R0, R74, R174 ;  /* 0x0000004a00ae7224 */ /* 0x000fe400078e02ae */
[----:B------:R-:W-:-:S02]  /*e420*/  @!P1 IMAD.IADD R2, R2, 0x1, -R0 ;  /* 0x0000000102029824 */ /* 0x000fc400078e0a00 */
[----:B------:R-:W-:Y:S01]  /*e430*/  IMAD.MOV R72, RZ, RZ, -R72 ;  /* 0x000000ffff487224 */ /* 0x000fe200078e0a48 */
[----:B0-----:R-:W3:Y:S01]  /*e440*/  LDL R140, [R1+0x2cc4] ;  /* 0x002cc400018c7983 */ /* 0x001ee20000100800 */
[----:B------:R-:W-:Y:S01]  /*e450*/  @!P3 IMAD.IADD R130, R130, 0x1, -R0 ;  /* 0x000000018282b824 */ /* 0x000fe200078e0a00 */
[C---:B------:R-:W-:Y:S02]  /*e460*/  ISETP.GT.U32.AND P3, PT, R0.reuse, R174, PT ;  /* 0x000000ae0000720c */ /* 0x040fe40003f64070 */
[C---:B------:R-:W-:Y:S01]  /*e470*/  ISETP.GT.U32.AND P1, PT, R0.reuse, R2, PT ;  /* 0x000000020000720c */ /* 0x040fe20003f24070 */
[C---:B------:R-:W-:Y:S01]  /*e480*/  IMAD R166, R0.reuse, R72, R166 ;  /* 0x0000004800a67224 */ /* 0x040fe200078e02a6 */
[----:B------:R-:W-:Y:S01]  /*e490*/  IABS R132, R78 ;  /* 0x0000004e00847213 */ /* 0x000fe20000000000 */
[----:B------:R-:W-:Y:S01]  /*e4a0*/  IMAD.MOV.U32 R72, RZ, RZ, R84 ;  /* 0x000000ffff487224 */ /* 0x000fe200078e0054 */
[----:B------:R-:W-:Y:S01]  /*e4b0*/  IABS R170, R76 ;  /* 0x0000004c00aa7213 */ /* 0x000fe20000000000 */
[----:B------:R-:W3:Y:S02]  /*e4c0*/  LDL.LU R141, [R1+0x3c] ;  /* 0x00003c00018d7983 */ /* 0x000ee40000300800 */
[----:B------:R-:W-:Y:S01]  /*e4d0*/  @!P4 IMAD.MOV R72, RZ, RZ, -R72 ;  /* 0x000000ffff48c224 */ /* 0x000fe200078e0a48 */
[----:B------:R-:W-:Y:S01]  /*e4e0*/  ISETP.GT.U32.AND P4, PT, R0, R166, PT ;  /* 0x000000a60000720c */ /* 0x000fe20003f84070 */
[----:B------:R-:W-:Y:S01]  /*e4f0*/  IMAD.HI.U32 R135, R138, R132, RZ ;  /* 0x000000848a877227 */ /* 0x000fe200078e00ff */
[----:B------:R-:W-:-:S03]  /*e500*/  IABS R86, R80 ;  /* 0x0000005000567213 */ /* 0x000fc60000000000 */
[----:B------:R-:W-:Y:S02]  /*e510*/  IMAD.MOV.U32 R74, RZ, RZ, R130 ;  /* 0x000000ffff4a7224 */ /* 0x000fe400078e0082 */
[----:B------:R-:W-:Y:S02]  /*e520*/  IMAD.MOV R135, RZ, RZ, -R135 ;  /* 0x000000ffff877224 */ /* 0x000fe400078e0a87 */
[--C-:B------:R-:W-:Y:S02]  /*e530*/  @!P3 IMAD.IADD R174, R174, 0x1, -R0.reuse ;  /* 0x00000001aeaeb824 */ /* 0x100fe400078e0a00 */
[----:B------:R-:W-:Y:S02]  /*e540*/  @!P1 IMAD.IADD R2, R2, 0x1, -R0 ;  /* 0x0000000102029824 */ /* 0x000fe400078e0a00 */
[----:B------:R-:W-:Y:S01]  /*e550*/  IMAD.HI.U32 R134, R138, R170, RZ ;  /* 0x000000aa8a867227 */ /* 0x000fe200078e00ff */
[----:B------:R-:W-:-:S03]  /*e560*/  ISETP.GT.U32.AND P3, PT, R0, R174, PT ;  /* 0x000000ae0000720c */ /* 0x000fc60003f64070 */
[----:B------:R-:W-:Y:S01]  /*e570*/  @!P2 IMAD.MOV R74, RZ, RZ, -R74 ;  /* 0x000000ffff4aa224 */ /* 0x000fe200078e0a4a */
[----:B------:R-:W-:Y:S01]  /*e580*/  ISETP.GE.AND P2, PT, R76, RZ, PT ;  /* 0x000000ff4c00720c */ /* 0x000fe20003f46270 */
[----:B------:R-:W-:Y:S02]  /*e590*/  IMAD R84, R0, R135, R132 ;  /* 0x0000008700547224 */ /* 0x000fe400078e0284 */
[----:B------:R-:W-:Y:S02]  /*e5a0*/  IMAD.MOV.U32 R76, RZ, RZ, R2 ;  /* 0x000000ffff4c7224 */ /* 0x000fe400078e0002 */
[----:B------:R-:W-:-:S04]  /*e5b0*/  IMAD.HI.U32 R133, R138, R86, RZ ;  /* 0x000000568a857227 */ /* 0x000fc800078e00ff */
[----:B------:R-:W-:Y:S02]  /*e5c0*/  IMAD.MOV R134, RZ, RZ, -R134 ;  /* 0x000000ffff867224 */ /* 0x000fe400078e0a86 */
[----:B------:R-:W-:Y:S02]  /*e5d0*/  @!P4 IMAD.IADD R166, R166, 0x1, -R0 ;  /* 0x00000001a6a6c824 */ /* 0x000fe400078e0a00 */
[----:B------:R-:W-:Y:S01]  /*e5e0*/  @!P6 IMAD.MOV R76, RZ, RZ, -R76 ;  /* 0x000000ffff4ce224 */ /* 0x000fe200078e0a4c */
[C---:B------:R-:W-:Y:S01]  /*e5f0*/  ISETP.GT.U32.AND P6, PT, R0.reuse, R84, PT ;  /* 0x000000540000720c */ /* 0x040fe20003fc4070 */
[C---:B------:R-:W-:Y:S02]  /*e600*/  IMAD R170, R0.reuse, R134, R170 ;  /* 0x0000008600aa7224 */ /* 0x040fe400078e02aa */
[----:B------:R-:W-:Y:S01]  /*e610*/  IMAD.MOV R133, RZ, RZ, -R133 ;  /* 0x000000ffff857224 */ /* 0x000fe200078e0a85 */
[C---:B------:R-:W-:Y:S02]  /*e620*/  ISETP.GT.U32.AND P4, PT, R0.reuse, R166, PT ;  /* 0x000000a60000720c */ /* 0x040fe40003f84070 */
[C---:B------:R-:W-:Y:S01]  /*e630*/  ISETP.GT.U32.AND P1, PT, R0.reuse, R170, PT ;  /* 0x000000aa0000720c */ /* 0x040fe20003f24070 */
[----:B------:R-:W-:-:S02]  /*e640*/  IMAD R86, R0, R133, R86 ;  /* 0x0000008500567224 */ /* 0x000fc400078e0256 */
[----:B------:R-:W-:-:S03]  /*e650*/  @!P3 IMAD.IADD R174, R174, 0x1, -R0 ;  /* 0x00000001aeaeb824 */ /* 0x000fc600078e0a00 */
[----:B------:R-:W-:Y:S01]  /*e660*/  ISETP.GT.U32.AND P3, PT, R0, R86, PT ;  /* 0x000000560000720c */ /* 0x000fe20003f64070 */
[--C-:B------:R-:W-:Y:S01]  /*e670*/  @!P6 IMAD.IADD R84, R84, 0x1, -R0.reuse ;  /* 0x000000015454e824 */ /* 0x100fe200078e0a00 */
[----:B------:R-:W-:Y:S02]  /*e680*/  IABS R137, R82 ;  /* 0x0000005200897213 */ /* 0x000fe40000000000 */
[----:B------:R-:W-:Y:S01]  /*e690*/  IABS R135, R88 ;  /* 0x0000005800877213 */ /* 0x000fe20000000000 */
[----:B------:R-:W-:Y:S01]  /*e6a0*/  @!P4 IMAD.IADD R166, R166, 0x1, -R0 ;  /* 0x00000001a6a6c824 */ /* 0x000fe200078e0a00 */
[----:B------:R-:W-:Y:S01]  /*e6b0*/  ISETP.GE.AND P4, PT, R78, RZ, PT ;  /* 0x000000ff4e00720c */ /* 0x000fe20003f86270 */
[----:B------:R-:W-:Y:S01]  /*e6c0*/  IMAD.HI.U32 R2, R138, R137, RZ ;  /* 0x000000898a027227 */ /* 0x000fe200078e00ff */
[----:B------:R-:W-:-:S03]  /*e6d0*/  ISETP.GT.U32.AND P6, PT, R0, R84, PT ;  /* 0x000000540000720c */ /* 0x000fc60003fc4070 */
[----:B------:R-:W-:Y:S02]  /*e6e0*/  @!P1 IMAD.IADD R170, R170, 0x1, -R0 ;  /* 0x00000001aaaa9824 */ /* 0x000fe400078e0a00 */
[----:B------:R-:W-:Y:S01]  /*e6f0*/  IMAD.HI.U32 R78, R138, R135, RZ ;  /* 0x000000878a4e7227 */ /* 0x000fe200078e00ff */
[----:B------:R-:W-:Y:S02]  /*e700*/  IABS R134, R90 ;  /* 0x0000005a00867213 */ /* 0x000fe40000000000 */
[----:B------:R-:W-:Y:S01]  /*e710*/  ISETP.GT.U32.AND P1, PT, R0, R170, PT ;  /* 0x000000aa0000720c */ /* 0x000fe20003f24070 */
[----:B------:R-:W-:Y:S02]  /*e720*/  IMAD.MOV R2, RZ, RZ, -R2 ;  /* 0x000000ffff027224 */ /* 0x000fe400078e0a02 */
[----:B------:R-:W-:Y:S02]  /*e730*/  @!P3 IMAD.IADD R86, R86, 0x1, -R0 ;  /* 0x000000015656b824 */ /* 0x000fe400078e0a00 */
[----:B------:R-:W-:Y:S01]  /*e740*/  IMAD.MOV R78, RZ, RZ, -R78 ;  /* 0x000000ffff4e7224 */ /* 0x000fe200078e0a4e */
[----:B------:R-:W-:Y:S01]  /*e750*/  IABS R133, R92 ;  /* 0x0000005c00857213 */ /* 0x000fe20000000000 */
[C---:B------:R-:W-:Y:S01]  /*e760*/  IMAD R137, R0.reuse, R2, R137 ;  /* 0x0000000200897224 */ /* 0x040fe200078e0289 */
[C---:B------:R-:W-:Y:S01]  /*e770*/  ISETP.GT.U32.AND P3, PT, R0.reuse, R86, PT ;  /* 0x000000560000720c */ /* 0x040fe20003f64070 */
[----:B------:R-:W-:-:S02]  /*e780*/  IMAD R135, R0, R78, R135 ;  /* 0x0000004e00877224 */ /* 0x000fc400078e0287 */
[----:B------:R-:W-:-:S04]  /*e790*/  IMAD.HI.U32 R2, R138, R134, RZ ;  /* 0x000000868a027227 */ /* 0x000fc800078e00ff */
[----:B------:R-:W-:Y:S01]  /*e7a0*/  @!P6 IMAD.IADD R84, R84, 0x1, -R0 ;  /* 0x000000015454e824 */ /* 0x000fe200078e0a00 */
[----:B------:R-:W-:Y:S01]  /*e7b0*/  ISETP.GT.U32.AND P6, PT, R0, R135, PT ;  /* 0x000000870000720c */ /* 0x000fe20003fc4070 */
[----:B------:R-:W-:Y:S02]  /*e7c0*/  IMAD.MOV R2, RZ, RZ, -R2 ;  /* 0x000000ffff027224 */ /* 0x000fe400078e0a02 */
[----:B------:R-:W-:-:S04]  /*e7d0*/  IMAD.HI.U32 R78, R138, R133, RZ ;  /* 0x000000858a4e7227 */ /* 0x000fc800078e00ff */
[----:B------:R-:W-:Y:S01]  /*e7e0*/  IMAD R134, R0, R2, R134 ;  /* 0x0000000200867224 */ /* 0x000fe200078e0286 */
[----:B------:R-:W-:Y:S01]  /*e7f0*/  IABS R2, R128 ;  /* 0x0000008000027213 */ /* 0x000fe20000000000 */
[----:B------:R-:W-:Y:S01]  /*e800*/  @!P1 IMAD.IADD R170, R170, 0x1, -R0 ;  /* 0x00000001aaaa9824 */ /* 0x000fe200078e0a00 */
[----:B------:R-:W-:Y:S01]  /*e810*/  ISETP.GT.U32.AND P1, PT, R0, R137, PT ;  /* 0x000000890000720c */ /* 0x000fe20003f24070 */
[----:B------:R-:W-:Y:S02]  /*e820*/  IMAD.MOV R78, RZ, RZ, -R78 ;  /* 0x000000ffff4e7224 */ /* 0x000fe400078e0a4e */
[----:B------:R-:W-:Y:S01]  /*e830*/  @!P3 IMAD.IADD R86, R86, 0x1, -R0 ;  /* 0x000000015656b824 */ /* 0x000fe200078e0a00 */
[C---:B------:R-:W-:Y:S01]  /*e840*/  ISETP.GT.U32.AND P3, PT, R0.reuse, R134, PT ;  /* 0x000000860000720c */ /* 0x040fe20003f64070 */
[----:B------:R-:W-:Y:S02]  /*e850*/  IMAD R133, R0, R78, R133 ;  /* 0x0000004e00857224 */ /* 0x000fe400078e0285 */
[----:B------:R-:W-:-:S04]  /*e860*/  IMAD.HI.U32 R78, R138, R2, RZ ;  /* 0x000000028a4e7227 */ /* 0x000fc800078e00ff */
[----:B------:R-:W-:Y:S01]  /*e870*/  @!P6 IMAD.IADD R135, R135, 0x1, -R0 ;  /* 0x000000018787e824 */ /* 0x000fe200078e0a00 */
[C---:B------:R-:W-:Y:S01]  /*e880*/  ISETP.GT.U32.AND P6, PT, R0.reuse, R133, PT ;  /* 0x000000850000720c */ /* 0x040fe20003fc4070 */
[----:B------:R-:W-:Y:S01]  /*e890*/  IMAD.MOV R78, RZ, RZ, -R78 ;  /* 0x000000ffff4e7224 */ /* 0x000fe200078e0a4e */
[----:B------:R-:W-:Y:S01]  /*e8a0*/  IABS R132, R94 ;  /* 0x0000005e00847213 */ /* 0x000fe20000000000 */
[----:B------:R-:W-:Y:S01]  /*e8b0*/  @!P1 IMAD.IADD R137, R137, 0x1, -R0 ;  /* 0x0000000189899824 */ /* 0x000fe200078e0a00 */
[----:B------:R-:W-:Y:S01]  /*e8c0*/  IABS R130, R96 ;  /* 0x0000006000827213 */ /* 0x000fe20000000000 */
[----:B------:R-:W-:Y:S02]  /*e8d0*/  IMAD R2, R0, R78, R2 ;  /* 0x0000004e00027224 */ /* 0x000fe400078e0202 */
[----:B------:R-:W-:Y:S01]  /*e8e0*/  IMAD.MOV.U32 R78, RZ, RZ, R174 ;  /* 0x000000ffff4e7224 */ /* 0x000fe200078e00ae */
[----:B------:R-:W-:Y:S01]  /*e8f0*/  ISETP.GE.AND P1, PT, R80, RZ, PT ;  /* 0x000000ff5000720c */ /* 0x000fe20003f26270 */
[----:B------:R-:W-:-:S04]  /*e900*/  IMAD.HI.U32 R178, R138, R132, RZ ;  /* 0x000000848ab27227 */ /* 0x000fc800078e00ff */
[----:B------:R-:W-:Y:S02]  /*e910*/  @!P3 IMAD.IADD R134, R134, 0x1, -R0 ;  /* 0x000000018686b824 */ /* 0x000fe400078e0a00 */
[----:B------:R-:W-:Y:S01]  /*e920*/  @!P0 IMAD.MOV R78, RZ, RZ, -R78 ;  /* 0x000000ffff4e8224 */ /* 0x000fe200078e0a4e */
[----:B------:R-:W-:Y:S01]  /*e930*/  ISETP.GT.U32.AND P0, PT, R0, R137, PT ;  /* 0x000000890000720c */ /* 0x000fe20003f04070 */
[----:B------:R-:W-:-:S04]  /*e940*/  IMAD.HI.U32 R80, R138, R130, RZ ;  /* 0x000000828a507227 */ /* 0x000fc800078e00ff */
[----:B------:R-:W-:Y:S02]  /*e950*/  IMAD.MOV R178, RZ, RZ, -R178 ;  /* 0x000000ffffb27224 */ /* 0x000fe400078e0ab2 */
[----:B------:R-:W-:Y:S01]  /*e960*/  @!P6 IMAD.IADD R133, R133, 0x1, -R0 ;  /* 0x000000018585e824 */ /* 0x000fe200078e0a00 */
[C---:B------:R-:W-:Y:S01]  /*e970*/  ISETP.GT.U32.AND P6, PT, R0.reuse, R134, PT ;  /* 0x000000860000720c */ /* 0x040fe20003fc4070 */
[----:B------:R-:W-:Y:S02]  /*e980*/  IMAD.MOV R174, RZ, RZ, -R80 ;  /* 0x000000ffffae7224 */ /* 0x000fe400078e0a50 */
[----:B------:R-:W-:Y:S02]  /*e990*/  IMAD.MOV.U32 R80, RZ, RZ, R166 ;  /* 0x000000ffff507224 */ /* 0x000fe400078e00a6 */
[C---:B------:R-:W-:Y:S01]  /*e9a0*/  IMAD R132, R0.reuse, R178, R132 ;  /* 0x000000b200847224 */ /* 0x040fe200078e0284 */
[----:B------:R-:W-:Y:S01]  /*e9b0*/  IABS R162, R100 ;  /* 0x0000006400a27213 */ /* 0x000fe20000000000 */
[----:B------:R-:W-:Y:S01]  /*e9c0*/  @!P5 IMAD.MOV R80, RZ, RZ, -R80 ;  /* 0x000000ffff50d224 */ /* 0x000fe200078e0a50 */
[C---:B------:R-:W-:Y:S01]  /*e9d0*/  ISETP.GT.U32.AND P5, PT, R0.reuse, R135, PT ;  /* 0x000000870000720c */ /* 0x040fe20003fa4070 */
[----:B------:R-:W-:Y:S01]  /*e9e0*/  @!P4 IMAD.MOV R84, RZ, RZ, -R84 ;  /* 0x000000ffff54c224 */ /* 0x000fe200078e0a54 */
[----:B------:R-:W-:Y:S01]  /*e9f0*/  ISETP.GT.U32.AND P4, PT, R0, R132, PT ;  /* 0x000000840000720c */ /* 0x000fe20003f84070 */
[----:B------:R-:W-:Y:S01]  /*ea00*/  @!P0 IMAD.IADD R137, R137, 0x1, -R0 ;  /* 0x0000000189898824 */ /* 0x000fe200078e0a00 */
[----:B------:R-:W-:Y:S01]  /*ea10*/  ISETP.GE.AND P3, PT, R82, RZ, PT ;  /* 0x000000ff5200720c */ /* 0x000fe20003f66270 */
[----:B------:R-:W-:Y:S01]  /*ea20*/  IMAD R130, R0, R174, R130 ;  /* 0x000000ae00827224 */ /* 0x000fe200078e0282 */
[----:B------:R-:W-:Y:S01]  /*ea30*/  ISETP.GE.AND P0, PT, R88, RZ, PT ;  /* 0x000000ff5800720c */ /* 0x000fe20003f06270 */
[----:B------:R-:W-:-:S02]  /*ea40*/  IMAD.MOV.U32 R82, RZ, RZ, R170 ;  /* 0x000000ffff527224 */ /* 0x000fc400078e00aa */
[----:B------:R-:W-:-:S04]  /*ea50*/  IMAD.HI.U32 R88, R138, R162, RZ ;  /* 0x000000a28a587227 */ /* 0x000fc800078e00ff */
[----:B------:R-:W-:Y:S01]  /*ea60*/  @!P6 IMAD.IADD R134, R134, 0x1, -R0 ;  /* 0x000000018686e824 */ /* 0x000fe200078e0a00 */
[C---:B------:R-:W-:Y:S01]  /*ea70*/  ISETP.GT.U32.AND P6, PT, R0.reuse, R130, PT ;  /* 0x000000820000720c */ /* 0x040fe20003fc4070 */
[----:B------:R-:W-:Y:S01]  /*ea80*/  @!P2 IMAD.MOV R82, RZ, RZ, -R82 ;  /* 0x000000ffff52a224 */ /* 0x000fe200078e0a52 */
[C---:B------:R-:W-:Y:S01]  /*ea90*/  ISETP.GT.U32.AND P2, PT, R0.reuse, R133, PT ;  /* 0x000000850000720c */ /* 0x040fe20003f44070 */
[----:B------:R-:W-:Y:S02]  /*eaa0*/  IMAD.MOV R88, RZ, RZ, -R88 ;  /* 0x000000ffff587224 */ /* 0x000fe400078e0a58 */
[----:B------:R-:W-:Y:S01]  /*eab0*/  @!P1 IMAD.MOV R86, RZ, RZ, -R86 ;  /* 0x000000ffff569224 */ /* 0x000fe200078e0a56 */
[----:B------:R-:W-:Y:S01]  /*eac0*/  ISETP.GT.U32.AND P1, PT, R0, R2, PT ;  /* 0x000000020000720c */ /* 0x000fe20003f24070 */
[----:B------:R-:W-:Y:S01]  /*ead0*/  @!P5 IMAD.IADD R135, R135, 0x1, -R0 ;  /* 0x000000018787d824 */ /* 0x000fe200078e0a00 */
[----:B------:R-:W-:Y:S01]  /*eae0*/  ISETP.GE.AND P5, PT, R90, RZ, PT ;  /* 0x000000ff5a00720c */ /* 0x000fe20003fa6270 */
[----:B------:R-:W-:Y:S01]  /*eaf0*/  IMAD R162, R0, R88, R162 ;  /* 0x0000005800a27224 */ /* 0x000fe200078e02a2 */
[----:B------:R-:W-:Y:S01]  /*eb00*/  IABS R90, R124 ;  /* 0x0000007c005a7213 */ /* 0x000fe20000000000 */
[----:B------:R-:W-:-:S02]  /*eb10*/  @!P4 IMAD.IADD R132, R132, 0x1, -R0 ;  /* 0x000000018484c824 */ /* 0x000fc400078e0a00 */
[----:B------:R-:W-:Y:S02]  /*eb20*/  IMAD.MOV.U32 R88, RZ, RZ, R137 ;  /* 0x000000ffff587224 */ /* 0x000fe400078e0089 */
[----:B------:R-:W-:Y:S02]  /*eb30*/  IMAD.MOV.U32 R137, RZ, RZ, R90 ;  /* 0x000000ffff897224 */ /* 0x000fe400078e005a */
[----:B------:R-:W-:Y:S01]  /*eb40*/  @!P3 IMAD.MOV R88, RZ, RZ, -R88 ;  /* 0x000000ffff58b224 */ /* 0x000fe200078e0a58 */
[----:B------:R-:W-:Y:S01]  /*eb50*/  ISETP.GT.U32.AND P3, PT, R0, R132, PT ;  /* 0x000000840000720c */ /* 0x000fe20003f64070 */
[----:B------:R-:W-:Y:S02]  /*eb60*/  IMAD.MOV.U32 R90, RZ, RZ, R135 ;  /* 0x000000ffff5a7224 */ /* 0x000fe400078e0087 */
[--C-:B------:R-:W-:Y:S02]  /*eb70*/  @!P6 IMAD.IADD R130, R130, 0x1, -R0.reuse ;  /* 0x000000018282e824 */ /* 0x100fe400078e0a00 */
[----:B------:R-:W-:Y:S01]  /*eb80*/  @!P2 IMAD.IADD R133, R133, 0x1, -R0 ;  /* 0x000000018585a824 */ /* 0x000fe200078e0a00 */
[----:B------:R-:W-:Y:S01]  /*eb90*/  ISETP.GE.AND P2, PT, R92, RZ, PT ;  /* 0x000000ff5c00720c */ /* 0x000fe20003f46270 */
[----:B------:R-:W-:Y:S01]  /*eba0*/  @!P0 IMAD.MOV R90, RZ, RZ, -R90 ;  /* 0x000000ffff5a8224 */ /* 0x000fe200078e0a5a */
[----:B------:R-:W-:Y:S01]  /*ebb0*/  ISETP.GT.U32.AND P0, PT, R0, R130, PT ;  /* 0x000000820000720c */ /* 0x000fe20003f04070 */
[----:B------:R-:W-:Y:S01]  /*ebc0*/  @!P1 IMAD.IADD R2, R2, 0x1, -R0 ;  /* 0x0000000102029824 */ /* 0x000fe200078e0a00 */
[----:B------:R-:W-:Y:S01]  /*ebd0*/  ISETP.GE.AND P1, PT, R128, RZ, PT ;  /* 0x000000ff8000720c */ /* 0x000fe20003f26270 */
[----:B------:R-:W-:Y:S01]  /*ebe0*/  IMAD.MOV.U32 R92, RZ, RZ, R134 ;  /* 0x000000ffff5c7224 */ /* 0x000fe200078e0086 */
[----:B------:R-:W-:Y:S01]  /*ebf0*/  IABS R128, R98 ;  /* 0x0000006200807213 */ /* 0x000fe20000000000 */
[----:B------:R-:W-:Y:S01]  /*ec00*/  IMAD.HI.U32 R134, R138, R137, RZ ;  /* 0x000000898a867227 */ /* 0x000fe200078e00ff */
[----:B------:R-:W-:-:S03]  /*ec10*/  ISETP.GE.AND P4, PT, R94, RZ, PT ;  /* 0x000000ff5e00720c */ /* 0x000fc60003f86270 */
[----:B------:R-:W-:Y:S02]  /*ec20*/  IMAD.MOV.U32 R94, RZ, RZ, R133 ;  /* 0x000000ffff5e7224 */ /* 0x000fe400078e0085 */
[----:B------:R-:W-:Y:S01]  /*ec30*/  @!P3 IMAD.IADD R132, R132, 0x1, -R0 ;  /* 0x000000018484b824 */ /* 0x000fe200078e0a00 */
[----:B------:R-:W-:Y:S01]  /*ec40*/  ISETP.GE.AND P3, PT, R100, RZ, PT ;  /* 0x000000ff6400720c */ /* 0x000fe20003f66270 */
[----:B------:R-:W-:Y:S01]  /*ec50*/  @!P5 IMAD.MOV R92, RZ, RZ, -R92 ;  /* 0x000000ffff5cd224 */ /* 0x000fe200078e0a5c */
[----:B------:R-:W-:Y:S01]  /*ec60*/  ISETP.GE.AND P5, PT, R96, RZ, PT ;  /* 0x000000ff6000720c */ /* 0x000fe20003fa6270 */
[----:B------:R-:W-:Y:S01]  /*ec70*/  IMAD.MOV R134, RZ, RZ, -R134 ;  /* 0x000000ffff867224 */ /* 0x000fe200078e0a86 */
[----:B------:R-:W-:Y:S01]  /*ec80*/  ISETP.GT.U32.AND P6, PT, R0, R2, PT ;  /* 0x000000020000720c */ /* 0x000fe20003fc4070 */
[----:B------:R-:W-:-:S04]  /*ec90*/  IMAD.HI.U32 R100, R138, R128, RZ ;  /* 0x000000808a647227 */ /* 0x000fc800078e00ff */
[----:B------:R-:W-:Y:S01]  /*eca0*/  @!P2 IMAD.MOV R94, RZ, RZ, -R94 ;  /* 0x000000ffff5ea224 */ /* 0x000fe200078e0a5e */
[C---:B------:R-:W-:Y:S01]  /*ecb0*/  ISETP.GT.U32.AND P2, PT, R0.reuse, R162, PT ;  /* 0x000000a20000720c */ /* 0x040fe20003f44070 */
[----:B------:R-:W-:Y:S02]  /*ecc0*/  IMAD R137, R0, R134, R137 ;  /* 0x0000008600897224 */ /* 0x000fe400078e0289 */
[----:B------:R-:W-:Y:S02]  /*ecd0*/  IMAD.MOV R100, RZ, RZ, -R100 ;  /* 0x000000ffff647224 */ /* 0x000fe400078e0a64 */
[----:B------:R-:W-:Y:S01]  /*ece0*/  @!P0 IMAD.IADD R130, R130, 0x1, -R0 ;  /* 0x0000000182828824 */ /* 0x000fe200078e0a00 */
[C---:B------:R-:W-:Y:S01]  /*ecf0*/  ISETP.GT.U32.AND P0, PT, R0.reuse, R137, PT ;  /* 0x000000890000720c */ /* 0x040fe20003f04070 */
[----:B------:R-:W-:Y:S02]  /*ed00*/  IMAD R128, R0, R100, R128 ;  /* 0x0000006400807224 */ /* 0x000fe400078e0280 */
[----:B------:R-:W-:Y:S01]  /*ed10*/  IMAD.MOV.U32 R100, RZ, RZ, R130 ;  /* 0x000000ffff647224 */ /* 0x000fe200078e0082 */
[----:B------:R-:W-:Y:S01]  /*ed20*/  IABS R133, R102 ;  /* 0x0000006600857213 */ /* 0x000fe20000000000 */
[----:B------:R-:W-:-:S02]  /*ed30*/  @!P6 IMAD.IADD R2, R2, 0x1, -R0 ;  /* 0x000000010202e824 */ /* 0x000fc400078e0a00 */
[----:B------:R-:W-:Y:S01]  /*ed40*/  @!P5 IMAD.MOV R100, RZ, RZ, -R100 ;  /* 0x000000ffff64d224 */ /* 0x000fe200078e0a64 */
[----:B------:R-:W-:Y:S01]  /*ed50*/  ISETP.GT.U32.AND P5, PT, R0, R128, PT ;  /* 0x000000800000720c */ /* 0x000fe20003fa4070 */
[----:B------:R-:W-:Y:S01]  /*ed60*/  @!P2 IMAD.IADD R162, R162, 0x1, -R0 ;  /* 0x00000001a2a2a824 */ /* 0x000fe200078e0a00 */
[----:B------:R-:W-:Y:S01]  /*ed70*/  ISETP.GE.AND P2, PT, R98, RZ, PT ;  /* 0x000000ff6200720c */ /* 0x000fe20003f46270 */
[----:B------:R-:W-:Y:S02]  /*ed80*/  IMAD.MOV.U32 R96, RZ, RZ, R132 ;  /* 0x000000ffff607224 */ /* 0x000fe400078e0084 */
[----:B------:R-:W-:Y:S02]  /*ed90*/  IMAD.MOV.U32 R98, RZ, RZ, R2 ;  /* 0x000000ffff627224 */ /* 0x000fe400078e0002 */
[----:B------:R-:W-:-:S04]  /*eda0*/  IMAD.HI.U32 R132, R138, R133, RZ ;  /* 0x000000858a847227 */ /* 0x000fc800078e00ff */
[----:B------:R-:W-:Y:S01]  /*edb0*/  @!P4 IMAD.MOV R96, RZ, RZ, -R96 ;  /* 0x000000ffff60c224 */ /* 0x000fe200078e0a60 */
[----:B------:R-:W-:Y:S01]  /*edc0*/  ISETP.GT.U32.AND P4, PT, R0, R162, PT ;  /* 0x000000a20000720c */ /* 0x000fe20003f84070 */
[----:B------:R-:W-:Y:S02]  /*edd0*/  @!P0 IMAD.IADD R137, R137, 0x1, -R0 ;  /* 0x0000000189898824 */ /* 0x000fe400078e0a00 */
[----:B------:R-:W-:Y:S01]  /*ede0*/  @!P1 IMAD.MOV R98, RZ, RZ, -R98 ;  /* 0x000000ffff629224 */ /* 0x000fe200078e0a62 */
[----:B------:R-:W-:Y:S01]  /*edf0*/  ISETP.GE.AND P1, PT, R102, RZ, PT ;  /* 0x000000ff6600720c */ /* 0x000fe20003f26270 */
[----:B------:R-:W-:Y:S01]  /*ee00*/  IMAD.MOV R132, RZ, RZ, -R132 ;  /* 0x000000ffff847224 */ /* 0x000fe200078e0a84 */
[----:B------:R-:W-:Y:S02]  /*ee10*/  IABS R102, R106 ;  /* 0x0000006a00667213 */ /* 0x000fe40000000000 */
[----:B------:R-:W-:Y:S01]  /*ee20*/  ISETP.GE.AND P6, PT, R124, RZ, PT ;  /* 0x000000ff7c00720c */ /* 0x000fe20003fc6270 */
[----:B------:R-:W-:Y:S01]  /*ee30*/  @!P5 IMAD.IADD R128, R128, 0x1, -R0 ;  /* 0x000000018080d824 */ /* 0x000fe200078e0a00 */
[----:B------:R-:W-:Y:S01]  /*ee40*/  IABS R124, R104 ;  /* 0x00000068007c7213 */ /* 0x000fe20000000000 */
[C---:B------:R-:W-:Y:S01]  /*ee50*/  IMAD R133, R0.reuse, R132, R133 ;  /* 0x0000008400857224 */ /* 0x040fe200078e0285 */
[C---:B------:R-:W-:Y:S01]  /*ee60*/  ISETP.GT.U32.AND P0, PT, R0.reuse, R137, PT ;  /* 0x000000890000720c */ /* 0x040fe20003f04070 */
[----:B------:R-:W-:Y:S01]  /*ee70*/  IMAD.MOV.U32 R132, RZ, RZ, R102 ;  /* 0x000000ffff847224 */ /* 0x000fe200078e0066 */
[----:B------:R-:W-:Y:S01]  /*ee80*/  ISETP.GT.U32.AND P5, PT, R0, R128, PT ;  /* 0x000000800000720c */ /* 0x000fe20003fa4070 */
[----:B------:R-:W-:-:S04]  /*ee90*/  IMAD.HI.U32 R2, R138, R124, RZ ;  /* 0x0000007c8a027227 */ /* 0x000fc800078e00ff */
[----:B------:R-:W-:-:S04]  /*eea0*/  IMAD.HI.U32 R134, R138, R132, RZ ;  /* 0x000000848a867227 */ /* 0x000fc800078e00ff */
[----:B------:R-:W-:Y:S02]  /*eeb0*/  IMAD.MOV R2, RZ, RZ, -R2 ;  /* 0x000000ffff027224 */ /* 0x000fe400078e0a02 */
[----:B------:R-:W-:Y:S02]  /*eec0*/  @!P4 IMAD.IADD R162, R162, 0x1, -R0 ;  /* 0x00000001a2a2c824 */ /* 0x000fe400078e0a00 */
[----:B------:R-:W-:Y:S01]  /*eed0*/  IMAD.MOV R135, RZ, RZ, -R134 ;  /* 0x000000ffff877224 */ /* 0x000fe200078e0a86 */
[----:B------:R-:W-:Y:S01]  /*eee0*/  IABS R130, R108 ;  /* 0x0000006c00827213 */ /* 0x000fe20000000000 */
[C---:B------:R-:W-:Y:S02]  /*eef0*/  IMAD R124, R0.reuse, R2, R124 ;  /* 0x00000002007c7224 */ /* 0x040fe400078e027c */
[----:B------:R-:W-:Y:S02]  /*ef00*/  IMAD.MOV.U32 R102, RZ, RZ, R162 ;  /* 0x000000ffff667224 */ /* 0x000fe400078e00a2 */
[----:B------:R-:W-:Y:S01]  /*ef10*/  @!P0 IMAD.IADD R137, R137, 0x1, -R0 ;  /* 0x0000000189898824 */ /* 0x000fe200078e0a00 */
[C---:B------:R-:W-:Y:S01]  /*ef20*/  ISETP.GT.U32.AND P0, PT, R0.reuse, R133, PT ;  /* 0x000000850000720c */ /* 0x040fe20003f04070 */
[----:B------:R-:W-:-:S02]  /*ef30*/  IMAD R132, R0, R135, R132 ;  /* 0x0000008700847224 */ /* 0x000fc400078e0284 */
[----:B------:R-:W-:Y:S01]  /*ef40*/  @!P3 IMAD.MOV R102, RZ, RZ, -R102 ;  /* 0x000000ffff66b224 */ /* 0x000fe200078e0a66 */
[----:B------:R-:W-:Y:S01]  /*ef50*/  ISETP.GT.U32.AND P3, PT, R0, R124, PT ;  /* 0x0000007c0000720c */ /* 0x000fe20003f64070 */
[----:B------:R-:W-:Y:S01]  /*ef60*/  IMAD.HI.U32 R134, R138, R130, RZ ;  /* 0x000000828a867227 */ /* 0x000fe200078e00ff */
[----:B------:R-:W-:-:S03]  /*ef70*/  ISETP.GE.AND P4, PT, R104, RZ, PT ;  /* 0x000000ff6800720c */ /* 0x000fc60003f86270 */
[----:B------:R-:W-:Y:S01]  /*ef80*/  @!P5 IMAD.IADD R128, R128, 0x1, -R0 ;  /* 0x000000018080d824 */ /* 0x000fe200078e0a00 */
[----:B------:R-:W-:Y:S01]  /*ef90*/  ISETP.GT.U32.AND P5, PT, R0, R132, PT ;  /* 0x000000840000720c */ /* 0x000fe20003fa4070 */
[----:B------:R-:W-:Y:S02]  /*efa0*/  IMAD.MOV.U32 R104, RZ, RZ, R137 ;  /* 0x000000ffff687224 */ /* 0x000fe400078e0089 */
[----:B------:R-:W-:Y:S01]  /*efb0*/  IMAD.MOV R134, RZ, RZ, -R134 ;  /* 0x000000ffff867224 */ /* 0x000fe200078e0a86 */
[----:B------:R-:W-:Y:S01]  /*efc0*/  IABS R2, R110 ;  /* 0x0000006e00027213 */ /* 0x000fe20000000000 */
[----:B------:R-:W-:Y:S01]  /*efd0*/  @!P6 IMAD.MOV R104, RZ, RZ, -R104 ;  /* 0x000000ffff68e224 */ /* 0x000fe200078e0a68 */
[----:B------:R-:W-:Y:S01]  /*efe0*/  ISETP.GE.AND P6, PT, R106, RZ, PT ;  /* 0x000000ff6a00720c */ /* 0x000fe20003fc6270 */
[----:B------:R-:W-:Y:S02]  /*eff0*/  IMAD R130, R0, R134, R130 ;  /* 0x0000008600827224 */ /* 0x000fe400078e0282 */
[----:B------:R-:W-:-:S02]  /*f000*/  IMAD.MOV.U32 R106, RZ, RZ, R128 ;  /* 0x000000ffff6a7224 */ /* 0x000fc400078e0080 */
[----:B------:R-:W-:Y:S01]  /*f010*/  @!P0 IMAD.IADD R133, R133, 0x1, -R0 ;  /* 0x0000000185858824 */ /* 0x000fe200078e0a00 */
[----:B------:R-:W-:Y:S01]  /*f020*/  IABS R137, R112 ;  /* 0x0000007000897213 */ /* 0x000fe20000000000 */
[----:B------:R-:W-:-:S04]  /*f030*/  IMAD.HI.U32 R134, R138, R2, RZ ;  /* 0x000000028a867227 */ /* 0x000fc800078e00ff */
[----:B------:R-:W-:Y:S02]  /*f040*/  @!P3 IMAD.IADD R124, R124, 0x1, -R0 ;  /* 0x000000017c7cb824 */ /* 0x000fe400078e0a00 */
[----:B------:R-:W-:Y:S01]  /*f050*/  @!P2 IMAD.MOV R106, RZ, RZ, -R106 ;  /* 0x000000ffff6aa224 */ /* 0x000fe200078e0a6a */
[----:B------:R-:W-:Y:S01]  /*f060*/  ISETP.GT.U32.AND P2, PT, R0, R130, PT ;  /* 0x000000820000720c */ /* 0x000fe20003f44070 */
[----:B------:R-:W-:Y:S01]  /*f070*/  @!P5 IMAD.IADD R132, R132, 0x1, -R0 ;  /* 0x000000018484d824 */ /* 0x000fe200078e0a00 */
[C---:B------:R-:W-:Y:S01]  /*f080*/  ISETP.GT.U32.AND P0, PT, R0.reuse, R133, PT ;  /* 0x000000850000720c */ /* 0x040fe20003f04070 */
[----:B------:R-:W-:Y:S01]  /*f090*/  IMAD.MOV R134, RZ, RZ, -R134 ;  /* 0x000000ffff867224 */ /* 0x000fe200078e0a86 */
[C---:B------:R-:W-:Y:S01]  /*f0a0*/  ISETP.GT.U32.AND P3, PT, R0.reuse, R124, PT ;  /* 0x0000007c0000720c */ /* 0x040fe20003f64070 */
[----:B------:R-:W-:Y:S01]  /*f0b0*/  IMAD.MOV.U32 R128, RZ, RZ, R137 ;  /* 0x000000ffff807224 */ /* 0x000fe200078e0089 */
[C---:B------:R-:W-:Y:S01]  /*f0c0*/  ISETP.GT.U32.AND P5, PT, R0.reuse, R132, PT ;  /* 0x000000840000720c */ /* 0x040fe20003fa4070 */
[----:B------:R-:W-:-:S02]  /*f0d0*/  IMAD R2, R0, R134, R2 ;  /* 0x0000008600027224 */ /* 0x000fc400078e0202 */
[----:B------:R-:W-:Y:S01]  /*f0e0*/  IMAD.HI.U32 R134, R138, R128, RZ ;  /* 0x000000808a867227 */ /* 0x000fe200078e00ff */
[----:B------:R-:W-:-:S03]  /*f0f0*/  IABS R135, R114 ;  /* 0x0000007200877213 */ /* 0x000fc60000000000 */
[----:B------:R-:W-:Y:S02]  /*f100*/  IMAD.MOV R134, RZ, RZ, -R134 ;  /* 0x000000ffff867224 */ /* 0x000fe400078e0a86 */
[--C-:B------:R-:W-:Y:S02]  /*f110*/  @!P2 IMAD.IADD R130, R130, 0x1, -R0.reuse ;  /* 0x000000018282a824 */ /* 0x100fe400078e0a00 */
[----:B------:R-:W-:Y:S02]  /*f120*/  @!P0 IMAD.IADD R133, R133, 0x1, -R0 ;  /* 0x0000000185858824 */ /* 0x000fe400078e0a00 */
[----:B------:R-:W-:Y:S01]  /*f130*/  IMAD R128, R0, R134, R128 ;  /* 0x0000008600807224 */ /* 0x000fe200078e0280 */
[----:B------:R-:W-:Y:S01]  /*f140*/  ISETP.GE.AND P0, PT, R108, RZ, PT ;  /* 0x000000ff6c00720c */ /* 0x000fe20003f06270 */
[----:B------:R-:W-:Y:S01]  /*f150*/  @!P3 IMAD.IADD R124, R124, 0x1, -R0 ;  /* 0x000000017c7cb824 */ /* 0x000fe200078e0a00 */
[C---:B------:R-:W-:Y:S01]  /*f160*/  ISETP.GT.U32.AND P3, PT, R0.reuse, R2, PT ;  /* 0x000000020000720c */ /* 0x040fe20003f64070 */
[----:B------:R-:W-:Y:S01]  /*f170*/  IMAD.MOV.U32 R108, RZ, RZ, R133 ;  /* 0x000000ffff6c7224 */ /* 0x000fe200078e0085 */
[----:B------:R-:W-:Y:S01]  /*f180*/  ISETP.GT.U32.AND P2, PT, R0, R130, PT ;  /* 0x000000820000720c */ /* 0x000fe20003f44070 */
[----:B------:R-:W-:-:S04]  /*f190*/  IMAD.HI.U32 R133, R138, R135, RZ ;  /* 0x000000878a857227 */ /* 0x000fc800078e00ff */
[----:B------:R-:W-:Y:S01]  /*f1a0*/  @!P5 IMAD.IADD R132, R132, 0x1, -R0 ;  /* 0x000000018484d824 */ /* 0x000fe200078e0a00 */
[----:B------:R-:W-:Y:S01]  /*f1b0*/  ISETP.GT.U32.AND P5, PT, R0, R128, PT ;  /* 0x000000800000720c */ /* 0x000fe20003fa4070 */
[----:B------:R-:W-:Y:S02]  /*f1c0*/  IMAD.MOV R133, RZ, RZ, -R133 ;  /* 0x000000ffff857224 */ /* 0x000fe400078e0a85 */
[----:B------:R-:W-:Y:S01]  /*f1d0*/  @!P1 IMAD.MOV R108, RZ, RZ, -R108 ;  /* 0x000000ffff6c9224 */ /* 0x000fe200078e0a6c */
[----:B------:R-:W-:Y:S01]  /*f1e0*/  ISETP.GE.AND P1, PT, R110, RZ, PT ;  /* 0x000000ff6e00720c */ /* 0x000fe20003f26270 */
[----:B------:R-:W-:Y:S02]  /*f1f0*/  IMAD.MOV.U32 R110, RZ, RZ, R124 ;  /* 0x000000ffff6e7224 */ /* 0x000fe400078e007c */
[----:B------:R-:W-:Y:S02]  /*f200*/  IMAD R133, R0, R133, R135 ;  /* 0x0000008500857224 */ /* 0x000fe400078e0287 */
[----:B------:R-:W-:-:S02]  /*f210*/  @!P3 IMAD.IADD R2, R2, 0x1, -R0 ;  /* 0x000000010202b824 */ /* 0x000fc400078e0a00 */
[----:B------:R-:W-:Y:S01]  /*f220*/  @!P4 IMAD.MOV R110, RZ, RZ, -R110 ;  /* 0x000000ffff6ec224 */ /* 0x000fe200078e0a6e */
[----:B------:R-:W-:Y:S01]  /*f230*/  ISETP.GE.AND P4, PT, R112, RZ, PT ;  /* 0x000000ff7000720c */ /* 0x000fe20003f86270 */
[----:B------:R-:W-:Y:S01]  /*f240*/  @!P2 IMAD.IADD R130, R130, 0x1, -R0 ;  /* 0x000000018282a824 */ /* 0x000fe200078e0a00 */
[----:B------:R-:W-:Y:S01]  /*f250*/  ISETP.GT.U32.AND P2, PT, R0, R133, PT ;  /* 0x000000850000720c */ /* 0x000fe20003f44070 */
[----:B------:R-:W-:Y:S02]  /*f260*/  IMAD.MOV.U32 R112, RZ, RZ, R132 ;  /* 0x000000ffff707224 */ /* 0x000fe400078e0084 */
[----:B------:R-:W-:Y:S01]  /*f270*/  @!P5 IMAD.IADD R128, R128, 0x1, -R0 ;  /* 0x000000018080d824 */ /* 0x000fe200078e0a00 */
[----:B------:R-:W-:Y:S01]  /*f280*/  ISETP.GT.U32.AND P3, PT, R0, R2, PT ;  /* 0x000000020000720c */ /* 0x000fe20003f64070 */
[----:B------:R-:W-:-:S03]  /*f290*/  @!P6 IMAD.MOV R112, RZ, RZ, -R112 ;  /* 0x000000ffff70e224 */ /* 0x000fc600078e0a70 */
[----:B------:R-:W-:Y:S02]  /*f2a0*/  ISETP.GT.U32.AND P6, PT, R0, R128, PT ;  /* 0x000000800000720c */ /* 0x000fe40003fc4070 */
[----:B------:R-:W-:Y:S01]  /*f2b0*/  ISETP.GE.AND P5, PT, R114, RZ, PT ;  /* 0x000000ff7200720c */ /* 0x000fe20003fa6270 */
[----:B------:R-:W-:Y:S01]  /*f2c0*/  IMAD.MOV.U32 R114, RZ, RZ, R130 ;  /* 0x000000ffff727224 */ /* 0x000fe200078e0082 */
[----:B------:R-:W-:Y:S01]  /*f2d0*/  IABS R134, R116 ;  /* 0x0000007400867213 */ /* 0x000fe20000000000 */
[----:B------:R-:W-:Y:S01]  /*f2e0*/  @!P2 IMAD.IADD R133, R133, 0x1, -R0 ;  /* 0x000000018585a824 */ /* 0x000fe200078e0a00 */
[----:B------:R-:W-:Y:S01]  /*f2f0*/  IABS R124, R122 ;  /* 0x0000007a007c7213 */ /* 0x000fe20000000000 */
[----:B------:R-:W-:Y:S02]  /*f300*/  @!P0 IMAD.MOV R114, RZ, RZ, -R114 ;  /* 0x000000ffff728224 */ /* 0x000fe400078e0a72 */
[----:B------:R-:W-:Y:S01]  /*f310*/  @!P3 IMAD.IADD R2, R2, 0x1, -R0 ;  /* 0x000000010202b824 */ /* 0x000fe200078e0a00 */
[----:B------:R-:W-:Y:S01]  /*f320*/  ISETP.GT.U32.AND P0, PT, R0, R133, PT ;  /* 0x000000850000720c */ /* 0x000fe20003f04070 */
[----:B------:R-:W-:Y:S01]  /*f330*/  IMAD.MOV.U32 R132, RZ, RZ, R134 ;  /* 0x000000ffff847224 */ /* 0x000fe200078e0086 */
[----:B------:R-:W-:Y:S01]  /*f340*/  ISETP.GE.AND P2, PT, R116, RZ, PT ;  /* 0x000000ff7400720c */ /* 0x000fe20003f46270 */
[----:B------:R-:W-:Y:S01]  /*f350*/  @!P6 IMAD.IADD R128, R128, 0x1, -R0 ;  /* 0x000000018080e824 */ /* 0x000fe200078e0a00 */
[----:B------:R-:W-:Y:S01]  /*f360*/  ISETP.GE.AND P6, PT, R118, RZ, PT ;  /* 0x000000ff7600720c */ /* 0x000fe20003fc6270 */
[----:B------:R-:W-:Y:S01]  /*f370*/  IMAD.MOV.U32 R116, RZ, RZ, R2 ;  /* 0x000000ffff747224 */ /* 0x000fe200078e0002 */
[----:B------:R-:W-:Y:S01]  /*f380*/  IABS R2, R118 ;  /* 0x0000007600027213 */ /* 0x000fe20000000000 */
[----:B------:R-:W-:Y:S01]  /*f390*/  IMAD.HI.U32 R134, R138, R124, RZ ;  /* 0x0000007c8a867227 */ /* 0x000fe200078e00ff */
[----:B------:R-:W-:-:S03]  /*f3a0*/  IABS R130, R120 ;  /* 0x0000007800827213 */ /* 0x000fc60000000000 */
[----:B------:R-:W-:-:S04]  /*f3b0*/  IMAD.HI.U32 R135, R138, R132, RZ ;  /* 0x000000848a877227 */ /* 0x000fc800078e00ff */
[----:B------:R-:W-:Y:S02]  /*f3c0*/  IMAD.MOV.U32 R118, RZ, RZ, R128 ;  /* 0x000000ffff767224 */ /* 0x000fe400078e0080 */
[----:B------:R-:W-:Y:S02]  /*f3d0*/  IMAD.MOV R134, RZ, RZ, -R134 ;  /* 0x000000ffff867224 */ /* 0x000fe400078e0a86 */
[----:B------:R-:W-:Y:S02]  /*f3e0*/  IMAD.MOV R135, RZ, RZ, -R135 ;  /* 0x000000ffff877224 */ /* 0x000fe400078e0a87 */
[----:B------:R-:W-:Y:S01]  /*f3f0*/  @!P4 IMAD.MOV R118, RZ, RZ, -R118 ;  /* 0x000000ffff76c224 */ /* 0x000fe200078e0a76 */
[----:B------:R-:W-:Y:S01]  /*f400*/  ISETP.GE.AND P4, PT, R120, RZ, PT ;  /* 0x000000ff7800720c */ /* 0x000fe20003f86270 */
[----:B------:R-:W-:Y:S01]  /*f410*/  IMAD.HI.U32 R120, R138, R130, RZ ;  /* 0x000000828a787227 */ /* 0x000fe200078e00ff */
[----:B------:R-:W-:Y:S02]  /*f420*/  ISETP.GE.AND P3, PT, R122, RZ, PT ;  /* 0x000000ff7a00720c */ /* 0x000fe40003f66270 */
[----:B------:R-:W-:Y:S01]  /*f430*/  IABS R162, R252 ;  /* 0x000000fc00a27213 */ /* 0x000fe20000000000 */
[----:B------:R-:W-:-:S02]  /*f440*/  IMAD R122, R0, R134, R124 ;  /* 0x00000086007a7224 */ /* 0x000fc400078e027c */
[----:B------:R-:W-:Y:S01]  /*f450*/  IMAD R124, R0, R135, R132 ;  /* 0x00000087007c7224 */ /* 0x000fe200078e0284 */
[----:B------:R-:W-:Y:S01]  /*f460*/  IABS R132, R126 ;  /* 0x0000007e00847213 */ /* 0x000fe20000000000 */
[----:B------:R-:W-:Y:S01]  /*f470*/  @!P0 IMAD.IADD R133, R133, 0x1, -R0 ;  /* 0x0000000185858824 */ /* 0x000fe200078e0a00 */
[----:B------:R-:W-:Y:S01]  /*f480*/  ISETP.GE.AND P0, PT, R126, RZ, PT ;  /* 0x000000ff7e00720c */ /* 0x000fe20003f06270 */
[----:B------:R-:W-:Y:S01]  /*f490*/  IMAD.MOV.U32 R126, RZ, RZ, R2 ;  /* 0x000000ffff7e7224 */ /* 0x000fe200078e0002 */
[----:B--2---:R-:W-:Y:S01]  /*f4a0*/  IABS R174, R250 ;  /* 0x000000fa00ae7213 */ /* 0x004fe20000000000 */
[----:B------:R-:W-:Y:S02]  /*f4b0*/  IMAD.MOV R120, RZ, RZ, -R120 ;  /* 0x000000ffff787224 */ /* 0x000fe400078e0a78 */
[----:B------:R-:W-:Y:S01]  /*f4c0*/  IMAD.HI.U32 R2, R138, R162, RZ ;  /* 0x000000a28a027227 */ /* 0x000fe200078e00ff */
[----:B----4-:R-:W-:-:S03]  /*f4d0*/  IABS R182, R148 ;  /* 0x0000009400b67213 */ /* 0x010fc60000000000 */
[----:B------:R-:W-:Y:S02]  /*f4e0*/  IMAD R130, R0, R120, R130 ;  /* 0x0000007800827224 */ /* 0x000fe400078e0282 */
[----:B------:R-:W-:Y:S02]  /*f4f0*/  IMAD.MOV R2, RZ, RZ, -R2 ;  /* 0x000000ffff027224 */ /* 0x000fe400078e0a02 */
[----:B------:R-:W-:Y:S01]  /*f500*/  IMAD.HI.U32 R120, R138, R174, RZ ;  /* 0x000000ae8a787227 */ /* 0x000fe200078e00ff */
[----:B------:R-:W-:-:S03]  /*f510*/  IABS R128, R19 ;  /* 0x0000001300807213 */ /* 0x000fc60000000000 */
[----:B------:R-:W-:Y:S02]  /*f520*/  IMAD R162, R0, R2, R162 ;  /* 0x0000000200a27224 */ /* 0x000fe400078e02a2 */
[----:B------:R-:W-:Y:S02]  /*f530*/  IMAD.MOV R120, RZ, RZ, -R120 ;  /* 0x000000ffff787224 */ /* 0x000fe400078e0a78 */
[----:B------:R-:W-:-:S04]  /*f540*/  IMAD.HI.U32 R2, R138, R182, RZ ;  /* 0x000000b68a027227 */ /* 0x000fc800078e00ff */
[----:B------:R-:W-:Y:S01]  /*f550*/  @!P1 IMAD.MOV R116, RZ, RZ, -R116 ;  /* 0x000000ffff749224 */ /* 0x000fe200078e0a74 */
[----:B------:R-:W-:Y:S01]  /*f560*/  ISETP.GE.AND P1, PT, R19, RZ, PT ;  /* 0x000000ff1300720c */ /* 0x000fe20003f26270 */
[----:B------:R-:W-:-:S04]  /*f570*/  IMAD.HI.U32 R19, R138, R132, RZ ;  /* 0x000000848a137227 */ /* 0x000fc800078e00ff */
[C---:B------:R-:W-:Y:S01]  /*f580*/  IMAD R174, R0.reuse, R120, R174 ;  /* 0x0000007800ae7224 */ /* 0x040fe200078e02ae */
[----:B---3--:R-:W-:Y:S01]  /*f590*/  IABS R120, R89 ;  /* 0x0000005900787213 */ /* 0x008fe20000000000 */
[----:B------:R-:W-:Y:S01]  /*f5a0*/  IMAD.MOV R2, RZ, RZ, -R2 ;  /* 0x000000ffff027224 */ /* 0x000fe200078e0a02 */
[----:B------:R-:W-:Y:S01]  /*f5b0*/  IABS R178, R180 ;  /* 0x000000b400b27213 */ /* 0x000fe20000000000 */
[----:B------:R-:W-:Y:S02]  /*f5c0*/  IMAD.MOV R19, RZ, RZ, -R19 ;  /* 0x000000ffff137224 */ /* 0x000fe400078e0a13 */
[----:B------:R-:W-:Y:S02]  /*f5d0*/  IMAD R182, R0, R2, R182 ;  /* 0x0000000200b67224 */ /* 0x000fe400078e02b6 */
[----:B------:R-:W-:Y:S02]  /*f5e0*/  IMAD.MOV.U32 R2, RZ, RZ, R120 ;  /* 0x000000ffff027224 */ /* 0x000fe400078e0078 */
[----:B------:R-:W-:Y:S01]  /*f5f0*/  IMAD.HI.U32 R134, R138, R128, RZ ;  /* 0x000000808a867227 */ /* 0x000fe200078e00ff */
[----:B------:R-:W-:-:S03]  /*f600*/  IABS R170, R212 ;  /* 0x000000d400aa7213 */ /* 0x000fc60000000000 */
[----:B------:R-:W-:Y:S02]  /*f610*/  IMAD R132, R0, R19, R132 ;  /* 0x0000001300847224 */ /* 0x000fe400078e0284 */
[----:B------:R-:W-:-:S04]  /*f620*/  IMAD.HI.U32 R19, R138, R178, RZ ;  /* 0x000000b28a137227 */ /* 0x000fc800078e00ff */
[----:B------:R-:W-:Y:S01]  /*f630*/  IMAD.HI.U32 R186, R138, R2, RZ ;  /* 0x000000028aba7227 */ /* 0x000fe200078e00ff */
[----:B------:R-:W-:-:S03]  /*f640*/  IABS R202, R228 ;  /* 0x000000e400ca7213 */ /* 0x000fc60000000000 */
[----:B------:R-:W-:Y:S02]  /*f650*/  IMAD.MOV R134, RZ, RZ, -R134 ;  /* 0x000000ffff867224 */ /* 0x000fe400078e0a86 */
[----:B------:R-:W-:Y:S02]  /*f660*/  IMAD.MOV R19, RZ, RZ, -R19 ;  /* 0x000000ffff137224 */ /* 0x000fe400078e0a13 */
[----:B------:R-:W-:Y:S02]  /*f670*/  IMAD.MOV R186, RZ, RZ, -R186 ;  /* 0x000000ffffba7224 */ /* 0x000fe400078e0aba */
[----:B------:R-:W-:Y:S02]  /*f680*/  IMAD R128, R0, R134, R128 ;  /* 0x0000008600807224 */ /* 0x000fe400078e0280 */
[----:B------:R-:W-:Y:S01]  /*f690*/  IMAD.HI.U32 R134, R138, R170, RZ ;  /* 0x000000aa8a867227 */ /* 0x000fe200078e00ff */
[----:B------:R-:W-:-:S03]  /*f6a0*/  IABS R194, R196 ;  /* 0x000000c400c27213 */ /* 0x000fc60000000000 */
[C---:B------:R-:W-:Y:S01]  /*f6b0*/  IMAD R178, R0.reuse, R19, R178 ;  /* 0x0000001300b27224 */ /* 0x040fe200078e02b2 */
[----:B------:R-:W-:Y:S01]  /*f6c0*/  IABS R19, R25 ;  /* 0x0000001900137213 */ /* 0x000fe20000000000 */
[----:B------:R-:W-:Y:S01]  /*f6d0*/  IMAD R186, R0, R186, R2 ;  /* 0x000000ba00ba7224 */ /* 0x000fe200078e0202 */
[----:B------:R-:W-:Y:S01]  /*f6e0*/  IABS R198, R121 ;  /* 0x0000007900c67213 */ /* 0x000fe20000000000 */
[----:B------:R-:W-:Y:S01]  /*f6f0*/  IMAD.HI.U32 R2, R138, R202, RZ ;  /* 0x000000ca8a027227 */ /* 0x000fe200078e00ff */
[----:B------:R-:W-:-:S03]  /*f700*/  IABS R206, R57 ;  /* 0x0000003900ce7213 */ /* 0x000fc60000000000 */
[----:B------:R-:W-:Y:S02]  /*f710*/  IMAD.MOV R134, RZ, RZ, -R134 ;  /* 0x000000ffff867224 */ /* 0x000fe400078e0a86 */
[----:B------:R-:W-:Y:S02]  /*f720*/  IMAD.MOV.U32 R120, RZ, RZ, R133 ;  /* 0x000000ffff787224 */ /* 0x000fe400078e0085 */
[----:B------:R-:W-:Y:S02]  /*f730*/  IMAD.MOV.U32 R133, RZ, RZ, R19 ;  /* 0x000000ffff857224 */ /* 0x000fe400078e0013 */
[----:B------:R-:W-:Y:S02]  /*f740*/  IMAD.MOV R2, RZ, RZ, -R2 ;  /* 0x000000ffff027224 */ /* 0x000fe400078e0a02 */
[----:B------:R-:W-:Y:S02]  /*f750*/  IMAD R170, R0, R134, R170 ;  /* 0x0000008600aa7224 */ /* 0x000fe400078e02aa */
[----:B------:R-:W-:Y:S01]  /*f760*/  IMAD.HI.U32 R19, R138, R194, RZ ;  /* 0x000000c28a137227 */ /* 0x000fe200078e00ff */
[----:B------:R-:W-:-:S03]  /*f770*/  IABS R214, R251 ;  /* 0x000000fb00d67213 */ /* 0x000fc60000000000 */
[----:B------:R-:W-:Y:S01]  /*f780*/  IMAD.HI.U32 R134, R138, R198, RZ ;  /* 0x000000c68a867227 */ /* 0x000fe200078e00ff */
[----:B------:R-:W-:-:S03]  /*f790*/  IABS R218, R236 ;  /* 0x000000ec00da7213 */ /* 0x000fc60000000000 */
[----:B------:R-:W-:Y:S02]  /*f7a0*/  IMAD R202, R0, R2, R202 ;  /* 0x0000000200ca7224 */ /* 0x000fe400078e02ca */
[----:B------:R-:W-:Y:S02]  /*f7b0*/  IMAD.MOV R19, RZ, RZ, -R19 ;  /* 0x000000ffff137224 */ /* 0x000fe400078e0a13 */
[----:B------:R-:W-:-:S04]  /*f7c0*/  IMAD.HI.U32 R2, R138, R206, RZ ;  /* 0x000000ce8a027227 */ /* 0x000fc800078e00ff */
[----:B------:R-:W-:Y:S02]  /*f7d0*/  IMAD.MOV R134, RZ, RZ, -R134 ;  /* 0x000000ffff867224 */ /* 0x000fe400078e0a86 */
[C---:B------:R-:W-:Y:S02]  /*f7e0*/  IMAD R194, R0.reuse, R19, R194 ;  /* 0x0000001300c27224 */ /* 0x040fe400078e02c2 */
[----:B------:R-:W-:Y:S01]  /*f7f0*/  IMAD.MOV R2, RZ, RZ, -R2 ;  /* 0x000000ffff027224 */ /* 0x000fe200078e0a02 */
[----:B------:R-:W-:Y:S01]  /*f800*/  IABS R239, R140 ;  /* 0x0000008c00ef7213 */ /* 0x000fe20000000000 */
[----:B------:R-:W-:Y:S02]  /*f810*/  IMAD R198, R0, R134, R198 ;  /* 0x0000008600c67224 */ /* 0x000fe400078e02c6 */
[----:B------:R-:W-:-:S04]  /*f820*/  IMAD.HI.U32 R19, R138, R214, RZ ;  /* 0x000000d68a137227 */ /* 0x000fc800078e00ff */
[----:B------:R-:W-:-:S04]  /*f830*/  IMAD.HI.U32 R135, R138, R126, RZ ;  /* 0x0000007e8a877227 */ /* 0x000fc800078e00ff */
[----:B------:R-:W-:Y:S01]  /*f840*/  IMAD.HI.U32 R134, R138, R218, RZ ;  /* 0x000000da8a867227 */ /* 0x000fe200078e00ff */
[----:B------:R-:W-:-:S03]  /*f850*/  IABS R166, R246 ;  /* 0x000000f600a67213 */ /* 0x000fc60000000000 */
[----:B------:R-:W-:Y:S02]  /*f860*/  IMAD R206, R0, R2, R206 ;  /* 0x0000000200ce7224 */ /* 0x000fe400078e02ce */
[----:B------:R-:W-:Y:S01]  /*f870*/  IMAD.MOV R2, RZ, RZ, -R19 ;  /* 0x000000ffff027224 */ /* 0x000fe200078e0a13 */
[----:B------:R-:W-:Y:S01]  /*f880*/  IABS R234, R14 ;  /* 0x0000000e00ea7213 */ /* 0x000fe20000000000 */
[----:B------:R-:W-:Y:S02]  /*f890*/  IMAD.MOV R135, RZ, RZ, -R135 ;  /* 0x000000ffff877224 */ /* 0x000fe400078e0a87 */
[----:B------:R-:W-:-:S04]  /*f8a0*/  IMAD.HI.U32 R190, R138, R133, RZ ;  /* 0x000000858abe7227 */ /* 0x000fc800078e00ff */
[----:B------:R-:W-:Y:S02]  /*f8b0*/  IMAD.MOV R19, RZ, RZ, -R134 ;  /* 0x000000ffff137224 */ /* 0x000fe400078e0a86 */
[----:B------:R-:W-:Y:S01]  /*f8c0*/  IMAD.HI.U32 R134, R138, R239, RZ ;  /* 0x000000ef8a867227 */ /* 0x000fe200078e00ff */
[----:B------:R-:W-:-:S03]  /*f8d0*/  IABS R210, R164 ;  /* 0x000000a400d27213 */ /* 0x000fc60000000000 */
[----:B------:R-:W-:Y:S02]  /*f8e0*/  IMAD R126, R0, R135, R126 ;  /* 0x00000087007e7224 */ /* 0x000fe400078e027e */
[----:B------:R-:W-:Y:S02]  /*f8f0*/  IMAD.MOV R190, RZ, RZ, -R190 ;  /* 0x000000ffffbe7224 */ /* 0x000fe400078e0abe */
[----:B------:R-:W-:-:S04]  /*f900*/  IMAD.HI.U32 R135, R138, R166, RZ ;  /* 0x000000a68a877227 */ /* 0x000fc800078e00ff */
[----:B------:R-:W-:Y:S02]  /*f910*/  IMAD R218, R0, R19, R218 ;  /* 0x0000001300da7224 */ /* 0x000fe400078e02da */
[----:B------:R-:W-:Y:S02]  /*f920*/  IMAD.MOV R134, RZ, RZ, -R134 ;  /* 0x000000ffff867224 */ /* 0x000fe400078e0a86 */
[----:B------:R-:W-:Y:S01]  /*f930*/  IMAD.HI.U32 R19, R138, R234, RZ ;  /* 0x000000ea8a137227 */ /* 0x000fe200078e00ff */
[----:B------:R-:W-:-:S03]  /*f940*/  IABS R222, R136 ;  /* 0x0000008800de7213 */ /* 0x000fc60000000000 */
[----:B------:R-:W-:Y:S02]  /*f950*/  IMAD R190, R0, R190, R133 ;  /* 0x000000be00be7224 */ /* 0x000fe400078e0285 */
[----:B------:R-:W-:Y:S02]  /*f960*/  IMAD.MOV R135, RZ, RZ, -R135 ;  /* 0x000000ffff877224 */ /* 0x000fe400078e0a87 */
[----:B------:R-:W-:-:S04]  /*f970*/  IMAD.HI.U32 R133, R138, R210, RZ ;  /* 0x000000d28a857227 */ /* 0x000fc800078e00ff */
[C---:B------:R-:W-:Y:S01]  /*f980*/  IMAD R239, R0.reuse, R134, R239 ;  /* 0x0000008600ef7224 */ /* 0x040fe200078e02ef */
[----:B------:R-:W-:Y:S01]  /*f990*/  IABS R134, R244 ;  /* 0x000000f400867213 */ /* 0x000fe20000000000 */
[----:B------:R-:W-:Y:S02]  /*f9a0*/  IMAD.MOV R19, RZ, RZ, -R19 ;  /* 0x000000ffff137224 */ /* 0x000fe400078e0a13 */
[----:B------:R-:W-:Y:S02]  /*f9b0*/  IMAD R166, R0, R135, R166 ;  /* 0x0000008700a67224 */ /* 0x000fe400078e02a6 */
[----:B------:R-:W-:Y:S02]  /*f9c0*/  IMAD.MOV R133, RZ, RZ, -R133 ;  /* 0x000000ffff857224 */ /* 0x000fe400078e0a85 */
[----:B------:R-:W-:-:S04]  /*f9d0*/  IMAD.HI.U32 R135, R138, R222, RZ ;  /* 0x000000de8a877227 */ /* 0x000fc800078e00ff */
[----:B------:R-:W-:Y:S02]  /*f9e0*/  IMAD R234, R0, R19, R234 ;  /* 0x0000001300ea7224 */ /* 0x000fe400078e02ea */
[----:B------:R-:W-:Y:S01]  /*f9f0*/  IMAD.HI.U32 R19, R138, R134, RZ ;  /* 0x000000868a137227 */ /* 0x000fe200078e00ff */
[----:B------:R-:W-:-:S03]  /*fa00*/  IABS R252, R17 ;  /* 0x0000001100fc7213 */ /* 0x000fc60000000000 */
[----:B------:R-:W-:Y:S02]  /*fa10*/  IMAD R210, R0, R133, R210 ;  /* 0x0000008500d27224 */ /* 0x000fe400078e02d2 */
[----:B------:R-:W-:Y:S02]  /*fa20*/  IMAD.MOV R133, RZ, RZ, -R135 ;  /* 0x000000ffff857224 */ /* 0x000fe400078e0a87 */
[----:B------:R-:W-:-:S04]  /*fa30*/  IMAD.MOV R135, RZ, RZ, -R19 ;  /* 0x000000ffff877224 */ /* 0x000fc800078e0a13 */
[C---:B------:R-:W-:Y:S02]  /*fa40*/  IMAD R134, R0.reuse, R135, R134 ;  /* 0x0000008700867224 */ /* 0x040fe400078e0286 */
[----:B------:R-:W-:Y:S02]  /*fa50*/  IMAD.MOV.U32 R135, RZ, RZ, R252 ;  /* 0x000000ffff877224 */ /* 0x000fe400078e00fc */
[----:B------:R-:W2:Y:S01]  /*fa60*/  LDL R252, [R1+0x2cb0] ;  /* 0x002cb00001fc7983 */ /* 0x000ea20000100800 */
[----:B------:R-:W-:Y:S01]  /*fa70*/  @!P5 IMAD.MOV R120, RZ, RZ, -R120 ;  /* 0x000000ffff78d224 */ /* 0x000fe200078e0a78 */
[----:B------:R-:W-:-:S13]  /*fa80*/  ISETP.GT.U32.AND P5, PT, R0, R122, PT ;  /* 0x0000007a0000720c */ /* 0x000fda0003fa4070 */
[----:B------:R-:W-:-:S05]  /*fa90*/  @!P5 IMAD.IADD R122, R122, 0x1, -R0 ;  /* 0x000000017a7ad824 */ /* 0x000fca00078e0a00 */
[----:B------:R-:W-:-:S13]  /*faa0*/  ISETP.GT.U32.AND P5, PT, R0, R122, PT ;  /* 0x0000007a0000720c */ /* 0x000fda0003fa4070 */
[----:B------:R-:W-:Y:S01]  /*fab0*/  @!P5 IMAD.IADD R122, R122, 0x1, -R0 ;  /* 0x000000017a7ad824 */ /* 0x000fe200078e0a00 */
[----:B------:R-:W-:-:S03]  /*fac0*/  ISETP.GT.U32.AND P5, PT, R0, R124, PT ;  /* 0x0000007c0000720c */ /* 0x000fc60003fa4070 */
[----:B------:R-:W-:-:S10]  /*fad0*/  @!P3 IMAD.MOV R122, RZ, RZ, -R122 ;  /* 0x000000ffff7ab224 */ /* 0x000fd400078e0a7a */
[----:B------:R-:W-:-:S05]  /*fae0*/  @!P5 IMAD.IADD R124, R124, 0x1, -R0 ;  /* 0x000000017c7cd824 */ /* 0x000fca00078e0a00 */
[C---:B------:R-:W-:Y:S02]  /*faf0*/  ISETP.GT.U32.AND P5, PT, R0.reuse, R124, PT ;  /* 0x0000007c0000720c */ /* 0x040fe40003fa4070 */
[----:B------:R-:W-:-:S11]  /*fb00*/  ISETP.GT.U32.AND P3, PT, R0, R126, PT ;  /* 0x0000007e0000720c */ /* 0x000fd60003f64070 */
[--C-:B------:R-:W-:Y:S01]  /*fb10*/  @!P5 IMAD.IADD R124, R124, 0x1, -R0.reuse ;  /* 0x000000017c7cd824 */ /* 0x100fe200078e0a00 */
[----:B------:R-:W-:Y:S01]  /*fb20*/  ISETP.GT.U32.AND P5, PT, R0, R128, PT ;  /* 0x000000800000720c */ /* 0x000fe20003fa4070 */
[----:B------:R-:W-:Y:S01]  /*fb30*/  @!P3 IMAD.IADD R126, R126, 0x1, -R0 ;  /* 0x000000017e7eb824 */ /* 0x000fe200078e0a00 */
[----:B------:R-:W-:Y:S01]  /*fb40*/  ISETP.GT.U32.AND P3, PT, R0, R130, PT ;  /* 0x000000820000720c */ /* 0x000fe20003f64070 */
[----:B------:R-:W-:-:S10]  /*fb50*/  @!P2 IMAD.MOV R124, RZ, RZ, -R124 ;  /* 0x000000ffff7ca224 */ /* 0x000fd400078e0a7c */
[--C-:B------:R-:W-:Y:S01]  /*fb60*/  @!P5 IMAD.IADD R128, R128, 0x1, -R0.reuse ;  /* 0x000000018080d824 */ /* 0x100fe200078e0a00 */
[----:B------:R-:W-:Y:S01]  /*fb70*/  ISETP.GT.U32.AND P5, PT, R0, R126, PT ;  /* 0x0000007e0000720c */ /* 0x000fe20003fa4070 */
[----:B------:R-:W-:-:S03]  /*fb80*/  @!P3 IMAD.IADD R130, R130, 0x1, -R0 ;  /* 0x000000018282b824 */ /* 0x000fc600078e0a00 */
[C---:B------:R-:W-:Y:S02]  /*fb90*/  ISETP.GT.U32.AND P2, PT, R0.reuse, R128, PT ;  /* 0x000000800000720c */ /* 0x040fe40003f44070 */
[----:B------:R-:W-:-:S07]  /*fba0*/  ISETP.GT.U32.AND P3, PT, R0, R130, PT ;  /* 0x000000820000720c */ /* 0x000fce0003f64070 */
[----:B------:R-:W-:Y:S01]  /*fbb0*/  @!P5 IMAD.IADD R126, R126, 0x1, -R0 ;  /* 0x000000017e7ed824 */ /* 0x000fe200078e0a00 */
[----:B------:R-:W-:-:S03]  /*fbc0*/  ISETP.GT.U32.AND P5, PT, R0, R132, PT ;  /* 0x000000840000720c */ /* 0x000fc60003fa4070 */
[--C-:B------:R-:W-:Y:S01]  /*fbd0*/  @!P2 IMAD.IADD R128, R128, 0x1, -R0.reuse ;  /* 0x000000018080a824 */ /* 0x100fe200078e0a00 */
[----:B------:R-:W-:Y:S01]  /*fbe0*/  ISETP.GT.U32.AND P2, PT, R0, R162, PT ;  /* 0x000000a20000720c */ /* 0x000fe20003f44070 */
[----:B------:R-:W-:Y:S01]  /*fbf0*/  @!P3 IMAD.IADD R130, R130, 0x1, -R0 ;  /* 0x000000018282b824 */ /* 0x000fe200078e0a00 */
[----:B------:R-:W-:-:S07]  /*fc00*/  ISETP.GT.U32.AND P3, PT, R0, R166, PT ;  /* 0x000000a60000720c */ /* 0x000fce0003f64070 */
[----:B------:R-:W-:Y:S01]  /*fc10*/  @!P5 IMAD.IADD R132, R132, 0x1, -R0 ;  /* 0x000000018484d824 */ /* 0x000fe200078e0a00 */
[----:B------:R-:W-:-:S03]  /*fc20*/  ISETP.GT.U32.AND P5, PT, R0, R170, PT ;  /* 0x000000aa0000720c */ /* 0x000fc60003fa4070 */
[--C-:B------:R-:W-:Y:S01]  /*fc30*/  @!P2 IMAD.IADD R162, R162, 0x1, -R0.reuse ;  /* 0x00000001a2a2a824 */ /* 0x100fe200078e0a00 */
[----:B------:R-:W-:Y:S01]  /*fc40*/  ISETP.GT.U32.AND P2, PT, R0, R174, PT ;  /* 0x000000ae0000720c */ /* 0x000fe20003f44070 */
[----:B------:R-:W-:Y:S01]  /*fc50*/  @!P3 IMAD.IADD R166, R166, 0x1, -R0 ;  /* 0x00000001a6a6b824 */ /* 0x000fe200078e0a00 */
[----:B------:R-:W-:Y:S01]  /*fc60*/  ISETP.GT.U32.AND P3, PT, R0, R132, PT ;  /* 0x000000840000720c */ /* 0x000fe20003f64070 */
[----:B------:R-:W-:Y:S02]  /*fc70*/  @!P1 IMAD.MOV R128, RZ, RZ, -R128 ;  /* 0x000000ffff809224 */ /* 0x000fe400078e0a80 */
[----:B------:R-:W-:-:S04]  /*fc80*/  @!P6 IMAD.MOV R126, RZ, RZ, -R126 ;  /* 0x000000ffff7ee224 */ /* 0x000fc800078e0a7e */
[----:B------:R-:W-:Y:S01]  /*fc90*/  @!P5 IMAD.IADD R170, R170, 0x1, -R0 ;  /* 0x00000001aaaad824 */ /* 0x000fe200078e0a00 */
[----:B------:R-:W-:-:S03]  /*fca0*/  ISETP.GT.U32.AND P5, PT, R0, R162, PT ;  /* 0x000000a20000720c */ /* 0x000fc60003fa4070 */
[--C-:B------:R-:W-:Y:S01]  /*fcb0*/  @!P2 IMAD.IADD R174, R174, 0x1, -R0.reuse ;  /* 0x00000001aeaea824 */ /* 0x100fe200078e0a00 */
[----:B------:R-:W-:Y:S01]  /*fcc0*/  ISETP.GT.U32.AND P6, PT, R0, R170, PT ;  /* 0x000000aa0000720c */ /* 0x000fe20003fc4070 */
[----:B------:R-:W-:Y:S01]  /*fcd0*/  @!P3 IMAD.IADD R132, R132, 0x1, -R0 ;  /* 0x000000018484b824 */ /* 0x000fe200078e0a00 */
[C---:B------:R-:W-:Y:S02]  /*fce0*/  ISETP.GT.U32.AND P3, PT, R0.reuse, R178, PT ;  /* 0x000000b20000720c */ /* 0x040fe40003f64070 */
[----:B------:R-:W-:-:S05]  /*fcf0*/  ISETP.GT.U32.AND P1, PT, R0, R174, PT ;  /* 0x000000ae0000720c */ /* 0x000fca0003f24070 */
[----:B------:R-:W-:Y:S01]  /*fd00*/  @!P5 IMAD.IADD R162, R162, 0x1, -R0 ;  /* 0x00000001a2a2d824 */ /* 0x000fe200078e0a00 */
[----:B------:R-:W-:-:S03]  /*fd10*/  ISETP.GT.U32.AND P5, PT, R0, R182, PT ;  /* 0x000000b60000720c */ /* 0x000fc60003fa4070 */
[--C-:B------:R-:W-:Y:S01]  /*fd20*/  @!P6 IMAD.IADD R170, R170, 0x1, -R0.reuse ;  /* 0x00000001aaaae824 */ /* 0x100fe200078e0a00 */
[----:B------:R-:W-:Y:S01]  /*fd30*/  ISETP.GT.U32.AND P6, PT, R0, R190, PT ;  /* 0x000000be0000720c */ /* 0x000fe20003fc4070 */
[--C-:B------:R-:W-:Y:S02]  /*fd40*/  @!P3 IMAD.IADD R178, R178, 0x1, -R0.reuse ;  /* 0x00000001b2b2b824 */ /* 0x100fe400078e0a00 */
[--C-:B------:R-:W-:Y:S01]  /*fd50*/  @!P1 IMAD.IADD R174, R174, 0x1, -R0.reuse ;  /* 0x00000001aeae9824 */ /* 0x100fe200078e0a00 */
[C---:B------:R-:W-:Y:S02]  /*fd60*/  ISETP.GT.U32.AND P1, PT, R0.reuse, R194, PT ;  /* 0x000000c20000720c */ /* 0x040fe40003f24070 */
[C---:B------:R-:W-:Y:S02]  /*fd70*/  ISETP.GT.U32.AND P3, PT, R0.reuse, R198, PT ;  /* 0x000000c60000720c */ /* 0x040fe40003f64070 */
[----:B------:R-:W-:Y:S01]  /*fd80*/  ISETP.GT.U32.AND P2, PT, R0, R166, PT ;  /* 0x000000a60000720c */ /* 0x000fe20003f44070 */
[----:B------:R-:W-:Y:S01]  /*fd90*/  @!P5 IMAD.IADD R182, R182, 0x1, -R0 ;  /* 0x00000001b6b6d824 */ /* 0x000fe200078e0a00 */
[----:B------:R-:W-:Y:S01]  /*fda0*/  ISETP.GT.U32.AND P5, PT, R0, R202, PT ;  /* 0x000000ca0000720c */ /* 0x000fe20003fa4070 */
[----:B------:R-:W-:-:S02]  /*fdb0*/  @!P0 IMAD.MOV R132, RZ, RZ, -R132 ;  /* 0x000000ffff848224 */ /* 0x000fc400078e0a84 */
[----:B------:R-:W-:Y:S01]  /*fdc0*/  @!P6 IMAD.IADD R190, R190, 0x1, -R0 ;  /* 0x00000001bebee824 */ /* 0x000fe200078e0a00 */
[----:B------:R-:W-:-:S03]  /*fdd0*/  ISETP.GE.AND P6, PT, R246, RZ, PT ;  /* 0x000000fff600720c */ /* 0x000fc60003fc6270 */
[--C-:B------:R-:W-:Y:S01]  /*fde0*/  @!P1 IMAD.IADD R194, R194, 0x1, -R0.reuse ;  /* 0x00000001c2c29824 */ /* 0x100fe200078e0a00 */
[----:B------:R-:W-:Y:S01]  /*fdf0*/  ISETP.GE.AND P1, PT, R212, RZ, PT ;  /* 0x000000ffd400720c */ /* 0x000fe20003f26270 */
[----:B------:R-:W-:Y:S01]  /*fe00*/  @!P3 IMAD.IADD R198, R198, 0x1, -R0 ;  /* 0x00000001c6c6b824 */ /* 0x000fe200078e0a00 */
[----:B------:R-:W-:Y:S01]  /*fe10*/  ISETP.GE.AND P3, PT, R250, RZ, PT ;  /* 0x000000fffa00720c */ /* 0x000fe20003f66270 */
[----:B------:R-:W-:Y:S01]  /*fe20*/  @!P4 IMAD.MOV R130, RZ, RZ, -R130 ;  /* 0x000000ffff82c224 */ /* 0x000fe200078e0a82 */
[C---:B------:R-:W-:Y:S02]  /*fe30*/  ISETP.GT.U32.AND P0, PT, R0.reuse, R182, PT ;  /* 0x000000b60000720c */ /* 0x040fe40003f04070 */
[----:B------:R-:W-:Y:S01]  /*fe40*/  IABS R226, R3 ;  /* 0x0000000300e27213 */ /* 0x000fe20000000000 */
[C---:B------:R-:W-:Y:S01]  /*fe50*/  IMAD R214, R0.reuse, R2, R214 ;  /* 0x0000000200d67224 */ /* 0x040fe200078e02d6 */
[----:B------:R-:W-:Y:S01]  /*fe60*/  ISETP.GT.U32.AND P4, PT, R0, R178, PT ;  /* 0x000000b20000720c */ /* 0x000fe20003f84070 */
[--C-:B------:R-:W-:Y:S01]  /*fe70*/  @!P2 IMAD.IADD R166, R166, 0x1, -R0.reuse ;  /* 0x00000001a6a6a824 */ /* 0x100fe200078e0a00 */
[----:B------:R-:W-:Y:S01]  /*fe80*/  IABS R230, R16 ;  /* 0x0000001000e67213 */ /* 0x000fe20000000000 */
[----:B------:R-:W-:Y:S01]  /*fe90*/  IMAD.HI.U32 R2, R138, R226, RZ ;  /* 0x000000e28a027227 */ /* 0x000fe200078e00ff */
[----:B------:R-:W-:Y:S01]  /*fea0*/  IABS R243, R249 ;  /* 0x000000f900f37213 */ /* 0x000fe20000000000 */
[----:B------:R-:W3:Y:S02]  /*feb0*/  LDL.LU R246, [R1+0x2dc0] ;  /* 0x002dc00001f67983 */ /* 0x000ee40000300800 */
[----:B------:R-:W-:Y:S01]  /*fec0*/  @!P5 IMAD.IADD R202, R202, 0x1, -R0 ;  /* 0x00000001cacad824 */ /* 0x000fe200078e0a00 */
[----:B------:R-:W-:Y:S01]  /*fed0*/  ISETP.GT.U32.AND P5, PT, R0, R190, PT ;  /* 0x000000be0000720c */ /* 0x000fe20003fa4070 */
[----:B------:R-:W-:-:S02]  /*fee0*/  IMAD.MOV R2, RZ, RZ, -R2 ;  /* 0x000000ffff027224 */ /* 0x000fc400078e0a02 */
[----:B------:R-:W-:Y:S01]  /*fef0*/  @!P1 IMAD.MOV R170, RZ, RZ, -R170 ;  /* 0x000000ffffaa9224 */ /* 0x000fe200078e0aaa */
[C---:B------:R-:W-:Y:S01]  /*ff00*/  ISETP.GT.U32.AND P1, PT, R0.reuse, R194, PT ;  /* 0x000000c20000720c */ /* 0x040fe20003f24070 */
[----:B------:R-:W-:Y:S01]  /*ff10*/  @!P6 IMAD.MOV R166, RZ, RZ, -R166 ;  /* 0x000000ffffa6e224 */ /* 0x000fe200078e0aa6 */
[C---:B------:R-:W-:Y:S01]  /*ff20*/  ISETP.GT.U32.AND P6, PT, R0.reuse, R198, PT ;  /* 0x000000c60000720c */ /* 0x040fe20003fc4070 */
[----:B------:R-:W-:Y:S01]  /*ff30*/  @!P3 IMAD.MOV R174, RZ, RZ, -R174 ;  /* 0x000000ffffaeb224 */ /* 0x000fe200078e0aae */
[----:B------:R-:W-:Y:S01]  /*ff40*/  ISETP.GT.U32.AND P3, PT, R0, R202, PT ;  /* 0x000000ca0000720c */ /* 0x000fe20003f64070 */
[----:B------:R-:W-:Y:S01]  /*ff50*/  @!P0 IMAD.IADD R182, R182, 0x1, -R0 ;  /* 0x00000001b6b68824 */ /* 0x000fe200078e0a00 */
[C---:B------:R-:W-:Y:S01]  /*ff60*/  ISETP.GT.U32.AND P0, PT, R0.reuse, R210, PT ;  /* 0x000000d20000720c */ /* 0x040fe20003f04070 */
[----:B------:R-:W-:Y:S02]  /*ff70*/  IMAD R226, R0, R2, R226 ;  /* 0x0000000200e27224 */ /* 0x000fe400078e02e2 */
[----:B------:R-:W-:Y:S01]  /*ff80*/  @!P4 IMAD.IADD R178, R178, 0x1, -R0 ;  /* 0x00000001b2b2c824 */ /* 0x000fe200078e0a00 */
[----:B------:R-:W-:Y:S01]  /*ff90*/  ISETP.GT.U32.AND P4, PT, R0, R206, PT ;  /* 0x000000ce0000720c */ /* 0x000fe20003f84070 */
[----:B------:R-:W-:Y:S01]  /*ffa0*/  IMAD.HI.U32 R2, R138, R230, RZ ;  /* 0x000000e68a027227 */ /* 0x000fe200078e00ff */
[----:B------:R-:W-:Y:S01]  /*ffb0*/  ISETP.GT.U32.AND P2, PT, R0, R186, PT ;  /* 0x000000ba0000720c */ /* 0x000fe20003f44070 */
[----:B------:R-:W4:Y:S02]  /*ffc0*/  LDL.LU R212, [R1+0x2dbc] ;  /* 0x002dbc0001d47983 */ /* 0x000f240000300800 */
[----:B------:R-:W-:-:S02]  /*ffd0*/  IMAD.MOV R2, RZ, RZ, -R2 ;  /* 0x000000ffff027224 */ /* 0x000fc400078e0a02 */
[C---:B------:R-:W-:Y:S01]  /*ffe0*/  IMAD R222, R0.reuse, R133, R222 ;  /* 0x0000008500de7224 */ /* 0x040fe200078e02de */
[----:B------:R-:W3:Y:S01]  /*fff0*/  LDL.LU R250, [R1+0x54] ;  /* 0x0000540001fa7983 */ /* 0x000ee20000300800 */
[----:B------:R-:W-:Y:S02]  /*10000*/  IMAD R230, R0, R2, R230 ;  /* 0x0000000200e67224 */ /* 0x000fe400078e02e6 */
[--C-:B------:R-:W-:Y:S01]  /*10010*/  @!P5 IMAD.IADD R190, R190, 0x1, -R0.reuse ;  /* 0x00000001bebed824 */ /* 0x100fe200078e0a00 */
[----:B------:R-:W-:Y:S01]  /*10020*/  ISETP.GT.U32.AND P5, PT, R0, R214, PT ;  /* 0x000000d60000720c */ /* 0x000fe20003fa4070 */
        /* <DEDUP_REMOVED lines=9> */
[----:B------:R-:W-:Y:S01]  /*100c0*/  ISETP.GE.AND P4, PT, R148, RZ, PT ;  /* 0x000000ff9400720c */ /* 0x000fe20003f86270 */
[----:B------:R-:W-:-:S02]  /*100d0*/  @!P2 IMAD.IADD R186, R186, 0x1, -R0 ;  /* 0x00000001babaa824 */ /* 0x000fc400078e0a00 */
[--C-:B------:R-:W-:Y:S02]  /*100e0*/  @!P5 IMAD.IADD R214, R214, 0x1, -R0.reuse ;  /* 0x00000001d6d6d824 */ /* 0x100fe400078e0a00 */
[--C-:B------:R-:W-:Y:S01]  /*100f0*/  @!P1 IMAD.IADD R218, R218, 0x1, -R0.reuse ;  /* 0x00000001dada9824 */ /* 0x100fe200078e0a00 */
[----:B------:R-:W-:Y:S01]  /*10100*/  ISETP.GE.AND P1, PT, R25, RZ, PT ;  /* 0x000000ff1900720c */ /* 0x000fe20003f26270 */
[--C-:B------:R-:W-:Y:S01]  /*10110*/  @!P6 IMAD.IADD R222, R222, 0x1, -R0.reuse ;  /* 0x00000001dedee824 */ /* 0x100fe200078e0a00 */
[----:B------:R-:W-:Y:S01]  /*10120*/  ISETP.GE.AND P6, PT, R196, RZ, PT ;  /* 0x000000ffc400720c */ /* 0x000fe20003fc6270 */
[--C-:B------:R-:W-:Y:S01]  /*10130*/  @!P3 IMAD.IADD R226, R226, 0x1, -R0.reuse ;  /* 0x00000001e2e2b824 */ /* 0x100fe200078e0a00 */
[----:B------:R-:W-:Y:S01]  /*10140*/  ISETP.GE.AND P3, PT, R121, RZ, PT ;  /* 0x000000ff7900720c */ /* 0x000fe20003f66270 */
[----:B------:R-:W-:Y:S01]  /*10150*/  @!P0 IMAD.IADD R230, R230, 0x1, -R0 ;  /* 0x00000001e6e68824 */ /* 0x000fe200078e0a00 */
[C---:B------:R-:W-:Y:S01]  /*10160*/  ISETP.GT.U32.AND P0, PT, R0.reuse, R206, PT ;  /* 0x000000ce0000720c */ /* 0x040fe20003f04070 */
[----:B------:R-:W-:Y:S01]  /*10170*/  @!P4 IMAD.MOV R182, RZ, RZ, -R182 ;  /* 0x000000ffffb6c224 */ /* 0x000fe200078e0ab6 */
[----:B------:R-:W-:Y:S01]  /*10180*/  ISETP.GT.U32.AND P4, PT, R0, R214, PT ;  /* 0x000000d60000720c */ /* 0x000fe20003f84070 */
[----:B------:R-:W-:-:S04]  /*10190*/  IMAD.HI.U32 R133, R138, R243, RZ ;  /* 0x000000f38a857227 */ /* 0x000fc800078e00ff */
[----:B------:R-:W-:Y:S02]  /*101a0*/  IMAD.MOV R133, RZ, RZ, -R133 ;  /* 0x000000ffff857224 */ /* 0x000fe400078e0a85 */
[----:B------:R-:W-:Y:S01]  /*101b0*/  @!P1 IMAD.MOV R190, RZ, RZ, -R190 ;  /* 0x000000ffffbe9224 */ /* 0x000fe200078e0abe */
[C---:B------:R-:W-:Y:S01]  /*101c0*/  ISETP.GT.U32.AND P1, PT, R0.reuse, R218, PT ;  /* 0x000000da0000720c */ /* 0x040fe20003f24070 */
[C---:B------:R-:W-:Y:S02]  /*101d0*/  IMAD R243, R0.reuse, R133, R243 ;  /* 0x0000008500f37224 */ /* 0x040fe400078e02f3 */
[----:B------:R-:W-:Y:S01]  /*101e0*/  @!P6 IMAD.MOV R194, RZ, RZ, -R194 ;  /* 0x000000ffffc2e224 */ /* 0x000fe200078e0ac2 */
[C---:B------:R-:W-:Y:S01]  /*101f0*/  ISETP.GT.U32.AND P6, PT, R0.reuse, R226, PT ;  /* 0x000000e20000720c */ /* 0x040fe20003fc4070 */
[----:B------:R-:W-:Y:S01]  /*10200*/  @!P3 IMAD.MOV R198, RZ, RZ, -R198 ;  /* 0x000000ffffc6b224 */ /* 0x000fe200078e0ac6 */
[----:B------:R-:W-:Y:S01]  /*10210*/  ISETP.GT.U32.AND P3, PT, R0, R230, PT ;  /* 0x000000e60000720c */ /* 0x000fe20003f64070 */
[--C-:B------:R-:W-:Y:S01]  /*10220*/  @!P0 IMAD.IADD R206, R206, 0x1, -R0.reuse ;  /* 0x00000001cece8824 */ /* 0x100fe200078e0a00 */
[----:B------:R-:W-:Y:S01]  /*10230*/  ISETP.GT.U32.AND P0, PT, R0, R234, PT ;  /* 0x000000ea0000720c */ /* 0x000fe20003f04070 */
[----:B------:R-:W-:Y:S01]  /*10240*/  @!P4 IMAD.IADD R214, R214, 0x1, -R0 ;  /* 0x00000001d6d6c824 */ /* 0x000fe200078e0a00 */
[----:B------:R-:W-:-:S02]  /*10250*/  ISETP.GT.U32.AND P4, PT, R0, R243, PT ;  /* 0x000000f30000720c */ /* 0x000fc40003f84070 */
[----:B------:R-:W-:Y:S01]  /*10260*/  ISETP.GE.AND P5, PT, R89, RZ, PT ;  /* 0x000000ff5900720c */ /* 0x000fe20003fa6270 */
[----:B------:R-:W-:Y:S01]  /*10270*/  @!P1 IMAD.IADD R218, R218, 0x1, -R0 ;  /* 0x00000001dada9824 */ /* 0x000fe200078e0a00 */
[----:B------:R-:W-:-:S03]  /*10280*/  ISETP.GE.AND P1, PT, R228, RZ, PT ;  /* 0x000000ffe400720c */ /* 0x000fc60003f26270 */
[--C-:B------:R-:W-:Y:S01]  /*10290*/  @!P6 IMAD.IADD R226, R226, 0x1, -R0.reuse ;  /* 0x00000001e2e2e824 */ /* 0x100fe200078e0a00 */
[----:B------:R-:W-:Y:S01]  /*102a0*/  ISETP.GE.AND P6, PT, R57, RZ, PT ;  /* 0x000000ff3900720c */ /* 0x000fe20003fc6270 */
[--C-:B------:R-:W-:Y:S01]  /*102b0*/  @!P3 IMAD.IADD R230, R230, 0x1, -R0.reuse ;  /* 0x00000001e6e6b824 */ /* 0x100fe200078e0a00 */
[----:B------:R-:W-:Y:S01]  /*102c0*/  ISETP.GE.AND P3, PT, R164, RZ, PT ;  /* 0x000000ffa400720c */ /* 0x000fe20003f66270 */
[--C-:B------:R-:W-:Y:S01]  /*102d0*/  @!P0 IMAD.IADD R234, R234, 0x1, -R0.reuse ;  /* 0x00000001eaea8824 */ /* 0x100fe200078e0a00 */
[----:B------:R-:W-:Y:S01]  /*102e0*/  ISETP.GE.AND P0, PT, R251, RZ, PT ;  /* 0x000000fffb00720c */ /* 0x000fe20003f06270 */
[----:B------:R-:W-:Y:S01]  /*102f0*/  @!P4 IMAD.IADD R243, R243, 0x1, -R0 ;  /* 0x00000001f3f3c824 */ /* 0x000fe200078e0a00 */
[----:B------:R-:W-:Y:S02]  /*10300*/  ISETP.GE.AND P4, PT, R236, RZ, PT ;  /* 0x000000ffec00720c */ /* 0x000fe40003f86270 */
[----:B--2---:R-:W-:-:S13]  /*10310*/  ISETP.GE.AND P2, PT, R252, RZ, PT ;  /* 0x000000fffc00720c */ /* 0x004fda0003f46270 */
[----:B------:R-:W-:Y:S01]  /*10320*/  @!P2 IMAD.MOV R162, RZ, RZ, -R162 ;  /* 0x000000ffffa2a224 */ /* 0x000fe200078e0aa2 */
[----:B------:R-:W-:-:S13]  /*10330*/  ISETP.GT.U32.AND P2, PT, R0, R186, PT ;  /* 0x000000ba0000720c */ /* 0x000fda0003f44070 */
[----:B------:R-:W-:Y:S01]  /*10340*/  @!P2 IMAD.IADD R186, R186, 0x1, -R0 ;  /* 0x00000001babaa824 */ /* 0x000fe200078e0a00 */
[----:B------:R-:W-:Y:S02]  /*10350*/  ISETP.GE.AND P2, PT, R180, RZ, PT ;  /* 0x000000ffb400720c */ /* 0x000fe40003f46270 */
[----:B------:R-:W2:Y:S04]  /*10360*/  LDL.LU R180, [R1+0x2db8] ;  /* 0x002db80001b47983 */ /* 0x000ea80000300800 */
[----:B------:R-:W4:Y:S04]  /*10370*/  LDL.LU R148, [R1+0x2db4] ;  /* 0x002db40001947983 */ /* 0x000f280000300800 */
        /* <DEDUP_REMOVED lines=8> */
[----:B------:R-:W2:Y:S01]  /*10400*/  LDL.LU R236, [R1+0x2d90] ;  /* 0x002d900001ec7983 */ /* 0x000ea20000300800 */
[----:B------:R-:W-:Y:S01]  /*10410*/  @!P2 IMAD.MOV R178, RZ, RZ, -R178 ;  /* 0x000000ffffb2a224 */ /* 0x000fe200078e0ab2 */
[----:B------:R-:W-:-:S02]  /*10420*/  ISETP.GT.U32.AND P2, PT, R0, R210, PT ;  /* 0x000000d20000720c */ /* 0x000fc40003f44070 */
[----:B------:R-:W-:-:S05]  /*10430*/  IABS R248, R10 ;  /* 0x0000000a00f87213 */ /* 0x000fca0000000000 */
[----:B------:R-:W-:-:S06]  /*10440*/  IMAD.HI.U32 R2, R138, R248, RZ ;  /* 0x000000f88a027227 */ /* 0x000fcc00078e00ff */
[----:B------:R-:W-:Y:S01]  /*10450*/  @!P2 IMAD.IADD R210, R210, 0x1, -R0 ;  /* 0x00000001d2d2a824 */ /* 0x000fe200078e0a00 */
[----:B------:R-:W-:Y:S01]  /*10460*/  ISETP.GT.U32.AND P2, PT, R0, R239, PT ;  /* 0x000000ef0000720c */ /* 0x000fe20003f44070 */
[----:B------:R-:W-:Y:S01]  /*10470*/  IMAD.MOV R2, RZ, RZ, -R2 ;  /* 0x000000ffff027224 */ /* 0x000fe200078e0a02 */
[----:B------:R-:W-:-:S03]  /*10480*/  IABS R133, R141 ;  /* 0x0000008d00857213 */ /* 0x000fc60000000000 */
[----:B------:R-:W-:Y:S01]  /*10490*/  IMAD R248, R0, R2, R248 ;  /* 0x0000000200f87224 */ /* 0x000fe200078e02f8 */
[----:B------:R-:W-:Y:S01]  /*104a0*/  IABS R137, R15 ;  /* 0x0000000f00897213 */ /* 0x000fe20000000000 */
[----:B------:R-:W-:-:S06]  /*104b0*/  IMAD.HI.U32 R2, R138, R133, RZ ;  /* 0x000000858a027227 */ /* 0x000fcc00078e00ff */
[----:B------:R-:W-:Y:S01]  /*104c0*/  @!P2 IMAD.IADD R239, R239, 0x1, -R0 ;  /* 0x00000001efefa824 */ /* 0x000fe200078e0a00 */
[C---:B------:R-:W-:Y:S01]  /*104d0*/  ISETP.GT.U32.AND P2, PT, R0.reuse, R248, PT ;  /* 0x000000f80000720c */ /* 0x040fe20003f44070 */
[----:B------:R-:W-:Y:S02]  /*104e0*/  IMAD.MOV.U32 R19, RZ, RZ, R137 ;  /* 0x000000ffff137224 */ /* 0x000fe400078e0089 */
[----:B------:R-:W-:Y:S01]  /*104f0*/  @!P5 IMAD.MOV R186, RZ, RZ, -R186 ;  /* 0x000000ffffbad224 */ /* 0x000fe200078e0aba */
[----:B------:R-:W-:Y:S01]  /*10500*/  ISETP.GT.U32.AND P5, PT, R0, R222, PT ;  /* 0x000000de0000720c */ /* 0x000fe20003fa4070 */
[----:B------:R-:W-:-:S04]  /*10510*/  IMAD.HI.U32 R137, R138, R19, RZ ;  /* 0x000000138a897227 */ /* 0x000fc800078e00ff */
[----:B------:R-:W-:Y:S02]  /*10520*/  IMAD.MOV R2, RZ, RZ, -R2 ;  /* 0x000000ffff027224 */ /* 0x000fe400078e0a02 */
[----:B------:R-:W-:Y:S02]  /*10530*/  IMAD.MOV R137, RZ, RZ, -R137 ;  /* 0x000000ffff897224 */ /* 0x000fe400078e0a89 */
[----:B------:R-:W-:Y:S02]  /*10540*/  IMAD R133, R0, R2, R133 ;  /* 0x0000000200857224 */ /* 0x000fe400078e0285 */
[----:B------:R-:W-:-:S04]  /*10550*/  IMAD.HI.U32 R2, R138, R135, RZ ;  /* 0x000000878a027227 */ /* 0x000fc800078e00ff */
[----:B------:R-:W-:Y:S02]  /*10560*/  @!P2 IMAD.IADD R248, R248, 0x1, -R0 ;  /* 0x00000001f8f8a824 */ /* 0x000fe400078e0a00 */
[C---:B------:R-:W-:Y:S01]  /*10570*/  IMAD R19, R0.reuse, R137, R19 ;  /* 0x0000008900137224 */ /* 0x040fe200078e0213 */
[----:B------:R-:W-:Y:S01]  /*10580*/  IABS R137, R247 ;  /* 0x000000f700897213 */ /* 0x000fe20000000000 */
[----:B------:R-:W-:Y:S02]  /*10590*/  IMAD.MOV R2, RZ, RZ, -R2 ;  /* 0x000000ffff027224 */ /* 0x000fe400078e0a02 */
[----:B------:R-:W-:Y:S01]  /*105a0*/  @!P0 IMAD.MOV R214, RZ, RZ, -R214 ;  /* 0x000000ffffd68224 */ /* 0x000fe200078e0ad6 */
[----:B------:R-:W-:Y:S01]  /*105b0*/  ISETP.GT.U32.AND P0, PT, R0, R248, PT ;  /* 0x000000f80000720c */ /* 0x000fe20003f04070 */
[----:B------:R-:W-:Y:S01]  /*105c0*/  @!P5 IMAD.IADD R222, R222, 0x1, -R0 ;  /* 0x00000001deded824 */ /* 0x000fe200078e0a00 */
[C---:B------:R-:W-:Y:S01]  /*105d0*/  ISETP.GT.U32.AND P5, PT, R0.reuse, R134, PT ;  /* 0x000000860000720c */ /* 0x040fe20003fa4070 */
[----:B------:R-:W-:-:S02]  /*105e0*/  IMAD R135, R0, R2, R135 ;  /* 0x0000000200877224 */ /* 0x000fc400078e0287 */
[----:B------:R-:W-:-:S04]  /*105f0*/  IMAD.HI.U32 R2, R138, R137, RZ ;  /* 0x000000898a027227 */ /* 0x000fc800078e00ff */
[----:B------:R-:W-:Y:S01]  /*10600*/  @!P6 IMAD.MOV R206, RZ, RZ, -R206 ;  /* 0x000000ffffcee224 */ /* 0x000fe200078e0ace */
[C---:B------:R-:W-:Y:S01]  /*10610*/  ISETP.GT.U32.AND P6, PT, R0.reuse, R239, PT ;  /* 0x000000ef0000720c */ /* 0x040fe20003fc4070 */
[----:B------:R-:W-:Y:S02]  /*10620*/  IMAD.MOV R2, RZ, RZ, -R2 ;  /* 0x000000ffff027224 */ /* 0x000fe400078e0a02 */
[----:B------:R-:W-:Y:S01]  /*10630*/  @!P1 IMAD.MOV R202, RZ, RZ, -R202 ;  /* 0x000000ffffca9224 */ /* 0x000fe200078e0aca */
[C---:B------:R-:W-:Y:S01]  /*10640*/  ISETP.GT.U32.AND P1, PT, R0.reuse, R234, PT ;  /* 0x000000ea0000720c */ /* 0x040fe20003f24070 */
[----:B------:R-:W-:Y:S02]  /*10650*/  IMAD R137, R0, R2, R137 ;  /* 0x0000000200897224 */ /* 0x000fe400078e0289 */
[--C-:B------:R-:W-:Y:S01]  /*10660*/  @!P0 IMAD.IADD R248, R248, 0x1, -R0.reuse ;  /* 0x00000001f8f88824 */ /* 0x100fe200078e0a00 */
[----:B------:R-:W-:Y:S01]  /*10670*/  ISETP.GT.U32.AND P0, PT, R0, R135, PT ;  /* 0x000000870000720c */ /* 0x000fe20003f04070 */
[----:B------:R-:W-:-:S04]  /*10680*/  @!P5 IMAD.IADD R134, R134, 0x1, -R0 ;  /* 0x000000018686d824 */ /* 0x000fc800078e0a00 */
[--C-:B------:R-:W-:Y:S01]  /*10690*/  @!P6 IMAD.IADD R239, R239, 0x1, -R0.reuse ;  /* 0x00000001efefe824 */ /* 0x100fe200078e0a00 */
[----:B------:R-:W-:Y:S02]  /*106a0*/  ISETP.GE.AND P6, PT, R3, RZ, PT ;  /* 0x000000ff0300720c */ /* 0x000fe40003fc6270 */
[----:B------:R-:W-:Y:S01]  /*106b0*/  ISETP.GT.U32.AND P2, PT, R0, R134, PT ;  /* 0x000000860000720c */ /* 0x000fe20003f44070 */
[----:B------:R-:W-:Y:S01]  /*106c0*/  @!P1 IMAD.IADD R234, R234, 0x1, -R0 ;  /* 0x00000001eaea9824 */ /* 0x000fe200078e0a00 */
[C---:B------:R-:W-:Y:S02]  /*106d0*/  ISETP.GT.U32.AND P5, PT, R0.reuse, R243, PT ;  /* 0x000000f30000720c */ /* 0x040fe40003fa4070 */
[----:B------:R-:W-:Y:S01]  /*106e0*/  ISETP.GT.U32.AND P1, PT, R0, R133, PT ;  /* 0x000000850000720c */ /* 0x000fe20003f24070 */
[----:B------:R-:W-:Y:S01]  /*106f0*/  @!P3 IMAD.MOV R210, RZ, RZ, -R210 ;  /* 0x000000ffffd2b224 */ /* 0x000fe200078e0ad2 */
[----:B------:R-:W-:Y:S01]  /*10700*/  ISETP.GE.AND P3, PT, R136, RZ, PT ;  /* 0x000000ff8800720c */ /* 0x000fe20003f66270 */
[----:B------:R-:W-:Y:S01]  /*10710*/  @!P0 IMAD.IADD R135, R135, 0x1, -R0 ;  /* 0x0000000187878824 */ /* 0x000fe200078e0a00 */
[----:B------:R-:W4:Y:S03]  /*10720*/  LDL.LU R136, [R1+0x2d8c] ;  /* 0x002d8c0001887983 */ /* 0x000f260000300800 */
[----:B------:R-:W-:Y:S01]  /*10730*/  @!P6 IMAD.MOV R226, RZ, RZ, -R226 ;  /* 0x000000ffffe2e224 */ /* 0x000fe200078e0ae2 */
[----:B------:R-:W-:Y:S01]  /*10740*/  ISETP.GT.U32.AND P6, PT, R0, R135, PT ;  /* 0x000000870000720c */ /* 0x000fe20003fc4070 */
[--C-:B------:R-:W-:Y:S01]  /*10750*/  @!P2 IMAD.IADD R134, R134, 0x1, -R0.reuse ;  /* 0x000000018686a824 */ /* 0x100fe200078e0a00 */
[----:B------:R-:W-:Y:S01]  /*10760*/  ISETP.GT.U32.AND P2, PT, R0, R19, PT ;  /* 0x000000130000720c */ /* 0x000fe20003f44070 */
[----:B------:R-:W-:Y:S01]  /*10770*/  @!P5 IMAD.IADD R243, R243, 0x1, -R0 ;  /* 0x00000001f3f3d824 */ /* 0x000fe200078e0a00 */
[----:B------:R-:W-:Y:S01]  /*10780*/  ISETP.GE.AND P5, PT, R16, RZ, PT ;  /* 0x000000ff1000720c */ /* 0x000fe20003fa6270 */
[----:B------:R-:W-:Y:S01]  /*10790*/  IMAD.MOV.U32 R252, RZ, RZ, RZ ;  /* 0x000000fffffc7224 */ /* 0x000fe200078e00ff */
[----:B------:R-:W4:Y:S01]  /*107a0*/  LDL.LU R3, [R1+0x2d88] ;  /* 0x002d880001037983 */ /* 0x000f220000300800 */
[----:B---3--:R-:W-:-:S05]  /*107b0*/  IABS R2, R250 ;  /* 0x000000fa00027213 */ /* 0x008fca0000000000 */
[----:B------:R-:W-:-:S04]  /*107c0*/  IMAD.HI.U32 R138, R138, R2, RZ ;  /* 0x000000028a8a7227 */ /* 0x000fc800078e00ff */
[----:B------:R-:W-:-:S04]  /*107d0*/  IMAD.MOV R138, RZ, RZ, -R138 ;  /* 0x000000ffff8a7224 */ /* 0x000fc800078e0a8a */
[----:B------:R-:W-:Y:S02]  /*107e0*/  IMAD R138, R0, R138, R2 ;  /* 0x0000008a008a7224 */ /* 0x000fe400078e0202 */
[----:B------:R-:W-:Y:S02]  /*107f0*/  @!P1 IMAD.IADD R133, R133, 0x1, -R0 ;  /* 0x0000000185859824 */ /* 0x000fe400078e0a00 */
[----:B------:R-:W-:Y:S01]  /*10800*/  @!P3 IMAD.MOV R222, RZ, RZ, -R222 ;  /* 0x000000ffffdeb224 */ /* 0x000fe200078e0ade */
[----:B------:R-:W-:Y:S01]  /*10810*/  ISETP.GE.AND P3, PT, R14, RZ, PT ;  /* 0x000000ff0e00720c */ /* 0x000fe20003f66270 */
[----:B------:R-:W-:Y:S01]  /*10820*/  @!P4 IMAD.MOV R218, RZ, RZ, -R218 ;  /* 0x000000ffffdac224 */ /* 0x000fe200078e0ada */
[----:B------:R-:W-:Y:S01]  /*10830*/  ISETP.GT.U32.AND P4, PT, R0, R133, PT ;  /* 0x000000850000720c */ /* 0x000fe20003f84070 */
[--C-:B------:R-:W-:Y:S01]  /*10840*/  @!P6 IMAD.IADD R135, R135, 0x1, -R0.reuse ;  /* 0x000000018787e824 */ /* 0x100fe200078e0a00 */
[----:B------:R-:W-:Y:S01]  /*10850*/  ISETP.GE.AND P6, PT, R244, RZ, PT ;  /* 0x000000fff400720c */ /* 0x000fe20003fc6270 */
[----:B------:R-:W-:Y:S01]  /*10860*/  @!P2 IMAD.IADD R19, R19, 0x1, -R0 ;  /* 0x000000011313a824 */ /* 0x000fe200078e0a00 */
[----:B------:R-:W-:Y:S01]  /*10870*/  ISETP.GE.AND P2, PT, R140, RZ, PT ;  /* 0x000000ff8c00720c */ /* 0x000fe20003f46270 */
[----:B------:R-:W0:Y:S03]  /*10880*/  LDC R244, c[0x0][0x230] ;  /* 0x00008c00fff47b82 */ /* 0x000e260000000800 */
[----:B------:R-:W-:-:S05]  /*10890*/  ISETP.GT.U32.AND P0, PT, R0, R19, PT ;  /* 0x000000130000720c */ /* 0x000fca0003f04070 */
[----:B------:R-:W-:Y:S01]  /*108a0*/  @!P4 IMAD.IADD R133, R133, 0x1, -R0 ;  /* 0x000000018585c824 */ /* 0x000fe200078e0a00 */
[----:B------:R-:W-:-:S03]  /*108b0*/  ISETP.GT.U32.AND P4, PT, R0, R138, PT ;  /* 0x0000008a0000720c */ /* 0x000fc60003f84070 */
[----:B------:R-:W-:-:S04]  /*108c0*/  @!P2 IMAD.MOV R239, RZ, RZ, -R239 ;  /* 0x000000ffffefa224 */ /* 0x000fc800078e0aef */
[----:B------:R-:W-:Y:S01]  /*108d0*/  @!P0 IMAD.IADD R19, R19, 0x1, -R0 ;  /* 0x0000000113138824 */ /* 0x000fe200078e0a00 */
[----:B------:R-:W-:Y:S01]  /*108e0*/  ISETP.GE.AND P0, PT, R17, RZ, PT ;  /* 0x000000ff1100720c */ /* 0x000fe20003f06270 */
[----:B------:R-:W-:Y:S01]  /*108f0*/  @!P3 IMAD.MOV R234, RZ, RZ, -R234 ;  /* 0x000000ffffeab224 */ /* 0x000fe200078e0aea */
[----:B------:R-:W-:Y:S01]  /*10900*/  ISETP.GE.AND P3, PT, R15, RZ, PT ;  /* 0x000000ff0f00720c */ /* 0x000fe20003f66270 */
[----:B------:R-:W-:Y:S02]  /*10910*/  IMAD.MOV.U32 R15, RZ, RZ, RZ ;  /* 0x000000ffff0f7224 */ /* 0x000fe400078e00ff */
[----:B------:R-:W-:Y:S02]  /*10920*/  @!P4 IMAD.IADD R138, R138, 0x1, -R0 ;  /* 0x000000018a8ac824 */ /* 0x000fe400078e0a00 */
[----:B0-----:R-:W-:Y:S02]  /*10930*/  VIADD R244, R244, 0x7f ;  /* 0x0000007ff4f47836 */ /* 0x001fe40000000000 */
[----:B--2---:R-:W-:-:S05]  /*10940*/  VIADD R2, R236, 0x10000 ;  /* 0x00010000ec027836 */ /* 0x004fca0000000000 */
[----:B------:R-:W-:-:S04]  /*10950*/  SHF.R.U32.HI R2, RZ, 0x4, R2 ;  /* 0x00000004ff027819 */ /* 0x000fc80000011602 */
[----:B------:R-:W-:-:S04]  /*10960*/  SGXT.U32 R2, R2, 0xe ;  /* 0x0000000e0202781a */ /* 0x000fc80000000000 */
[----:B------:R-:W-:-:S04]  /*10970*/  IADD3 R16, P1, R2, 0x2, RZ ;  /* 0x0000000202107810 */ /* 0x000fc80007f3e0ff */
[----:B------:R-:W-:Y:S02]  /*10980*/  IADD3.X R14, R252, 0x40000040, RZ, P1, !PT ;  /* 0x40000040fc0e7810 */ /* 0x000fe40000ffe4ff */
[----:B------:R-:W-:Y:S02]  /*10990*/  ISETP.GT.U32.AND P1, PT, R0, R137, PT ;  /* 0x000000890000720c */ /* 0x000fe40003f24070 */
[----:B------:R-:W-:-:S11]  /*109a0*/  SHF.R.U32.HI R252, RZ, 0x4, R236 ;  /* 0x00000004fffc7819 */ /* 0x000fd600000116ec */
[----:B------:R-:W-:-:S05]  /*109b0*/  @!P1 IMAD.IADD R137, R137, 0x1, -R0 ;  /* 0x0000000189899824 */ /* 0x000fca00078e0a00 */
[----:B------:R-:W-:Y:S02]  /*109c0*/  ISETP.GT.U32.AND P2, PT, R0, R137, PT ;  /* 0x000000890000720c */ /* 0x000fe40003f44070 */
[----:B------:R-:W-:Y:S01]  /*109d0*/  SGXT.U32 R17, R252, 0xe ;  /* 0x0000000efc11781a */ /* 0x000fe20000000000 */
[----:B------:R0:W-:Y:S01]  /*109e0*/  STL [R1+0x2d18], R236 ;  /* 0x002d18ec01007387 */ /* 0x0001e20000100800 */
[----:B------:R-:W-:Y:S02]  /*109f0*/  ISETP.GE.AND P1, PT, R249, RZ, PT ;  /* 0x000000fff900720c */ /* 0x000fe40003f26270 */
[----:B------:R-:W-:Y:S01]  /*10a00*/  IADD3 R252, P4, R17, 0x2, RZ ;  /* 0x0000000211fc7810 */ /* 0x000fe20007f9e0ff */
[----:B------:R-:W2:Y:S01]  /*10a10*/  LDL.LU R249, [R1+0x38] ;  /* 0x0000380001f97983 */ /* 0x000ea20000300800 */
[----:B------:R-:W-:Y:S02]  /*10a20*/  SHF.R.S32.HI R17, RZ, 0x1f, R244 ;  /* 0x0000001fff117819 */ /* 0x000fe400000114f4 */
[----:B------:R-:W-:-:S03]  /*10a30*/  IADD3.X R15, R15, 0x40000040, RZ, P4, !PT ;  /* 0x400000400f0f7810 */ /* 0x000fc600027fe4ff */
[----:B------:R-:W-:Y:S01]  /*10a40*/  @!P2 IMAD.IADD R137, R137, 0x1, -R0 ;  /* 0x000000018989a824 */ /* 0x000fe200078e0a00 */
[----:B------:R-:W-:Y:S02]  /*10a50*/  ISETP.GE.AND P2, PT, R247, RZ, PT ;  /* 0x000000fff700720c */ /* 0x000fe40003f46270 */
[----:B------:R-:W3:Y:S01]  /*10a60*/  LDL.LU R247, [R1+0x34] ;  /* 0x0000340001f77983 */ /* 0x000ee20000300800 */
[----:B------:R-:W-:Y:S02]  /*10a70*/  ISETP.GE.AND P4, PT, R250, RZ, PT ;  /* 0x000000fffa00720c */ /* 0x000fe40003f86270 */
[----:B------:R-:W-:Y:S01]  /*10a80*/  R2UR UR7, R14 ;  /* 0x000000000e0772ca */ /* 0x000fe200000e0000 */
[----:B------:R-:W3:Y:S01]  /*10a90*/  LDL.LU R250, [R1+0x30] ;  /* 0x0000300001fa7983 */ /* 0x000ee20000300800 */
[----:B------:R-:W-:Y:S02]  /*10aa0*/  LEA.HI R17, R17, R244, RZ, 0x7 ;  /* 0x000000f411117211 */ /* 0x000fe400078f38ff */
[----:B------:R-:W-:Y:S01]  /*10ab0*/  R2UR UR5, R15 ;  /* 0x000000000f0572ca */ /* 0x000fe200000e0000 */
[----:B------:R-:W3:Y:S01]  /*10ac0*/  LDL.LU R14, [R1+0x2c] ;  /* 0x00002c00010e7983 */ /* 0x000ee20000300800 */
[----:B------:R-:W-:-:S03]  /*10ad0*/  R2UR UR6, R16 ;  /* 0x00000000100672ca */ /* 0x000fc600000e0000 */
[----:B------:R-:W3:Y:S04]  /*10ae0*/  LDL.LU R15, [R1+0x28] ;  /* 0x00002800010f7983 */ /* 0x000ee80000300800 */
[----:B------:R-:W3:Y:S04]  /*10af0*/  LDL.LU R16, [R1+0x24] ;  /* 0x0000240001107983 */ /* 0x000ee80000300800 */
[----:B------:R-:W3:Y:S04]  /*10b00*/  LDL.LU R17, [R1+0x20] ;  /* 0x0000200001117983 */ /* 0x000ee80000300800 */
[----:B------:R-:W3:Y:S01]  /*10b10*/  LDL.LU R244, [R1+0x1c] ;  /* 0x00001c0001f47983 */ /* 0x000ee20000300800 */
[----:B------:R-:W-:Y:S01]  /*10b20*/  @!P5 IMAD.MOV R230, RZ, RZ, -R230 ;  /* 0x000000ffffe6d224 */ /* 0x000fe200078e0ae6 */
[----:B------:R-:W-:-:S02]  /*10b30*/  ISETP.GE.AND P5, PT, R141, RZ, PT ;  /* 0x000000ff8d00720c */ /* 0x000fc40003fa6270 */
[----:B------:R-:W1:Y:S01]  /*10b40*/  LDC.64 R140, c[0x0][0x218] ;  /* 0x00008600ff8c7b82 */ /* 0x000e620000000a00 */
[----:B------:R-:W-:Y:S01]  /*10b50*/  @!P1 IMAD.MOV R243, RZ, RZ, -R243 ;  /* 0x000000fffff39224 */ /* 0x000fe200078e0af3 */
[----:B------:R-:W-:Y:S01]  /*10b60*/  ISETP.GT.U32.AND P1, PT, R0, R138, PT ;  /* 0x0000008a0000720c */ /* 0x000fe20003f24070 */
[----:B0-----:R-:W3:Y:S01]  /*10b70*/  LDL.LU R236, [R1+0x14] ;  /* 0x0000140001ec7983 */ /* 0x001ee20000300800 */
[----:B------:R-:W-:Y:S01]  /*10b80*/  R2UR UR4, R252 ;  /* 0x00000000fc0472ca */ /* 0x000fe200000e0000 */
[----:B------:R-:W-:Y:S01]  /*10b90*/  @!P6 IMAD.MOV R134, RZ, RZ, -R134 ;  /* 0x000000ffff86e224 */ /* 0x000fe200078e0a86 */
[----:B------:R-:W-:Y:S01]  /*10ba0*/  ISETP.GE.AND P6, PT, R10, RZ, PT ;  /* 0x000000ff0a00720c */ /* 0x000fe20003fc6270 */
[----:B------:R0:W-:Y:S08]  /*10bb0*/  STL [R1+0x2d1c], R10 ;  /* 0x002d1c0a01007387 */ /* 0x0001f00000100800 */
[----:B------:R-:W-:Y:S01]  /*10bc0*/  @!P1 IMAD.IADD R138, R138, 0x1, -R0 ;  /* 0x000000018a8a9824 */ /* 0x000fe200078e0a00 */
[----:B0-----:R-:W3:Y:S01]  /*10bd0*/  LDL.LU R10, [R1+0x18] ;  /* 0x00001800010a7983 */ /* 0x001ee20000300800 */
[----:B----4-:R-:W-:-:S02]  /*10be0*/  ISETP.NE.AND P1, PT, R3, RZ, PT ;  /* 0x000000ff0300720c */ /* 0x010fc40003f25270 */
[----:B------:R-:W-:Y:S01]  /*10bf0*/  LOP3.LUT R252, RZ, R3, RZ, 0x33, !PT ;  /* 0x00000003fffc7212 */ /* 0x000fe200078e33ff */
[----:B-1----:R0:W-:Y:S01]  /*10c00*/  STL [R1+0x40], R140 ;  /* 0x0000408c01007387 */ /* 0x0021e20000100800 */
[----:B------:R-:W-:-:S03]  /*10c10*/  IMAD.MOV.U32 R0, RZ, RZ, R141 ;  /* 0x000000ffff007224 */ /* 0x000fc600078e008d */
[----:B0-----:R-:W4:Y:S01]  /*10c20*/  LDL.LU.64 R140, [R1+0x2d80] ;  /* 0x002d8000018c7983 */ /* 0x001f220000300a00 */
[----:B--2---:R-:W-:-:S05]  /*10c30*/  SEL R249, R252, R249, !P1 ;  /* 0x000000f9fcf97207 */ /* 0x004fca0004800000 */
[----:B------:R0:W-:Y:S01]  /*10c40*/  STL [R1+0x164], R249 ;  /* 0x000164f901007387 */ /* 0x0001e20000100800 */
[C---:B---3--:R-:W-:Y:S02]  /*10c50*/  SEL R247, R252.reuse, R247, !P1 ;  /* 0x000000f7fcf77207 */ /* 0x048fe40004800000 */
[C---:B------:R-:W-:Y:S01]  /*10c60*/  SEL R250, R252.reuse, R250, !P1 ;  /* 0x000000fafcfa7207 */ /* 0x040fe20004800000 */
[----:B0-----:R-:W2:Y:S01]  /*10c70*/  LDL.LU R249, [R1+0x2d78] ;  /* 0x002d780001f97983 */ /* 0x001ea20000300800 */
[----:B------:R-:W-:-:S03]  /*10c80*/  SEL R14, R252, R14, !P1 ;  /* 0x0000000efc0e7207 */ /* 0x000fc60004800000 */
[----:B------:R0:W-:Y:S01]  /*10c90*/  STL [R1+0x160], R247 ;  /* 0x000160f701007387 */ /* 0x0001e20000100800 */
[C---:B------:R-:W-:Y:S02]  /*10ca0*/  SEL R15, R252.reuse, R15, !P1 ;  /* 0x0000000ffc0f7207 */ /* 0x040fe40004800000 */
[C---:B------:R-:W-:Y:S01]  /*10cb0*/  SEL R16, R252.reuse, R16, !P1 ;  /* 0x00000010fc107207 */ /* 0x040fe20004800000 */
[----:B0-----:R-:W3:Y:S01]  /*10cc0*/  LDL.LU R247, [R1+0x2d74] ;  /* 0x002d740001f77983 */ /* 0x001ee20000300800 */
[----:B------:R-:W-:-:S03]  /*10cd0*/  SEL R17, R252, R17, !P1 ;  /* 0x00000011fc117207 */ /* 0x000fc60004800000 */
[----:B------:R0:W-:Y:S01]  /*10ce0*/  STL [R1+0x15c], R250 ;  /* 0x00015cfa01007387 */ /* 0x0001e20000100800 */
[----:B------:R-:W-:-:S03]  /*10cf0*/  SEL R244, R252, R244, !P1 ;  /* 0x000000f4fcf47207 */ /* 0x000fc60004800000 */
[----:B0-----:R-:W4:Y:S04]  /*10d00*/  LDL.LU R250, [R1+0x2d70] ;  /* 0x002d700001fa7983 */ /* 0x001f280000300800 */
[----:B------:R0:W-:Y:S04]  /*10d10*/  STL [R1+0x158], R14 ;  /* 0x0001580e01007387 */ /* 0x0001e80000100800 */
[----:B0-----:R-:W2:Y:S04]  /*10d20*/  LDL.LU R14, [R1+0x2d6c] ;  /* 0x002d6c00010e7983 */ /* 0x001ea80000300800 */
[----:B------:R0:W-:Y:S04]  /*10d30*/  STL [R1+0x154], R15 ;  /* 0x0001540f01007387 */ /* 0x0001e80000100800 */
[----:B0-----:R-:W3:Y:S04]  /*10d40*/  LDL.LU R15, [R1+0x2d68] ;  /* 0x002d6800010f7983 */ /* 0x001ee80000300800 */
[----:B------:R0:W-:Y:S04]  /*10d50*/  STL [R1+0x150], R16 ;  /* 0x0001501001007387 */ /* 0x0001e80000100800 */
[----:B0-----:R-:W4:Y:S04]  /*10d60*/  LDL.LU R16, [R1+0x2d64] ;  /* 0x002d640001107983 */ /* 0x001f280000300800 */
[----:B------:R0:W-:Y:S04]  /*10d70*/  STL [R1+0x14c], R17 ;  /* 0x00014c1101007387 */ /* 0x0001e80000100800 */
[----:B0-----:R-:W2:Y:S04]  /*10d80*/  LDL.LU R17, [R1+0x2d60] ;  /* 0x002d600001117983 */ /* 0x001ea80000300800 */
[----:B------:R0:W-:Y:S04]  /*10d90*/  STL [R1+0x148], R244 ;  /* 0x000148f401007387 */ /* 0x0001e80000100800 */
[----:B0-----:R-:W3:Y:S01]  /*10da0*/  LDL.LU R244, [R1+0x2d5c] ;  /* 0x002d5c0001f47983 */ /* 0x001ee20000300800 */
[----:B------:R-:W-:-:S05]  /*10db0*/  SEL R10, R252, R10, !P1 ;  /* 0x0000000afc0a7207 */ /* 0x000fca0004800000 */
[----:B------:R0:W-:Y:S02]  /*10dc0*/  STL [R1+0x144], R10 ;  /* 0x0001440a01007387 */ /* 0x0001e40000100800 */
[----:B0-----:R-:W-:-:S05]  /*10dd0*/  SEL R10, R252, R236, !P1 ;  /* 0x000000ecfc0a7207 */ /* 0x001fca0004800000 */
[----:B------:R2:W-:Y:S02]  /*10de0*/  STL [R1+0x140], R10 ;  /* 0x0001400a01007387 */ /* 0x0005e40000100800 */
[C---:B--2---:R-:W-:Y:S02]  /*10df0*/  SEL R10, R252.reuse, R17, !P1 ;  /* 0x00000011fc0a7207 */ /* 0x044fe40004800000 */
[C---:B----4-:R-:W-:Y:S02]  /*10e00*/  SEL R17, R252.reuse, R16, !P1 ;  /* 0x00000010fc117207 */ /* 0x050fe40004800000 */
[C---:B---3--:R-:W-:Y:S02]  /*10e10*/  SEL R16, R252.reuse, R15, !P1 ;  /* 0x0000000ffc107207 */ /* 0x048fe40004800000 */
[----:B------:R-:W-:-:S05]  /*10e20*/  SEL R236, R252, R244, !P1 ;  /* 0x000000f4fcec7207 */ /* 0x000fca0004800000 */
[----:B------:R-:W-:Y:S04]  /*10e30*/  STL [R1+0x13c], R236 ;  /* 0x00013cec01007387 */ /* 0x000fe80000100800 */
[----:B------:R0:W-:Y:S01]  /*10e40*/  STL [R1+0x138], R10 ;  /* 0x0001380a01007387 */ /* 0x0001e20000100800 */
[----:B------:R-:W-:-:S03]  /*10e50*/  SEL R15, R252, R250, !P1 ;  /* 0x000000fafc0f7207 */ /* 0x000fc60004800000 */
[----:B------:R-:W-:Y:S01]  /*10e60*/  STL [R1+0x134], R17 ;  /* 0x0001341101007387 */ /* 0x000fe20000100800 */
[----:B0-----:R-:W-:-:S03]  /*10e70*/  SEL R10, R252, R14, !P1 ;  /* 0x0000000efc0a7207 */ /* 0x001fc60004800000 */
[----:B------:R-:W-:Y:S01]  /*10e80*/  STL [R1+0x130], R16 ;  /* 0x0001301001007387 */ /* 0x000fe20000100800 */
[----:B------:R-:W-:-:S03]  /*10e90*/  SEL R14, R252, R247, !P1 ;  /* 0x000000f7fc0e7207 */ /* 0x000fc60004800000 */
[----:B------:R0:W-:Y:S04]  /*10ea0*/  STL [R1+0x12c], R10 ;  /* 0x00012c0a01007387 */ /* 0x0001e80000100800 */
[----:B------:R1:W-:Y:S01]  /*10eb0*/  STL [R1+0x128], R15 ;  /* 0x0001280f01007387 */ /* 0x0003e20000100800 */
[----:B0-----:R-:W-:-:S03]  /*10ec0*/  SEL R10, R252, R249, !P1 ;  /* 0x000000f9fc0a7207 */ /* 0x001fc60004800000 */
[----:B------:R0:W-:Y:S01]  /*10ed0*/  STL [R1+0x124], R14 ;  /* 0x0001240e01007387 */ /* 0x0001e20000100800 */
[----:B-1----:R-:W-:-:S03]  /*10ee0*/  SEL R15, R252, R136, !P1 ;  /* 0x00000088fc0f7207 */ /* 0x002fc60004800000 */
[----:B------:R1:W-:Y:S01]  /*10ef0*/  STL [R1+0x120], R10 ;  /* 0x0001200a01007387 */ /* 0x0003e20000100800 */
[----:B0-----:R-:W-:-:S03]  /*10f00*/  SEL R14, R252, R251, !P1 ;  /* 0x000000fbfc0e7207 */ /* 0x001fc60004800000 */
[----:B------:R0:W-:Y:S01]  /*10f10*/  STL [R1+0x11c], R15 ;  /* 0x00011c0f01007387 */ /* 0x0001e20000100800 */
[----:B-1----:R-:W-:-:S03]  /*10f20*/  SEL R10, R252, R164, !P1 ;  /* 0x000000a4fc0a7207 */ /* 0x002fc60004800000 */
[----:B------:R1:W-:Y:S04]  /*10f30*/  STL [R1+0x118], R14 ;  /* 0x0001180e01007387 */ /* 0x0003e80000100800 */
[----:B------:R2:W-:Y:S01]  /*10f40*/  STL [R1+0x114], R10 ;  /* 0x0001140a01007387 */ /* 0x0005e20000100800 */
[C---:B0-----:R-:W-:Y:S02]  /*10f50*/  SEL R15, R252.reuse, R57, !P1 ;  /* 0x00000039fc0f7207 */ /* 0x041fe40004800000 */
[----:B-1----:R-:W-:-:S03]  /*10f60*/  SEL R14, R252, R228, !P1 ;  /* 0x000000e4fc0e7207 */ /* 0x002fc60004800000 */
[----:B------:R0:W-:Y:S01]  /*10f70*/  STL [R1+0x110], R15 ;  /* 0x0001100f01007387 */ /* 0x0001e20000100800 */
[----:B--2---:R-:W-:-:S03]  /*10f80*/  SEL R10, R252, R121, !P1 ;  /* 0x00000079fc0a7207 */ /* 0x004fc60004800000 */
        /* <DEDUP_REMOVED lines=33> */
[C---:B-1----:R-:W-:Y:S02]  /*111a0*/  SEL R14, R252.reuse, R33, !P1 ;  /* 0x00000021fc0e7207 */ /* 0x042fe40004800000 */
[C---:B--2---:R-:W-:Y:S01]  /*111b0*/  SEL R10, R252.reuse, R13, !P1 ;  /* 0x0000000dfc0a7207 */ /* 0x044fe20004800000 */
[----:B------:R-:W-:Y:S01]  /*111c0*/  STL [R1+0xc8], R15 ;  /* 0x0000c80f01007387 */ /* 0x000fe20000100800 */
[----:B------:R-:W-:-:S03]  /*111d0*/  SEL R13, R252, R49, !P1 ;  /* 0x00000031fc0d7207 */ /* 0x000fc60004800000 */
[----:B------:R0:W-:Y:S04]  /*111e0*/  STL [R1+0xc4], R10 ;  /* 0x0000c40a01007387 */ /* 0x0001e80000100800 */
[----:B------:R1:W-:Y:S01]  /*111f0*/  STL [R1+0xc0], R14 ;  /* 0x0000c00e01007387 */ /* 0x0003e20000100800 */
[----:B0-----:R-:W-:-:S03]  /*11200*/  SEL R10, R252, R65, !P1 ;  /* 0x00000041fc0a7207 */ /* 0x001fc60004800000 */
[----:B------:R0:W-:Y:S01]  /*11210*/  STL [R1+0xbc], R13 ;  /* 0x0000bc0d01007387 */ /* 0x0001e20000100800 */
[C---:B------:R-:W-:Y:S01]  /*11220*/  SEL R15, R252.reuse, R101, !P1 ;  /* 0x00000065fc0f7207 */ /* 0x040fe20004800000 */
[----:B------:R-:W2:Y:S02]  /*11230*/  LDC R65, c[0x0][0x234] ;  /* 0x00008d00ff417b82 */ /* 0x000ea40000000800 */
[----:B------:R3:W-:Y:S01]  /*11240*/  STL [R1+0xb8], R10 ;  /* 0x0000b80a01007387 */ /* 0x0007e20000100800 */
[C---:B-1----:R-:W-:Y:S02]  /*11250*/  SEL R14, R252.reuse, R129, !P1 ;  /* 0x00000081fc0e7207 */ /* 0x042fe40004800000 */
[C---:B0-----:R-:W-:Y:S02]  /*11260*/  SEL R13, R252.reuse, R97, !P1 ;  /* 0x00000061fc0d7207 */ /* 0x041fe40004800000 */
[----:B---3--:R-:W-:-:S03]  /*11270*/  SEL R10, R252, R113, !P1 ;  /* 0x00000071fc0a7207 */ /* 0x008fc60004800000 */
[----:B------:R0:W-:Y:S04]  /*11280*/  STL [R1+0xb4], R13 ;  /* 0x0000b40d01007387 */ /* 0x0001e80000100800 */
        /* <DEDUP_REMOVED lines=8> */
[----:B------:R-:W-:Y:S01]  /*11310*/  STL [R1+0xa0], R14 ;  /* 0x0000a00e01007387 */ /* 0x000fe20000100800 */
[----:B---3--:R-:W-:-:S03]  /*11320*/  SEL R10, R252, R176, !P1 ;  /* 0x000000b0fc0a7207 */ /* 0x008fc60004800000 */
[----:B------:R0:W-:Y:S04]  /*11330*/  STL [R1+0x9c], R13 ;  /* 0x00009c0d01007387 */ /* 0x0001e80000100800 */
[----:B------:R1:W-:Y:S01]  /*11340*/  STL [R1+0x98], R10 ;  /* 0x0000980a01007387 */ /* 0x0003e20000100800 */
[C---:B0-----:R-:W-:Y:S02]  /*11350*/  SEL R13, R252.reuse, R192, !P1 ;  /* 0x000000c0fc0d7207 */ /* 0x041fe40004800000 */
[----:B-1----:R-:W-:-:S03]  /*11360*/  SEL R10, R252, R200, !P1 ;  /* 0x000000c8fc0a7207 */ /* 0x002fc60004800000 */
[----:B------:R0:W-:Y:S01]  /*11370*/  STL [R1+0x94], R13 ;  /* 0x0000940d01007387 */ /* 0x0001e20000100800 */
[----:B------:R-:W-:-:S03]  /*11380*/  SEL R14, R252, R208, !P1 ;  /* 0x000000d0fc0e7207 */ /* 0x000fc60004800000 */
[----:B------:R1:W-:Y:S01]  /*11390*/  STL [R1+0x90], R10 ;  /* 0x0000900a01007387 */ /* 0x0003e20000100800 */
[----:B0-----:R-:W-:-:S03]  /*113a0*/  SEL R13, R252, R216, !P1 ;  /* 0x000000d8fc0d7207 */ /* 0x001fc60004800000 */
[----:B------:R-:W-:Y:S01]  /*113b0*/  STL [R1+0x8c], R14 ;  /* 0x00008c0e01007387 */ /* 0x000fe20000100800 */
[----:B-1----:R-:W-:-:S03]  /*113c0*/  SEL R10, R252, R224, !P1 ;  /* 0x000000e0fc0a7207 */ /* 0x002fc60004800000 */
[----:B------:R0:W-:Y:S04]  /*113d0*/  STL [R1+0x88], R13 ;  /* 0x0000880d01007387 */ /* 0x0001e80000100800 */
[----:B------:R1:W-:Y:S01]  /*113e0*/  STL [R1+0x84], R10 ;  /* 0x0000840a01007387 */ /* 0x0003e20000100800 */
[C---:B0-----:R-:W-:Y:S02]  /*113f0*/  SEL R13, R252.reuse, R241, !P1 ;  /* 0x000000f1fc0d7207 */ /* 0x041fe40004800000 */
[----:B-1----:R-:W-:-:S03]  /*11400*/  SEL R10, R252, R8, !P1 ;  /* 0x00000008fc0a7207 */ /* 0x002fc60004800000 */
[----:B------:R-:W-:Y:S01]  /*11410*/  STL [R1+0x80], R13 ;  /* 0x0000800d01007387 */ /* 0x000fe20000100800 */
[C---:B------:R-:W-:Y:S02]  /*11420*/  SEL R8, R252.reuse, R29, !P1 ;  /* 0x0000001dfc087207 */ /* 0x040fe40004800000 */
[C---:B------:R-:W-:Y:S01]  /*11430*/  SEL R14, R252.reuse, R45, !P1 ;  /* 0x0000002dfc0e7207 */ /* 0x040fe20004800000 */
[----:B------:R0:W-:Y:S04]  /*11440*/  STL [R1+0x7c], R10 ;  /* 0x00007c0a01007387 */ /* 0x0001e80000100800 */
[----:B------:R-:W-:Y:S01]  /*11450*/  STL [R1+0x78], R8 ;  /* 0x0000780801007387 */ /* 0x000fe20000100800 */
[----:B0-----:R-:W-:-:S03]  /*11460*/  SEL R10, R252, R53, !P1 ;  /* 0x00000035fc0a7207 */ /* 0x001fc60004800000 */
[----:B------:R0:W-:Y:S04]  /*11470*/  STL [R1+0x74], R14 ;  /* 0x0000740e01007387 */ /* 0x0001e80000100800 */
[----:B------:R1:W-:Y:S01]  /*11480*/  STL [R1+0x70], R10 ;  /* 0x0000700a01007387 */ /* 0x0003e20000100800 */
[C---:B0-----:R-:W-:Y:S02]  /*11490*/  SEL R14, R252.reuse, R69, !P1 ;  /* 0x00000045fc0e7207 */ /* 0x041fe40004800000 */
[----:B-1----:R-:W-:-:S03]  /*114a0*/  SEL R10, R252, R77, !P1 ;  /* 0x0000004dfc0a7207 */ /* 0x002fc60004800000 */
[----:B------:R0:W-:Y:S04]  /*114b0*/  STL [R1+0x6c], R14 ;  /* 0x00006c0e01007387 */ /* 0x0001e80000100800 */
[----:B------:R1:W-:Y:S01]  /*114c0*/  STL [R1+0x68], R10 ;  /* 0x0000680a01007387 */ /* 0x0003e20000100800 */
[C---:B0-----:R-:W-:Y:S02]  /*114d0*/  SEL R14, R252.reuse, R93, !P1 ;  /* 0x0000005dfc0e7207 */ /* 0x041fe40004800000 */
[----:B-1----:R-:W-:-:S03]  /*114e0*/  SEL R10, R252, R109, !P1 ;  /* 0x0000006dfc0a7207 */ /* 0x002fc60004800000 */
[----:B------:R0:W-:Y:S04]  /*114f0*/  STL [R1+0x64], R14 ;  /* 0x0000640e01007387 */ /* 0x0001e80000100800 */
[----:B------:R1:W-:Y:S04]  /*11500*/  STL [R1+0x10], R15 ;  /* 0x0000100f01007387 */ /* 0x0003e80000100800 */
[----:B------:R3:W-:Y:S01]  /*11510*/  STL [R1+0x1c], R10 ;  /* 0x00001c0a01007387 */ /* 0x0007e20000100800 */
[C---:B0-----:R-:W-:Y:S02]  /*11520*/  SEL R14, R252.reuse, R117, !P1 ;  /* 0x00000075fc0e7207 */ /* 0x041fe40004800000 */
[----:B-1----:R-:W-:-:S03]  /*11530*/  SEL R15, R252, R125, !P1 ;  /* 0x0000007dfc0f7207 */ /* 0x002fc60004800000 */
[----:B------:R0:W-:Y:S01]  /*11540*/  STL [R1+0x28], R14 ;  /* 0x0000280e01007387 */ /* 0x0001e20000100800 */
[----:B---3--:R-:W-:-:S03]  /*11550*/  SEL R10, R252, R4, !P1 ;  /* 0x00000004fc0a7207 */ /* 0x008fc60004800000 */
[----:B------:R-:W-:Y:S01]  /*11560*/  STL [R1+0x38], R15 ;  /* 0x0000380f01007387 */ /* 0x000fe20000100800 */
[----:B------:R-:W-:-:S03]  /*11570*/  SEL R4, R252, R146, !P1 ;  /* 0x00000092fc047207 */ /* 0x000fc60004800000 */
[----:B------:R1:W-:Y:S01]  /*11580*/  STL [R1+0x60], R10 ;  /* 0x0000600a01007387 */ /* 0x0003e20000100800 */
[----:B0-----:R-:W-:-:S05]  /*11590*/  SEL R14, R252, R142, !P1 ;  /* 0x0000008efc0e7207 */ /* 0x001fca0004800000 */
[----:B------:R0:W-:Y:S01]  /*115a0*/  STL [R1+0x5c], R14 ;  /* 0x00005c0e01007387 */ /* 0x0001e20000100800 */
[----:B-1----:R-:W-:-:S03]  /*115b0*/  SEL R10, R252, R150, !P1 ;  /* 0x00000096fc0a7207 */ /* 0x002fc60004800000 */
[----:B------:R1:W-:Y:S04]  /*115c0*/  STL [R1+0x58], R4 ;  /* 0x0000580401007387 */ /* 0x0003e80000100800 */
[----:B------:R3:W-:Y:S01]  /*115d0*/  STL [R1+0x54], R10 ;  /* 0x0000540a01007387 */ /* 0x0007e20000100800 */
[C---:B0-----:R-:W-:Y:S02]  /*115e0*/  SEL R14, R252.reuse, R154, !P1 ;  /* 0x0000009afc0e7207 */ /* 0x041fe40004800000 */
[----:B-1----:R-:W-:-:S03]  /*115f0*/  SEL R4, R252, R158, !P1 ;  /* 0x0000009efc047207 */ /* 0x002fc60004800000 */
[----:B------:R0:W-:Y:S01]  /*11600*/  STL [R1+0x50], R14 ;  /* 0x0000500e01007387 */ /* 0x0001e20000100800 */
[----:B---3--:R-:W-:-:S03]  /*11610*/  SEL R10, R252, R162, !P1 ;  /* 0x000000a2fc0a7207 */ /* 0x008fc60004800000 */
[----:B------:R1:W-:Y:S04]  /*11620*/  STL [R1+0x4c], R4 ;  /* 0x00004c0401007387 */ /* 0x0003e80000100800 */
[----:B------:R3:W-:Y:S01]  /*11630*/  STL [R1+0x48], R10 ;  /* 0x0000480a01007387 */ /* 0x0007e20000100800 */
[C---:B0-----:R-:W-:Y:S02]  /*11640*/  SEL R14, R252.reuse, R166, !P1 ;  /* 0x000000a6fc0e7207 */ /* 0x041fe40004800000 */
[----:B-1----:R-:W-:-:S03]  /*11650*/  SEL R4, R252, R170, !P1 ;  /* 0x000000aafc047207 */ /* 0x002fc60004800000 */
[----:B------:R0:W-:Y:S01]  /*11660*/  STL [R1+0x3c], R14 ;  /* 0x00003c0e01007387 */ /* 0x0001e20000100800 */
[----:B---3--:R-:W-:-:S03]  /*11670*/  SEL R10, R252, R174, !P1 ;  /* 0x000000aefc0a7207 */ /* 0x008fc60004800000 */
[----:B------:R1:W-:Y:S01]  /*11680*/  STL [R1+0x34], R4 ;  /* 0x0000340401007387 */ /* 0x0003e20000100800 */
[----:B------:R-:W-:-:S03]  /*11690*/  SEL R236, R252, R190, !P1 ;  /* 0x000000befcec7207 */ /* 0x000fc60004800000 */
[----:B------:R3:W-:Y:S01]  /*116a0*/  STL [R1+0x30], R10 ;  /* 0x0000300a01007387 */ /* 0x0007e20000100800 */
[C---:B0-----:R-:W-:Y:S02]  /*116b0*/  SEL R14, R252.reuse, R178, !P1 ;  /* 0x000000b2fc0e7207 */ /* 0x041fe40004800000 */
[C---:B------:R-:W-:Y:S02]  /*116c0*/  SEL R17, R252.reuse, R194, !P1 ;  /* 0x000000c2fc117207 */ /* 0x040fe40004800000 */
[C---:B-1----:R-:W-:Y:S01]  /*116d0*/  SEL R4, R252.reuse, R182, !P1 ;  /* 0x000000b6fc047207 */ /* 0x042fe20004800000 */
[----:B------:R0:W-:Y:S01]  /*116e0*/  STL [R1+0x2c], R14 ;  /* 0x00002c0e01007387 */ /* 0x0001e20000100800 */
[C---:B---3--:R-:W-:Y:S02]  /*116f0*/  SEL R10, R252.reuse, R186, !P1 ;  /* 0x000000bafc0a7207 */ /* 0x048fe40004800000 */
[C---:B------:R-:W-:Y:S02]  /*11700*/  SEL R16, R252.reuse, R202, !P1 ;  /* 0x000000cafc107207 */ /* 0x040fe40004800000 */
[C---:B------:R-:W-:Y:S01]  /*11710*/  SEL R15, R252.reuse, R206, !P1 ;  /* 0x000000cefc0f7207 */ /* 0x040fe20004800000 */
[----:B------:R-:W-:Y:S01]  /*11720*/  STL [R1+0x2d40], R10 ;  /* 0x002d400a01007387 */ /* 0x000fe20000100800 */
[----:B0-----:R-:W-:-:S03]  /*11730*/  SEL R14, R252, R198, !P1 ;  /* 0x000000c6fc0e7207 */ /* 0x001fc60004800000 */
[----:B------:R0:W-:Y:S04]  /*11740*/  STL [R1+0x24], R4 ;  /* 0x0000240401007387 */ /* 0x0001e80000100800 */
[----:B------:R-:W-:Y:S01]  /*11750*/  STL [R1+0x2d44], R236 ;  /* 0x002d44ec01007387 */ /* 0x000fe20000100800 */
[----:B------:R-:W-:-:S03]  /*11760*/  SEL R8, R252, R61, !P1 ;  /* 0x0000003dfc087207 */ /* 0x000fc60004800000 */
[----:B------:R-:W-:Y:S01]  /*11770*/  STL [R1+0x2d48], R17 ;  /* 0x002d481101007387 */ /* 0x000fe20000100800 */
[----:B0-----:R-:W-:-:S03]  /*11780*/  SEL R4, R252, R210, !P1 ;  /* 0x000000d2fc047207 */ /* 0x001fc60004800000 */
[----:B------:R-:W-:Y:S04]  /*11790*/  STL [R1+0x2d4c], R14 ;  /* 0x002d4c0e01007387 */ /* 0x000fe80000100800 */
[----:B------:R-:W-:Y:S04]  /*117a0*/  STL [R1+0x2d50], R16 ;  /* 0x002d501001007387 */ /* 0x000fe80000100800 */
[----:B------:R-:W-:Y:S04]  /*117b0*/  STL [R1+0x2d54], R15 ;  /* 0x002d540f01007387 */ /* 0x000fe80000100800 */
[----:B------:R-:W2:Y:S04]  /*117c0*/  LDL.LU R61, [R1+0x174] ;  /* 0x00017400013d7983 */ /* 0x000ea80000300800 */
[----:B------:R-:W3:Y:S04]  /*117d0*/  LDL.LU R168, [R1+0x170] ;  /* 0x0001700001a87983 */ /* 0x000ee80000300800 */
[----:B------:R0:W-:Y:S04]  /*117e0*/  STL [R1], R4 ;  /* 0x0000000401007387 */ /* 0x0001e80000100800 */
[----:B------:R-:W4:Y:S04]  /*117f0*/  LDL.LU R53, [R1+0x16c] ;  /* 0x00016c0001357983 */ /* 0x000f280000300800 */
[----:B------:R-:W4:Y:S01]  /*11800*/  LDL.LU R172, [R1+0x168] ;  /* 0x0001680001ac7983 */ /* 0x000f220000300800 */
[C---:B------:R-:W-:Y:S01]  /*11810*/  SEL R251, R252.reuse, R214, !P1 ;  /* 0x000000d6fcfb7207 */ /* 0x040fe20004800000 */
[----:B0-----:R-:W0:Y:S02]  /*11820*/  LDC R4, c[0x0][0x23c] ;  /* 0x00008f00ff047b82 */ /* 0x001e240000000800 */
[----:B------:R-:W4:Y:S01]  /*11830*/  LDL.LU R29, [R1+0x40] ;  /* 0x00004000011d7983 */ /* 0x000f220000300800 */
[----:B------:R-:W-:-:S02]  /*11840*/  SEL R250, R252, R85, !P1 ;  /* 0x00000055fcfa7207 */ /* 0x000fc40004800000 */
[C---:B------:R-:W-:Y:S01]  /*11850*/  SEL R85, R252.reuse, R18, !P1 ;  /* 0x00000012fc557207 */ /* 0x040fe20004800000 */
[----:B------:R1:W-:Y:S01]  /*11860*/  STL [R1+0x2d58], R251 ;  /* 0x002d58fb01007387 */ /* 0x0003e20000100800 */
[----:B------:R-:W-:Y:S01]  /*11870*/  SEL R117, R252, R34, !P1 ;  /* 0x00000022fc757207 */ /* 0x000fe20004800000 */
[----:B------:R-:W1:Y:S01]  /*11880*/  S2R R244, SR_TID.X ;  /* 0x0000000000f47919 */ /* 0x000e620000002100 */
[----:B------:R-:W-:Y:S02]  /*11890*/  R2UR UR18, R2 ;  /* 0x00000000021272ca */ /* 0x000fe400000e0000 */
[----:B------:R-:W0:Y:S01]  /*118a0*/  LDC.64 R2, c[0x0][0x210] ;  /* 0x00008400ff027b82 */ /* 0x000e220000000a00 */
[----:B------:R-:W-:Y:S01]  /*118b0*/  SEL R69, R252, R5, !P1 ;  /* 0x00000005fc457207 */ /* 0x000fe20004800000 */
[-C--:B--2---:R-:W-:Y:S02]  /*118c0*/  IMAD R18, R61, R65.reuse, RZ ;  /* 0x000000413d127224 */ /* 0x084fe400078e02ff */
[----:B---3--:R-:W-:-:S02]  /*118d0*/  IMAD R168, R168, R65, RZ ;  /* 0x00000041a8a87224 */ /* 0x008fc400078e02ff */
[-C--:B----4-:R-:W-:Y:S02]  /*118e0*/  IMAD R170, R53, R65.reuse, RZ ;  /* 0x0000004135aa7224 */ /* 0x090fe400078e02ff */
[----:B------:R-:W-:Y:S02]  /*118f0*/  IMAD R172, R172, R65, RZ ;  /* 0x00000041acac7224 */ /* 0x000fe400078e02ff */
[----:B------:R-:W2:Y:S04]  /*11900*/  LDL.LU R65, [R1+0x164] ;  /* 0x0001640001417983 */ /* 0x000ea80000300800 */
[----:B------:R-:W3:Y:S04]  /*11910*/  LDL.LU R34, [R1+0x160] ;  /* 0x0001600001227983 */ /* 0x000ee80000300800 */
[----:B------:R-:W4:Y:S01]  /*11920*/  LDL.LU R10, [R1+0x15c] ;  /* 0x00015c00010a7983 */ /* 0x000f220000300800 */
[----:B-1----:R-:W-:Y:S01]  /*11930*/  LOP3.LUT R244, R244, 0x7f, RZ, 0xc0, !PT ;  /* 0x0000007ff4f47812 */ /* 0x002fe200078ec0ff */
[----:B------:R-:W-:-:S02]  /*11940*/  @!P6 IMAD.MOV R248, RZ, RZ, -R248 ;  /* 0x000000fffff8e224 */ /* 0x000fc400078e0af8 */
[----:B------:R-:W-:Y:S02]  /*11950*/  @!P5 IMAD.MOV R133, RZ, RZ, -R133 ;  /* 0x000000ffff85d224 */ /* 0x000fe400078e0a85 */
[----:B0-----:R-:W-:Y:S02]  /*11960*/  IMAD R5, R244, R4, RZ ;  /* 0x00000004f4057224 */ /* 0x001fe400078e02ff */
[----:B------:R-:W-:Y:S02]  /*11970*/  @!P3 IMAD.MOV R19, RZ, RZ, -R19 ;  /* 0x000000ffff13b224 */ /* 0x000fe400078e0a13 */
[----:B------:R-:W-:Y:S02]  /*11980*/  @!P0 IMAD.MOV R135, RZ, RZ, -R135 ;  /* 0x000000ffff878224 */ /* 0x000fe400078e0a87 */
[----:B------:R-:W-:Y:S02]  /*11990*/  @!P2 IMAD.MOV R137, RZ, RZ, -R137 ;  /* 0x000000ffff89a224 */ /* 0x000fe400078e0a89 */
[----:B------:R-:W-:Y:S01]  /*119a0*/  @!P4 IMAD.MOV R138, RZ, RZ, -R138 ;  /* 0x000000ffff8ac224 */ /* 0x000fe200078e0a8a */
[----:B------:R-:W-:-:S02]  /*119b0*/  IADD3 R4, P4, R5, R29, RZ ;  /* 0x0000001d05047210 */ /* 0x000fc40007f9e0ff */
[C---:B------:R-:W-:Y:S02]  /*119c0*/  SEL R57, R252.reuse, R220, !P1 ;  /* 0x000000dcfc397207 */ /* 0x040fe40004800000 */
[C---:B------:R-:W-:Y:S02]  /*119d0*/  SEL R49, R252.reuse, R81, !P1 ;  /* 0x00000051fc317207 */ /* 0x040fe40004800000 */
[C---:B------:R-:W-:Y:S02]  /*119e0*/  SEL R33, R252.reuse, R184, !P1 ;  /* 0x000000b8fc217207 */ /* 0x040fe40004800000 */
[C---:B------:R-:W-:Y:S02]  /*119f0*/  SEL R25, R252.reuse, R232, !P1 ;  /* 0x000000e8fc197207 */ /* 0x040fe40004800000 */
[C---:B------:R-:W-:Y:S02]  /*11a00*/  SEL R13, R252.reuse, R37, !P1 ;  /* 0x00000025fc0d7207 */ /* 0x040fe40004800000 */
[----:B------:R-:W-:-:S02]  /*11a10*/  SEL R249, R252, R218, !P1 ;  /* 0x000000dafcf97207 */ /* 0x000fc40004800000 */
        /* <DEDUP_REMOVED lines=100> */
[C---:B------:R-:W-:Y:S01]  /*12060*/  SEL R121, R252.reuse, R36, !P1 ;  /* 0x00000024fc797207 */ /* 0x040fe20004800000 */
[----:B------:R-:W3:Y:S01]  /*12070*/  LDL.LU R32, [R1+0x158] ;  /* 0x0001580001207983 */ /* 0x000ee20000300800 */
[----:B------:R-:W-:-:S02]  /*12080*/  SEL R125, R252, R38, !P1 ;  /* 0x00000026fc7d7207 */ /* 0x000fc40004800000 */
[C---:B------:R-:W-:Y:S01]  /*12090*/  SEL R129, R252.reuse, R40, !P1 ;  /* 0x00000028fc817207 */ /* 0x040fe20004800000 */
[----:B------:R-:W3:Y:S01]  /*120a0*/  LDL.LU R61, [R1+0x154] ;  /* 0x00015400013d7983 */ /* 0x000ee20000300800 */
[C---:B------:R-:W-:Y:S02]  /*120b0*/  SEL R136, R252.reuse, R42, !P1 ;  /* 0x0000002afc887207 */ /* 0x040fe40004800000 */
[C---:B------:R-:W-:Y:S01]  /*120c0*/  SEL R140, R252.reuse, R44, !P1 ;  /* 0x0000002cfc8c7207 */ /* 0x040fe20004800000 */
[----:B------:R-:W3:Y:S01]  /*120d0*/  LDL.LU R30, [R1+0x150] ;  /* 0x00015000011e7983 */ /* 0x000ee20000300800 */
        /* <DEDUP_REMOVED lines=66> */
[-C--:B------:R-:W-:Y:S02]  /*12500*/  IADD3 R19, P0, R18, R2.reuse, RZ ;  /* 0x0000000212137210 */ /* 0x080fe40007f1e0ff */
[-C--:B------:R-:W-:Y:S02]  /*12510*/  IADD3 R169, P1, R168, R2.reuse, RZ ;  /* 0x00000002a8a97210 */ /* 0x080fe40007f3e0ff */
[-C--:B------:R-:W-:Y:S02]  /*12520*/  IADD3 R171, P2, R170, R2.reuse, RZ ;  /* 0x00000002aaab7210 */ /* 0x080fe40007f5e0ff */
[----:B------:R-:W-:Y:S02]  /*12530*/  IADD3 R173, P3, R172, R2, RZ ;  /* 0x00000002acad7210 */ /* 0x000fe40007f7e0ff */
[----:B------:R-:W-:Y:S02]  /*12540*/  LEA.HI.X.SX32 R2, R5, R0, 0x1, P4 ;  /* 0x0000000005027211 */ /* 0x000fe400020f0eff */
[----:B------:R-:W2:Y:S01]  /*12550*/  LDC R0, c[0x0][0x240] ;  /* 0x00009000ff007b82 */ /* 0x000ea20000000800 */
[-C--:B------:R-:W-:Y:S01]  /*12560*/  LEA.HI.X.SX32 R18, R18, R3.reuse, 0x1, P0 ;  /* 0x0000000312127211 */ /* 0x080fe200000f0eff */
[----:B------:R-:W-:Y:S01]  /*12570*/  STL [R1+0x2d20], R19 ;  /* 0x002d201301007387 */ /* 0x000fe20000100800 */
[----:B------:R-:W-:-:S02]  /*12580*/  LEA.HI.X.SX32 R168, R168, R3, 0x1, P1 ;  /* 0x00000003a8a87211 */ /* 0x000fc400008f0eff */
[-C--:B------:R-:W-:Y:S01]  /*12590*/  LEA.HI.X.SX32 R170, R170, R3.reuse, 0x1, P2 ;  /* 0x00000003aaaa7211 */ /* 0x080fe200010f0eff */
[----:B------:R-:W-:Y:S01]  /*125a0*/  STL [R1+0x2d24], R169 ;  /* 0x002d24a901007387 */ /* 0x000fe20000100800 */
[----:B------:R-:W-:-:S03]  /*125b0*/  LEA.HI.X.SX32 R172, R172, R3, 0x1, P3 ;  /* 0x00000003acac7211 */ /* 0x000fc600018f0eff */
[----:B------:R-:W-:Y:S04]  /*125c0*/  STL [R1+0x2d28], R171 ;  /* 0x002d28ab01007387 */ /* 0x000fe80000100800 */
[----:B------:R-:W-:Y:S04]  /*125d0*/  STL [R1+0x2d2c], R173 ;  /* 0x002d2cad01007387 */ /* 0x000fe80000100800 */
[----:B------:R-:W-:Y:S04]  /*125e0*/  STL [R1+0x2d30], R18 ;  /* 0x002d301201007387 */ /* 0x000fe80000100800 */
[----:B------:R-:W-:Y:S01]  /*125f0*/  STL [R1+0x2d34], R168 ;  /* 0x002d34a801007387 */ /* 0x000fe20000100800 */
[----:B--2---:R-:W-:-:S03]  /*12600*/  IMAD R137, R65, R0, RZ ;  /* 0x0000000041897224 */ /* 0x004fc600078e02ff */
[----:B------:R-:W-:Y:S01]  /*12610*/  STL [R1+0x2d38], R170 ;  /* 0x002d38aa01007387 */ /* 0x000fe20000100800 */
[----:B----4-:R-:W-:-:S03]  /*12620*/  IMAD R133, R10, R0, RZ ;  /* 0x000000000a857224 */ /* 0x010fc600078e02ff */
[----:B------:R0:W-:Y:S04]  /*12630*/  STL [R1+0x2d3c], R172 ;  /* 0x002d3cac01007387 */ /* 0x0001e80000100800 */
[----:B------:R-:W2:Y:S04]  /*12640*/  LDL.LU R29, [R1+0x110] ;  /* 0x00011000011d7983 */ /* 0x000ea80000300800 */
[----:B------:R-:W4:Y:S04]  /*12650*/  LDL.LU R65, [R1+0x10c] ;  /* 0x00010c0001417983 */ /* 0x000f280000300800 */
[----:B------:R-:W4:Y:S01]  /*12660*/  LDL.LU R10, [R1+0x108] ;  /* 0x00010800010a7983 */ /* 0x000f220000300800 */
[----:B---3--:R-:W-:-:S02]  /*12670*/  IMAD R135, R34, R0, RZ ;  /* 0x0000000022877224 */ /* 0x008fc400078e02ff */
[-C--:B------:R-:W-:Y:S02]  /*12680*/  IMAD R126, R61, R0.reuse, RZ ;  /* 0x000000003d7e7224 */ /* 0x080fe400078e02ff */
[----:B------:R-:W3:Y:S01]  /*12690*/  LDL.LU R61, [R1+0x104] ;  /* 0x00010400013d7983 */ /* 0x000ee20000300800 */
[----:B------:R-:W-:-:S03]  /*126a0*/  IMAD R116, R53, R0, RZ ;  /* 0x0000000035747224 */ /* 0x000fc600078e02ff */
        /* <DEDUP_REMOVED lines=8> */
[----:B------:R-:W3:Y:S04]  /*12730*/  LDL.LU R36, [R1+0xf0] ;  /* 0x0000f00001247983 */ /* 0x000ee80000300800 */
[----:B------:R-:W3:Y:S04]  /*12740*/  LDL.LU R17, [R1+0xec] ;  /* 0x0000ec0001117983 */ /* 0x000ee80000300800 */
[----:B------:R-:W3:Y:S01]  /*12750*/  LDL.LU R236, [R1+0xe8] ;  /* 0x0000e80001ec7983 */ /* 0x000ee20000300800 */
[----:B--2---:R-:W-:-:S03]  /*12760*/  IMAD R88, R29, R0, RZ ;  /* 0x000000001d587224 */ /* 0x004fc600078e02ff */
[----:B------:R-:W2:Y:S01]  /*12770*/  LDL.LU R29, [R1+0xe4] ;  /* 0x0000e400011d7983 */ /* 0x000ea20000300800 */
[----:B----4-:R-:W-:-:S03]  /*12780*/  IMAD R86, R65, R0, RZ ;  /* 0x0000000041567224 */ /* 0x010fc600078e02ff */
[----:B------:R-:W4:Y:S01]  /*12790*/  LDL.LU R65, [R1+0xe0] ;  /* 0x0000e00001417983 */ /* 0x000f220000300800 */
[----:B------:R-:W-:-:S03]  /*127a0*/  IMAD R84, R10, R0, RZ ;  /* 0x000000000a547224 */ /* 0x000fc600078e02ff */
[----:B------:R-:W4:Y:S04]  /*127b0*/  LDL.LU R34, [R1+0xdc] ;  /* 0x0000dc0001227983 */ /* 0x000f280000300800 */
[----:B------:R-:W4:Y:S01]  /*127c0*/  LDL.LU R10, [R1+0xd8] ;  /* 0x0000d800010a7983 */ /* 0x000f220000300800 */
[-C--:B------:R-:W-:Y:S02]  /*127d0*/  IMAD R130, R32, R0.reuse, RZ ;  /* 0x0000000020827224 */ /* 0x080fe400078e02ff */
[-C--:B------:R-:W-:Y:S02]  /*127e0*/  IMAD R122, R30, R0.reuse, RZ ;  /* 0x000000001e7a7224 */ /* 0x080fe400078e02ff */
[-C--:B------:R-:W-:Y:S02]  /*127f0*/  IMAD R118, R28, R0.reuse, RZ ;  /* 0x000000001c767224 */ /* 0x080fe400078e02ff */
[----:B------:R-:W-:-:S02]  /*12800*/  IMAD R114, R26, R0, RZ ;  /* 0x000000001a727224 */ /* 0x000fc400078e02ff */
[-C--:B------:R-:W-:Y:S02]  /*12810*/  IMAD R112, R24, R0.reuse, RZ ;  /* 0x0000000018707224 */ /* 0x080fe400078e02ff */
[-C--:B------:R-:W-:Y:S02]  /*12820*/  IMAD R110, R22, R0.reuse, RZ ;  /* 0x00000000166e7224 */ /* 0x080fe400078e02ff */
[-C--:B------:R-:W-:Y:S02]  /*12830*/  IMAD R108, R20, R0.reuse, RZ ;  /* 0x00000000146c7224 */ /* 0x080fe400078e02ff */
[-C--:B------:R-:W-:Y:S02]  /*12840*/  IMAD R104, R12, R0.reuse, RZ ;  /* 0x000000000c687224 */ /* 0x080fe400078e02ff */
[-C--:B------:R-:W-:Y:S02]  /*12850*/  IMAD R102, R9, R0.reuse, RZ ;  /* 0x0000000009667224 */ /* 0x080fe400078e02ff */
[----:B------:R-:W-:-:S02]  /*12860*/  IMAD R100, R7, R0, RZ ;  /* 0x0000000007647224 */ /* 0x000fc400078e02ff */
[-C--:B------:R-:W-:Y:S02]  /*12870*/  IMAD R98, R251, R0.reuse, RZ ;  /* 0x00000000fb627224 */ /* 0x080fe400078e02ff */
[-C--:B------:R-:W-:Y:S02]  /*12880*/  IMAD R96, R15, R0.reuse, RZ ;  /* 0x000000000f607224 */ /* 0x080fe400078e02ff */
[-C--:B---3--:R-:W-:Y:S02]  /*12890*/  IMAD R82, R61, R0.reuse, RZ ;  /* 0x000000003d527224 */ /* 0x088fe400078e02ff */
[----:B------:R-:W3:Y:S04]  /*128a0*/  LDL.LU R61, [R1+0xd4] ;  /* 0x0000d400013d7983 */ /* 0x000ee80000300800 */
[----:B------:R-:W3:Y:S04]  /*128b0*/  LDL.LU R32, [R1+0xd0] ;  /* 0x0000d00001207983 */ /* 0x000ee80000300800 */
[----:B------:R-:W3:Y:S01]  /*128c0*/  LDL.LU R30, [R1+0xcc] ;  /* 0x0000cc00011e7983 */ /* 0x000ee20000300800 */
[----:B------:R-:W-:-:S03]  /*128d0*/  IMAD R80, R53, R0, RZ ;  /* 0x0000000035507224 */ /* 0x000fc600078e02ff */
[----:B------:R-:W3:Y:S04]  /*128e0*/  LDL.LU R28, [R1+0xc8] ;  /* 0x0000c800011c7983 */ /* 0x000ee80000300800 */
[----:B------:R-:W3:Y:S04]  /*128f0*/  LDL.LU R26, [R1+0xc4] ;  /* 0x0000c400011a7983 */ /* 0x000ee80000300800 */
[----:B------:R-:W3:Y:S04]  /*12900*/  LDL.LU R53, [R1+0xc0] ;  /* 0x0000c00001357983 */ /* 0x000ee80000300800 */
[----:B------:R-:W3:Y:S04]  /*12910*/  LDL.LU R24, [R1+0xbc] ;  /* 0x0000bc0001187983 */ /* 0x000ee80000300800 */
[----:B------:R-:W3:Y:S04]  /*12920*/  LDL.LU R22, [R1+0xb8] ;  /* 0x0000b80001167983 */ /* 0x000ee80000300800 */
[----:B------:R-:W3:Y:S04]  /*12930*/  LDL.LU R20, [R1+0xb4] ;  /* 0x0000b40001147983 */ /* 0x000ee80000300800 */
[----:B------:R-:W3:Y:S04]  /*12940*/  LDL.LU R12, [R1+0xb0] ;  /* 0x0000b000010c7983 */ /* 0x000ee80000300800 */
[----:B------:R-:W3:Y:S04]  /*12950*/  LDL.LU R9, [R1+0xac] ;  /* 0x0000ac0001097983 */ /* 0x000ee80000300800 */
[----:B------:R-:W3:Y:S01]  /*12960*/  LDL.LU R7, [R1+0xa8] ;  /* 0x0000a80001077983 */ /* 0x000ee20000300800 */
[----:B------:R-:W-:-:S03]  /*12970*/  IMAD R78, R16, R0, RZ ;  /* 0x00000000104e7224 */ /* 0x000fc600078e02ff */
[----:B------:R-:W3:Y:S04]  /*12980*/  LDL.LU R251, [R1+0xa4] ;  /* 0x0000a40001fb7983 */ /* 0x000ee80000300800 */
[----:B------:R-:W3:Y:S01]  /*12990*/  LDL.LU R15, [R1+0xa0] ;  /* 0x0000a000010f7983 */ /* 0x000ee20000300800 */
[----:B------:R-:W-:-:S03]  /*129a0*/  IMAD R76, R14, R0, RZ ;  /* 0x000000000e4c7224 */ /* 0x000fc600078e02ff */
[----:B------:R-:W3:Y:S04]  /*129b0*/  LDL.LU R16, [R1+0x9c] ;  /* 0x00009c0001107983 */ /* 0x000ee80000300800 */
[----:B------:R-:W3:Y:S01]  /*129c0*/  LDL.LU R14, [R1+0x98] ;  /* 0x00009800010e7983 */ /* 0x000ee20000300800 */
[----:B------:R-:W-:-:S03]  /*129d0*/  IMAD R70, R17, R0, RZ ;  /* 0x0000000011467224 */ /* 0x000fc600078e02ff */
[----:B------:R-:W3:Y:S01]  /*129e0*/  LDL.LU R17, [R1+0x94] ;  /* 0x0000940001117983 */ /* 0x000ee20000300800 */
[----:B------:R-:W-:-:S03]  /*129f0*/  IMAD R68, R236, R0, RZ ;  /* 0x00000000ec447224 */ /* 0x000fc600078e02ff */
[----:B------:R-:W3:Y:S01]  /*12a00*/  LDL.LU R236, [R1+0x90] ;  /* 0x0000900001ec7983 */ /* 0x000ee20000300800 */
[----:B--2---:R-:W-:-:S03]  /*12a10*/  IMAD R66, R29, R0, RZ ;  /* 0x000000001d427224 */ /* 0x004fc600078e02ff */
[----:B------:R-:W2:Y:S01]  /*12a20*/  LDL.LU R29, [R1+0x8c] ;  /* 0x00008c00011d7983 */ /* 0x000ea20000300800 */
[----:B----4-:R-:W-:-:S03]  /*12a30*/  IMAD R62, R10, R0, RZ ;  /* 0x000000000a3e7224 */ /* 0x010fc600078e02ff */
[----:B------:R-:W4:Y:S01]  /*12a40*/  LDL.LU R10, [R1+0x88] ;  /* 0x00008800010a7983 */ /* 0x000f220000300800 */
[-C--:B------:R-:W-:Y:S02]  /*12a50*/  IMAD R74, R38, R0.reuse, RZ ;  /* 0x00000000264a7224 */ /* 0x080fe400078e02ff */
[-C--:B------:R-:W-:Y:S02]  /*12a60*/  IMAD R72, R36, R0.reuse, RZ ;  /* 0x0000000024487224 */ /* 0x080fe400078e02ff */
[-C--:B------:R-:W-:Y:S02]  /*12a70*/  IMAD R64, R34, R0.reuse, RZ ;  /* 0x0000000022407224 */ /* 0x080fe400078e02ff */
[-C--:B---3--:R-:W-:Y:S02]  /*12a80*/  IMAD R54, R26, R0.reuse, RZ ;  /* 0x000000001a367224 */ /* 0x088fe400078e02ff */
        /* <DEDUP_REMOVED lines=17> */
[----:B------:R-:W2:Y:S01]  /*12ba0*/  LDL.LU R251, [R1+0x10] ;  /* 0x0000100001fb7983 */ /* 0x000ea20000300800 */
[----:B------:R-:W-:-:S03]  /*12bb0*/  IMAD R36, R16, R0, RZ ;  /* 0x0000000010247224 */ /* 0x000fc600078e02ff */
[----:B------:R-:W3:Y:S01]  /*12bc0*/  LDL.LU R15, [R1+0x1c] ;  /* 0x00001c00010f7983 */ /* 0x000ee20000300800 */
[----:B------:R-:W-:-:S03]  /*12bd0*/  IMAD R34, R14, R0, RZ ;  /* 0x000000000e227224 */ /* 0x000fc600078e02ff */
[----:B------:R-:W3:Y:S01]  /*12be0*/  LDL.LU R16, [R1+0x28] ;  /* 0x0000280001107983 */ /* 0x000ee20000300800 */
[-C--:B------:R-:W-:Y:S02]  /*12bf0*/  IMAD R60, R32, R0.reuse, RZ ;  /* 0x00000000203c7224 */ /* 0x080fe400078e02ff */
[-C--:B------:R-:W-:Y:S01]  /*12c00*/  IMAD R32, R17, R0.reuse, RZ ;  /* 0x0000000011207224 */ /* 0x080fe200078e02ff */
[----:B------:R-:W3:Y:S01]  /*12c10*/  LDL.LU R14, [R1+0x38] ;  /* 0x00003800010e7983 */ /* 0x000ee20000300800 */
[-C--:B------:R-:W-:Y:S02]  /*12c20*/  IMAD R58, R30, R0.reuse, RZ ;  /* 0x000000001e3a7224 */ /* 0x080fe400078e02ff */
[-C--:B------:R-:W-:Y:S01]  /*12c30*/  IMAD R30, R236, R0.reuse, RZ ;  /* 0x00000000ec1e7224 */ /* 0x080fe200078e02ff */
[----:B------:R-:W3:Y:S01]  /*12c40*/  LDL.LU R17, [R1+0x60] ;  /* 0x0000600001117983 */ /* 0x000ee20000300800 */
[----:B------:R-:W-:-:S03]  /*12c50*/  IMAD R56, R28, R0, RZ ;  /* 0x000000001c387224 */ /* 0x000fc600078e02ff */
[----:B------:R-:W3:Y:S01]  /*12c60*/  LDL.LU R236, [R1+0x5c] ;  /* 0x00005c0001ec7983 */ /* 0x000ee20000300800 */
[----:B----4-:R-:W-:-:S03]  /*12c70*/  IMAD R28, R10, R0, RZ ;  /* 0x000000000a1c7224 */ /* 0x010fc600078e02ff */
[----:B------:R-:W4:Y:S04]  /*12c80*/  LDL.LU R10, [R1+0x58] ;  /* 0x00005800010a7983 */ /* 0x000f280000300800 */
[----:B0-----:R-:W4:Y:S04]  /*12c90*/  LDL.LU R172, [R1+0x54] ;  /* 0x0000540001ac7983 */ /* 0x001f280000300800 */
[----:B------:R-:W4:Y:S04]  /*12ca0*/  LDL.LU R3, [R1+0x50] ;  /* 0x0000500001037983 */ /* 0x000f280000300800 */
[----:B------:R-:W4:Y:S04]  /*12cb0*/  LDL.LU R170, [R1+0x4c] ;  /* 0x00004c0001aa7983 */ /* 0x000f280000300800 */
[----:B------:R-:W4:Y:S04]  /*12cc0*/  LDL.LU R168, [R1+0x48] ;  /* 0x0000480001a87983 */ /* 0x000f280000300800 */
[----:B------:R-:W4:Y:S04]  /*12cd0*/  LDL.LU R18, [R1+0x3c] ;  /* 0x00003c0001127983 */ /* 0x000f280000300800 */
[----:B------:R-:W4:Y:S04]  /*12ce0*/  LDL.LU R173, [R1+0x34] ;  /* 0x0000340001ad7983 */ /* 0x000f280000300800 */
[----:B------:R-:W4:Y:S04]  /*12cf0*/  LDL.LU R171, [R1+0x30] ;  /* 0x0000300001ab7983 */ /* 0x000f280000300800 */
[----:B------:R-:W4:Y:S04]  /*12d00*/  LDL.LU R169, [R1+0x2c] ;  /* 0x00002c0001a97983 */ /* 0x000f280000300800 */
[----:B------:R-:W4:Y:S04]  /*12d10*/  LDL.LU R19, [R1+0x24] ;  /* 0x0000240001137983 */ /* 0x000f280000300800 */
[----:B------:R-:W4:Y:S01]  /*12d20*/  LDL.LU R244, [R1] ;  /* 0x0000000001f47983 */ /* 0x000f220000300800 */
[----:B--2---:R-:W-:-:S02]  /*12d30*/  IMAD R251, R251, R0, RZ ;  /* 0x00000000fbfb7224 */ /* 0x004fc400078e02ff */
[----:B---3--:R-:W-:-:S03]  /*12d40*/  IMAD R15, R15, R0, RZ ;  /* 0x000000000f0f7224 */ /* 0x008fc600078e02ff */
[----:B------:R0:W-:Y:S01]  /*12d50*/  STL [R1+0x10], R251 ;  /* 0x000010fb01007387 */ /* 0x0001e20000100800 */
[-C--:B------:R-:W-:Y:S02]  /*12d60*/  IMAD R16, R16, R0.reuse, RZ ;  /* 0x0000000010107224 */ /* 0x080fe400078e02ff */
[-C--:B------:R-:W-:Y:S01]  /*12d70*/  IMAD R14, R14, R0.reuse, RZ ;  /* 0x000000000e0e7224 */ /* 0x080fe200078e02ff */
[----:B0-----:R-:W2:Y:S01]  /*12d80*/  LDL.LU R251, [R1+0x2d58] ;  /* 0x002d580001fb7983 */ /* 0x001ea20000300800 */
[----:B------:R-:W-:-:S03]  /*12d90*/  IMAD R17, R17, R0, RZ ;  /* 0x0000000011117224 */ /* 0x000fc600078e02ff */
[----:B------:R0:W-:Y:S01]  /*12da0*/  STL [R1+0x1c], R15 ;  /* 0x00001c0f01007387 */ /* 0x0001e20000100800 */
[----:B------:R-:W-:-:S03]  /*12db0*/  IMAD R236, R236, R0, RZ ;  /* 0x00000000ecec7224 */ /* 0x000fc600078e02ff */
[----:B0-----:R-:W3:Y:S04]  /*12dc0*/  LDL.LU R15, [R1+0x2d54] ;  /* 0x002d5400010f7983 */ /* 0x001ee80000300800 */
[----:B------:R0:W-:Y:S04]  /*12dd0*/  STL [R1+0x28], R16 ;  /* 0x0000281001007387 */ /* 0x0001e80000100800 */
[----:B0-----:R-:W3:Y:S04]  /*12de0*/  LDL.LU R16, [R1+0x2d50] ;  /* 0x002d500001107983 */ /* 0x001ee80000300800 */
[----:B------:R0:W-:Y:S04]  /*12df0*/  STL [R1+0x38], R14 ;  /* 0x0000380e01007387 */ /* 0x0001e80000100800 */
[----:B0-----:R-:W3:Y:S04]  /*12e00*/  LDL.LU R14, [R1+0x2d4c] ;  /* 0x002d4c00010e7983 */ /* 0x001ee80000300800 */
[----:B------:R0:W-:Y:S04]  /*12e10*/  STL [R1+0x40], R17 ;  /* 0x0000401101007387 */ /* 0x0001e80000100800 */
[----:B0-----:R-:W3:Y:S04]  /*12e20*/  LDL.LU R17, [R1+0x2d48] ;  /* 0x002d480001117983 */ /* 0x001ee80000300800 */
[----:B------:R0:W-:Y:S04]  /*12e30*/  STL [R1+0x44], R236 ;  /* 0x000044ec01007387 */ /* 0x0001e80000100800 */
[----:B0-----:R-:W3:Y:S01]  /*12e40*/  LDL.LU R236, [R1+0x2d44] ;  /* 0x002d440001ec7983 */ /* 0x001ee20000300800 */
[----:B----4-:R-:W-:-:S05]  /*12e50*/  IMAD R10, R10, R0, RZ ;  /* 0x000000000a0a7224 */ /* 0x010fca00078e02ff */
[----:B------:R0:W-:Y:S04]  /*12e60*/  STL [R1+0x58], R10 ;  /* 0x0000580a01007387 */ /* 0x0001e80000100800 */
[----:B0-----:R-:W4:Y:S01]  /*12e70*/  LDL.LU R10, [R1+0x2d40] ;  /* 0x002d4000010a7983 */ /* 0x001f220000300800 */
[-C--:B------:R-:W-:Y:S02]  /*12e80*/  IMAD R172, R172, R0.reuse, RZ ;  /* 0x00000000acac7224 */ /* 0x080fe400078e02ff */
[----:B------:R-:W-:-:S03]  /*12e90*/  IMAD R65, R65, R0, RZ ;  /* 0x0000000041417224 */ /* 0x000fc600078e02ff */
[----:B------:R0:W-:Y:S01]  /*12ea0*/  STL [R1+0x54], R172 ;  /* 0x000054ac01007387 */ /* 0x0001e20000100800 */
[-C--:B------:R-:W-:Y:S02]  /*12eb0*/  IMAD R61, R61, R0.reuse, RZ ;  /* 0x000000003d3d7224 */ /* 0x080fe400078e02ff */
[-C--:B------:R-:W-:Y:S02]  /*12ec0*/  IMAD R57, R57, R0.reuse, RZ ;  /* 0x0000000039397224 */ /* 0x080fe400078e02ff */
[-C--:B------:R-:W-:Y:S02]  /*12ed0*/  IMAD R53, R53, R0.reuse, RZ ;  /* 0x0000000035357224 */ /* 0x080fe400078e02ff */
[-C--:B------:R-:W-:Y:S02]  /*12ee0*/  IMAD R49, R49, R0.reuse, RZ ;  /* 0x0000000031317224 */ /* 0x080fe400078e02ff */
[-C--:B0-----:R-:W-:Y:S02]  /*12ef0*/  IMAD R172, R3, R0.reuse, RZ ;  /* 0x0000000003ac7224 */ /* 0x081fe400078e02ff */
[----:B------:R-:W-:Y:S01]  /*12f00*/  IMAD R3, R134, R0, RZ ;  /* 0x0000000086037224 */ /* 0x000fe200078e02ff */
[----:B------:R-:W-:Y:S01]  /*12f10*/  IADD3 R134, P3, R137, R4, RZ ;  /* 0x0000000489867210 */ /* 0x000fe20007f7e0ff */
        /* <DEDUP_REMOVED lines=87> */
[-C--:B--2---:R-:W-:Y:S02]  /*13490*/  IMAD R251, R251, R0.reuse, RZ ;  /* 0x00000000fbfb7224 */ /* 0x084fe400078e02ff */
[-C--:B------:R-:W-:Y:S02]  /*134a0*/  IMAD R191, R191, R0.reuse, RZ ;  /* 0x00000000bfbf7224 */ /* 0x080fe400078e02ff */
[-C--:B------:R-:W-:Y:S02]  /*134b0*/  IMAD R193, R193, R0.reuse, RZ ;  /* 0x00000000c1c17224 */ /* 0x080fe400078e02ff */
[----:B------:R-:W-:-:S02]  /*134c0*/  IMAD R195, R195, R0, RZ ;  /* 0x00000000c3c37224 */ /* 0x000fc400078e02ff */
[-C--:B------:R-:W-:Y:S02]  /*134d0*/  IMAD R197, R197, R0.reuse, RZ ;  /* 0x00000000c5c57224 */ /* 0x080fe400078e02ff */
[-C--:B------:R-:W-:Y:S02]  /*134e0*/  IMAD R199, R199, R0.reuse, RZ ;  /* 0x00000000c7c77224 */ /* 0x080fe400078e02ff */
[-C--:B------:R-:W-:Y:S02]  /*134f0*/  IMAD R201, R201, R0.reuse, RZ ;  /* 0x00000000c9c97224 */ /* 0x080fe400078e02ff */
[-C--:B---3--:R-:W-:Y:S02]  /*13500*/  IMAD R15, R15, R0.reuse, RZ ;  /* 0x000000000f0f7224 */ /* 0x088fe400078e02ff */
        /* <DEDUP_REMOVED lines=45> */
[-C--:B----4-:R-:W-:Y:S02]  /*137e0*/  IMAD R10, R10, R0.reuse, RZ ;  /* 0x000000000a0a7224 */ /* 0x090fe400078e02ff */
        /* <DEDUP_REMOVED lines=47> */
[----:B------:R-:W-:Y:S01]  /*13ae0*/  IMAD R132, R132, R0, RZ ;  /* 0x0000000084847224 */ /* 0x000fe200078e02ff */
[-C--:B------:R-:W-:Y:S01]  /*13af0*/  IADD3 R0, P2, R135, R4.reuse, RZ ;  /* 0x0000000487007210 */ /* 0x080fe20007f5e0ff */
[----:B------:R0:W-:Y:S04]  /*13b00*/  STL [R1+0x14ac], R134 ;  /* 0x0014ac8601007387 */ /* 0x0001e80000100800 */
[----:B------:R1:W-:Y:S01]  /*13b10*/  STL [R1+0x14b4], R0 ;  /* 0x0014b40001007387 */ /* 0x0003e20000100800 */
[-C--:B0-----:R-:W-:Y:S02]  /*13b20*/  IADD3 R134, P1, R133, R4.reuse, RZ ;  /* 0x0000000485867210 */ /* 0x081fe40007f3e0ff */
[----:B-1----:R-:W-:-:S03]  /*13b30*/  IADD3 R0, P0, R130, R4, RZ ;  /* 0x0000000482007210 */ /* 0x002fc60007f1e0ff */
[----:B------:R0:W-:Y:S04]  /*13b40*/  STL [R1+0x14bc], R134 ;  /* 0x0014bc8601007387 */ /* 0x0001e80000100800 */
[----:B------:R1:W-:Y:S01]  /*13b50*/  STL [R1+0x14c4], R0 ;  /* 0x0014c40001007387 */ /* 0x0003e20000100800 */
[-C--:B0-----:R-:W-:Y:S02]  /*13b60*/  IADD3 R134, P4, R126, R4.reuse, RZ ;  /* 0x000000047e867210 */ /* 0x081fe40007f9e0ff */
[----:B-1----:R-:W-:-:S03]  /*13b70*/  IADD3 R0, P6, R122, R4, RZ ;  /* 0x000000047a007210 */ /* 0x002fc60007fde0ff */
[----:B------:R0:W-:Y:S04]  /*13b80*/  STL [R1+0x14cc], R134 ;  /* 0x0014cc8601007387 */ /* 0x0001e80000100800 */
[----:B------:R1:W-:Y:S01]  /*13b90*/  STL [R1+0x14d4], R0 ;  /* 0x0014d40001007387 */ /* 0x0003e20000100800 */
[----:B0-----:R-:W-:Y:S02]  /*13ba0*/  IADD3 R134, P5, R118, R4, RZ ;  /* 0x0000000476867210 */ /* 0x001fe40007fbe0ff */
[----:B-1----:R-:W-:-:S03]  /*13bb0*/  LEA.HI.X.SX32 R0, R137, R2, 0x1, P3 ;  /* 0x0000000289007211 */ /* 0x002fc600018f0eff */
[----:B------:R0:W-:Y:S01]  /*13bc0*/  STL [R1+0x14dc], R134 ;  /* 0x0014dc8601007387 */ /* 0x0001e20000100800 */
[----:B------:R-:W-:-:S03]  /*13bd0*/  IADD3 R137, P3, R116, R4, RZ ;  /* 0x0000000474897210 */ /* 0x000fc60007f7e0ff */
[----:B------:R1:W-:Y:S01]  /*13be0*/  STL [R1+0x14a8], R0 ;  /* 0x0014a80001007387 */ /* 0x0003e20000100800 */
[-C--:B------:R-:W-:Y:S02]  /*13bf0*/  LEA.HI.X.SX32 R133, R133, R2.reuse, 0x1, P1 ;  /* 0x0000000285857211 */ /* 0x080fe400008f0eff */
[----:B0-----:R-:W-:Y:S01]  /*13c00*/  LEA.HI.X.SX32 R134, R135, R2, 0x1, P2 ;  /* 0x0000000287867211 */ /* 0x001fe200010f0eff */
[----:B------:R-:W-:Y:S01]  /*13c10*/  STL [R1+0x14e4], R137 ;  /* 0x0014e48901007387 */ /* 0x000fe20000100800 */
[----:B-1----:R-:W-:-:S03]  /*13c20*/  IADD3 R0, P2, R114, R4, RZ ;  /* 0x0000000472007210 */ /* 0x002fc60007f5e0ff */
[----:B------:R0:W-:Y:S04]  /*13c30*/  STL [R1+0x14b0], R134 ;  /* 0x0014b08601007387 */ /* 0x0001e80000100800 */
[----:B------:R1:W-:Y:S01]  /*13c40*/  STL [R1+0x14ec], R0 ;  /* 0x0014ec0001007387 */ /* 0x0003e20000100800 */
[----:B0-----:R-:W-:-:S03]  /*13c50*/  IADD3 R134, P1, R112, R4, RZ ;  /* 0x0000000470867210 */ /* 0x001fc60007f3e0ff */
[----:B------:R0:W-:Y:S01]  /*13c60*/  STL [R1+0x14b8], R133 ;  /* 0x0014b88501007387 */ /* 0x0001e20000100800 */
[----:B-1----:R-:W-:-:S03]  /*13c70*/  LEA.HI.X.SX32 R0, R130, R2, 0x1, P0 ;  /* 0x0000000282007211 */ /* 0x002fc600000f0eff */
[----:B------:R-:W-:Y:S01]  /*13c80*/  STL [R1+0x14f4], R134 ;  /* 0x0014f48601007387 */ /* 0x000fe20000100800 */
[----:B------:R-:W-:-:S03]  /*13c90*/  LEA.HI.X.SX32 R130, R126, R2, 0x1, P4 ;  /* 0x000000027e827211 */ /* 0x000fc600020f0eff */
[----:B------:R1:W-:Y:S01]  /*13ca0*/  STL [R1+0x14c0], R0 ;  /* 0x0014c00001007387 */ /* 0x0003e20000100800 */
[----:B0-----:R-:W-:Y:S02]  /*13cb0*/  IADD3 R133, P0, R110, R4, RZ ;  /* 0x000000046e857210 */ /* 0x001fe40007f1e0ff */
[----:B------:R-:W-:-:S03]  /*13cc0*/  LEA.HI.X.SX32 R126, R122, R2, 0x1, P6 ;  /* 0x000000027a7e7211 */ /* 0x000fc600030f0eff */
[----:B------:R-:W-:Y:S01]  /*13cd0*/  STL [R1+0x14fc], R133 ;  /* 0x0014fc8501007387 */ /* 0x000fe20000100800 */
[----:B-1----:R-:W-:-:S03]  /*13ce0*/  IADD3 R0, P4, R108, R4, RZ ;  /* 0x000000046c007210 */ /* 0x002fc60007f9e0ff */
[----:B------:R-:W-:Y:S01]  /*13cf0*/  STL [R1+0x14c8], R130 ;  /* 0x0014c88201007387 */ /* 0x000fe20000100800 */
[----:B------:R-:W-:-:S03]  /*13d00*/  IADD3 R122, P6, R106, R4, RZ ;  /* 0x000000046a7a7210 */ /* 0x000fc60007fde0ff */
[----:B------:R0:W-:Y:S01]  /*13d10*/  STL [R1+0x1504], R0 ;  /* 0x0015040001007387 */ /* 0x0001e20000100800 */
[----:B------:R-:W-:-:S03]  /*13d20*/  LEA.HI.X.SX32 R116, R116, R2, 0x1, P3 ;  /* 0x0000000274747211 */ /* 0x000fc600018f0eff */
[----:B------:R-:W-:Y:S01]  /*13d30*/  STL [R1+0x14d0], R126 ;  /* 0x0014d07e01007387 */ /* 0x000fe20000100800 */
[----:B0-----:R-:W-:-:S03]  /*13d40*/  LEA.HI.X.SX32 R0, R118, R2, 0x1, P5 ;  /* 0x0000000276007211 */ /* 0x001fc600028f0eff */
[----:B------:R-:W-:Y:S01]  /*13d50*/  STL [R1+0x150c], R122 ;  /* 0x00150c7a01007387 */ /* 0x000fe20000100800 */
[----:B------:R-:W-:-:S03]  /*13d60*/  IADD3 R118, P5, R104, R4, RZ ;  /* 0x0000000468767210 */ /* 0x000fc60007fbe0ff */
[----:B------:R0:W-:Y:S01]  /*13d70*/  STL [R1+0x14d8], R0 ;  /* 0x0014d80001007387 */ /* 0x0001e20000100800 */
[----:B------:R-:W-:-:S03]  /*13d80*/  LEA.HI.X.SX32 R114, R114, R2, 0x1, P2 ;  /* 0x0000000272727211 */ /* 0x000fc600010f0eff */
[----:B------:R-:W-:Y:S01]  /*13d90*/  STL [R1+0x1514], R118 ;  /* 0x0015147601007387 */ /* 0x000fe20000100800 */
[----:B0-----:R-:W-:-:S03]  /*13da0*/  IADD3 R0, P3, R102, R4, RZ ;  /* 0x0000000466007210 */ /* 0x001fc60007f7e0ff */
        /* <DEDUP_REMOVED lines=149> */
[----:B------:R1:W-:Y:S01]  /*14700*/  STL [R1+0x1644], R52 ;  /* 0x0016443401007387 */ /* 0x0003e20000100800 */
[----:B------:R-:W-:-:S03]  /*14710*/  LEA.HI.X.SX32 R49, R48, R2, 0x1, P4 ;  /* 0x0000000230317211 */ /* 0x000fc600020f0eff */
[----:B------:R2:W-:Y:S01]  /*14720*/  STL [R1+0x1610], R0 ;  /* 0x0016100001007387 */ /* 0x0005e20000100800 */
[----:B0-----:R-:W-:Y:S02]  /*14730*/  IADD3 R50, P0, R36, R4, RZ ;  /* 0x0000000424327210 */ /* 0x001fe40007f1e0ff */
[-C--:B------:R-:W-:Y:S02]  /*14740*/  LEA.HI.X.SX32 R48, R46, R2.reuse, 0x1, P6 ;  /* 0x000000022e307211 */ /* 0x080fe400030f0eff */
[-C--:B------:R-:W-:Y:S01]  /*14750*/  LEA.HI.X.SX32 R42, R42, R2.reuse, 0x1, P3 ;  /* 0x000000022a2a7211 */ /* 0x080fe200018f0eff */
[----:B------:R0:W-:Y:S01]  /*14760*/  STL [R1+0x164c], R50 ;  /* 0x00164c3201007387 */ /* 0x0001e20000100800 */
[----:B------:R-:W-:Y:S01]  /*14770*/  LEA.HI.X.SX32 R40, R40, R2, 0x1, P2 ;  /* 0x0000000228287211 */ /* 0x000fe200010f0eff */
[----:B-1----:R-:W1:Y:S01]  /*14780*/  LDC R52, c[0x0][0x238] ;  /* 0x00008e00ff347b82 */ /* 0x002e620000000800 */
[-C--:B--2---:R-:W-:Y:S01]  /*14790*/  IADD3 R0, P4, R34, R4.reuse, RZ ;  /* 0x0000000422007210 */ /* 0x084fe20007f9e0ff */
[----:B------:R-:W-:Y:S01]  /*147a0*/  STL [R1+0x1618], R49 ;  /* 0x0016183101007387 */ /* 0x000fe20000100800 */
[----:B------:R-:W-:-:S03]  /*147b0*/  IADD3 R46, P6, R33, R4, RZ ;  /* 0x00000004212e7210 */ /* 0x000fc60007fde0ff */
[----:B------:R2:W-:Y:S02]  /*147c0*/  STL [R1+0x1654], R0 ;  /* 0x0016540001007387 */ /* 0x0005e40000100800 */
[----:B0-----:R-:W0:Y:S02]  /*147d0*/  LDC R50, c[0x0][0x238] ;  /* 0x00008e00ff327b82 */ /* 0x001e240000000800 */
[----:B------:R-:W-:Y:S01]  /*147e0*/  STL [R1+0x1620], R48 ;  /* 0x0016203001007387 */ /* 0x000fe20000100800 */
[----:B--2---:R-:W-:-:S03]  /*147f0*/  LEA.HI.X.SX32 R0, R44, R2, 0x1, P5 ;  /* 0x000000022c007211 */ /* 0x004fc600028f0eff */
[----:B------:R2:W-:Y:S01]  /*14800*/  STL [R1+0x165c], R46 ;  /* 0x00165c2e01007387 */ /* 0x0005e20000100800 */
[-C--:B------:R-:W-:Y:S01]  /*14810*/  IADD3 R44, P5, R32, R4.reuse, RZ ;  /* 0x00000004202c7210 */ /* 0x080fe20007fbe0ff */
[----:B------:R-:W3:Y:S02]  /*14820*/  LDC R49, c[0x0][0x238] ;  /* 0x00008e00ff317b82 */ /* 0x000ee40000000800 */
[----:B------:R4:W-:Y:S04]  /*14830*/  STL [R1+0x1628], R0 ;  /* 0x0016280001007387 */ /* 0x0009e80000100800 */
[----:B------:R4:W-:Y:S02]  /*14840*/  STL [R1+0x1664], R44 ;  /* 0x0016642c01007387 */ /* 0x0009e40000100800 */
[----:B--2---:R-:W2:Y:S01]  /*14850*/  LDC R46, c[0x0][0x238] ;  /* 0x00008e00ff2e7b82 */ /* 0x004ea20000000800 */
[-C--:B----4-:R-:W-:Y:S01]  /*14860*/  IADD3 R0, P3, R30, R4.reuse, RZ ;  /* 0x000000041e007210 */ /* 0x090fe20007f7e0ff */
[----:B------:R4:W-:Y:S06]  /*14870*/  STL [R1+0x1630], R42 ;  /* 0x0016302a01007387 */ /* 0x0009ec0000100800 */
[----:B------:R-:W0:Y:S01]  /*14880*/  LDC R44, c[0x0][0x238] ;  /* 0x00008e00ff2c7b82 */ /* 0x000e220000000800 */
[----:B------:R1:W-:Y:S01]  /*14890*/  STL [R1+0x166c], R0 ;  /* 0x00166c0001007387 */ /* 0x0003e20000100800 */
[----:B----4-:R-:W-:-:S03]  /*148a0*/  IADD3 R42, P2, R29, R4, RZ ;  /* 0x000000041d2a7210 */ /* 0x010fc60007f5e0ff */
[----:B------:R4:W-:Y:S03]  /*148b0*/  STL [R1+0x1638], R40 ;  /* 0x0016382801007387 */ /* 0x0009e60000100800 */
[----:B------:R-:W3:Y:S01]  /*148c0*/  LDC R48, c[0x0][0x238] ;  /* 0x00008e00ff307b82 */ /* 0x000ee20000000800 */
[-C--:B-1----:R-:W-:Y:S01]  /*148d0*/  LEA.HI.X.SX32 R0, R38, R2.reuse, 0x1, P1 ;  /* 0x0000000226007211 */ /* 0x082fe200008f0eff */
[----:B------:R1:W-:Y:S01]  /*148e0*/  STL [R1+0x1674], R42 ;  /* 0x0016742a01007387 */ /* 0x0003e20000100800 */
[----:B------:R-:W-:-:S03]  /*148f0*/  LEA.HI.X.SX32 R38, R36, R2, 0x1, P0 ;  /* 0x0000000224267211 */ /* 0x000fc600000f0eff */
[----:B------:R1:W-:Y:S01]  /*14900*/  STL [R1+0x1640], R0 ;  /* 0x0016400001007387 */ /* 0x0003e20000100800 */
[----:B----4-:R-:W-:Y:S02]  /*14910*/  IADD3 R40, P1, R28, R4, RZ ;  /* 0x000000041c287210 */ /* 0x010fe40007f3e0ff */
[----:B------:R-:W-:Y:S02]  /*14920*/  LEA.HI.X.SX32 R36, R34, R2, 0x1, P4 ;  /* 0x0000000222247211 */ /* 0x000fe400020f0eff */
[-C--:B------:R-:W-:Y:S01]  /*14930*/  IADD3 R34, P4, R25, R4.reuse, RZ ;  /* 0x0000000419227210 */ /* 0x080fe20007f9e0ff */
[----:B------:R4:W-:Y:S01]  /*14940*/  STL [R1+0x167c], R40 ;  /* 0x00167c2801007387 */ /* 0x0009e20000100800 */
[----:B-1----:R-:W1:Y:S01]  /*14950*/  LDC R42, c[0x0][0x238] ;  /* 0x00008e00ff2a7b82 */ /* 0x002e620000000800 */
[----:B------:R-:W-:Y:S02]  /*14960*/  IADD3 R0, P0, R26, R4, RZ ;  /* 0x000000041a007210 */ /* 0x000fe40007f1e0ff */
[----:B------:R-:W-:Y:S04]  /*14970*/  STL [R1+0x1648], R38 ;  /* 0x0016482601007387 */ /* 0x000fe80000100800 */
[----:B------:R2:W-:Y:S01]  /*14980*/  STL [R1+0x1684], R0 ;  /* 0x0016840001007387 */ /* 0x0005e20000100800 */
[----:B----4-:R-:W4:Y:S03]  /*14990*/  LDC R40, c[0x0][0x238] ;  /* 0x00008e00ff287b82 */ /* 0x010f260000000800 */
[----:B------:R0:W-:Y:S01]  /*149a0*/  STL [R1+0x1650], R36 ;  /* 0x0016502401007387 */ /* 0x0001e20000100800 */
[----:B--2---:R-:W-:-:S04]  /*149b0*/  LEA.HI.X.SX32 R0, R33, R2, 0x1, P6 ;  /* 0x0000000221007211 */ /* 0x004fc800030f0eff */
[----:B------:R-:W2:Y:S01]  /*149c0*/  LDC R38, c[0x0][0x238] ;  /* 0x00008e00ff267b82 */ /* 0x000ea20000000800 */
[----:B------:R-:W-:Y:S01]  /*149d0*/  IADD3 R33, P6, R24, R4, RZ ;  /* 0x0000000418217210 */ /* 0x000fe20007fde0ff */
[----:B------:R3:W-:Y:S04]  /*149e0*/  STL [R1+0x168c], R34 ;  /* 0x00168c2201007387 */ /* 0x0007e80000100800 */
[----:B------:R-:W4:Y:S02]  /*149f0*/  LDL.LU R122, [R1+0x10] ;  /* 0x00001000017a7983 */ /* 0x000f240000300800 */
[----:B0-----:R-:W0:Y:S02]  /*14a00*/  LDC R36, c[0x0][0x238] ;  /* 0x00008e00ff247b82 */ /* 0x001e240000000800 */
[----:B------:R3:W-:Y:S04]  /*14a10*/  STL [R1+0x1658], R0 ;  /* 0x0016580001007387 */ /* 0x0007e80000100800 */
[----:B------:R1:W-:Y:S02]  /*14a20*/  STL [R1+0x1694], R33 ;  /* 0x0016942101007387 */ /* 0x0003e40000100800 */
[----:B---3--:R-:W3:Y:S02]  /*14a30*/  LDC R34, c[0x0][0x238] ;  /* 0x00008e00ff227b82 */ /* 0x008ee40000000800 */
[----:B------:R-:W2:Y:S01]  /*14a40*/  LDL.LU R126, [R1+0x1c] ;  /* 0x00001c00017e7983 */ /* 0x000ea20000300800 */
[----:B------:R-:W-:-:S02]  /*14a50*/  LEA.HI.X.SX32 R0, R32, R2, 0x1, P5 ;  /* 0x0000000220007211 */ /* 0x000fc400028f0eff */
[----:B------:R-:W-:-:S03]  /*14a60*/  IADD3 R32, P5, R22, R4, RZ ;  /* 0x0000000416207210 */ /* 0x000fc60007fbe0ff */
[----:B-1----:R-:W1:Y:S01]  /*14a70*/  LDC R33, c[0x0][0x238] ;  /* 0x00008e00ff217b82 */ /* 0x002e620000000800 */
[----:B------:R0:W-:Y:S04]  /*14a80*/  STL [R1+0x1660], R0 ;  /* 0x0016600001007387 */ /* 0x0001e80000100800 */
[----:B------:R-:W3:Y:S04]  /*14a90*/  LDL.LU R130, [R1+0x28] ;  /* 0x0000280001827983 */ /* 0x000ee80000300800 */
[----:B------:R0:W-:Y:S02]  /*14aa0*/  STL [R1+0x169c], R32 ;  /* 0x00169c2001007387 */ /* 0x0001e40000100800 */
[----:B0-----:R-:W-:-:S02]  /*14ab0*/  LEA.HI.X.SX32 R0, R30, R2, 0x1, P3 ;  /* 0x000000021e007211 */ /* 0x001fc400018f0eff */
[----:B------:R-:W3:Y:S01]  /*14ac0*/  LDL.LU R133, [R1+0x38] ;  /* 0x0000380001857983 */ /* 0x000ee20000300800 */
[----:B------:R-:W-:-:S03]  /*14ad0*/  IADD3 R30, P3, R21, R4, RZ ;  /* 0x00000004151e7210 */ /* 0x000fc60007f7e0ff */
[----:B------:R0:W-:Y:S01]  /*14ae0*/  STL [R1+0x1668], R0 ;  /* 0x0016680001007387 */ /* 0x0001e20000100800 */
[----:B------:R-:W1:Y:S03]  /*14af0*/  LDC R32, c[0x0][0x238] ;  /* 0x00008e00ff207b82 */ /* 0x000e660000000800 */
[----:B------:R-:W3:Y:S01]  /*14b00*/  LDL.LU R135, [R1+0x40] ;  /* 0x0000400001877983 */ /* 0x000ee20000300800 */
[----:B0-----:R-:W-:-:S03]  /*14b10*/  LEA.HI.X.SX32 R0, R29, R2, 0x1, P2 ;  /* 0x000000021d007211 */ /* 0x001fc600010f0eff */
[----:B------:R0:W-:Y:S04]  /*14b20*/  STL [R1+0x16a4], R30 ;  /* 0x0016a41e01007387 */ /* 0x0001e80000100800 */
[----:B------:R-:W3:Y:S04]  /*14b30*/  LDL.LU R137, [R1+0x44] ;  /* 0x0000440001897983 */ /* 0x000ee80000300800 */
[----:B------:R0:W-:Y:S02]  /*14b40*/  STL [R1+0x1670], R0 ;  /* 0x0016700001007387 */ /* 0x0001e40000100800 */
[----:B0-----:R-:W-:-:S02]  /*14b50*/  IADD3 R30, P2, R20, R4, RZ ;  /* 0x00000004141e7210 */ /* 0x001fc40007f5e0ff */
[----:B------:R-:W3:Y:S04]  /*14b60*/  LDL.LU R0, [R1+0x58] ;  /* 0x0000580001007983 */ /* 0x000ee80000300800 */
[----:B------:R0:W-:Y:S04]  /*14b70*/  STL [R1+0x16ac], R30 ;  /* 0x0016ac1e01007387 */ /* 0x0001e80000100800 */
[----:B------:R-:W3:Y:S01]  /*14b80*/  LDL.LU R134, [R1+0x54] ;  /* 0x0000540001867983 */ /* 0x000ee20000300800 */
[----:B------:R-:W-:Y:S02]  /*14b90*/  LEA.HI.X.SX32 R29, R28, R2, 0x1, P1 ;  /* 0x000000021c1d7211 */ /* 0x000fe400008f0eff */
[----:B------:R-:W-:-:S03]  /*14ba0*/  IADD3 R28, P1, R13, R4, RZ ;  /* 0x000000040d1c7210 */ /* 0x000fc60007f3e0ff */
[----:B------:R1:W-:Y:S01]  /*14bb0*/  STL [R1+0x1678], R29 ;  /* 0x0016781d01007387 */ /* 0x0003e20000100800 */
[----:B0-----:R-:W0:Y:S03]  /*14bc0*/  LDC R30, c[0x0][0x238] ;  /* 0x00008e00ff1e7b82 */ /* 0x001e260000000800 */
[----:B------:R1:W-:Y:S02]  /*14bd0*/  STL [R1+0x16b4], R28 ;  /* 0x0016b41c01007387 */ /* 0x0003e40000100800 */
[----:B-1----:R-:W-:Y:S02]  /*14be0*/  LEA.HI.X.SX32 R29, R26, R2, 0x1, P0 ;  /* 0x000000021a1d7211 */ /* 0x002fe400000f0eff */
[----:B------:R-:W-:Y:S02]  /*14bf0*/  IADD3 R26, P0, R12, R4, RZ ;  /* 0x000000040c1a7210 */ /* 0x000fe40007f1e0ff */
[----:B------:R-:W-:Y:S01]  /*14c00*/  LEA.HI.X.SX32 R28, R25, R2, 0x1, P4 ;  /* 0x00000002191c7211 */ /* 0x000fe200020f0eff */
[----:B------:R1:W-:Y:S01]  /*14c10*/  STL [R1+0x1680], R29 ;  /* 0x0016801d01007387 */ /* 0x0003e20000100800 */
[----:B------:R-:W-:-:S03]  /*14c20*/  IADD3 R25, P4, R9, R4, RZ ;  /* 0x0000000409197210 */ /* 0x000fc60007f9e0ff */
[----:B------:R1:W-:Y:S04]  /*14c30*/  STL [R1+0x16bc], R26 ;  /* 0x0016bc1a01007387 */ /* 0x0003e80000100800 */
[----:B------:R1:W-:Y:S02]  /*14c40*/  STL [R1+0x1688], R28 ;  /* 0x0016881c01007387 */ /* 0x0003e40000100800 */
[----:B-1----:R-:W1:Y:S01]  /*14c50*/  LDC R29, c[0x0][0x238] ;  /* 0x00008e00ff1d7b82 */ /* 0x002e620000000800 */
[----:B------:R-:W-:Y:S02]  /*14c60*/  LEA.HI.X.SX32 R26, R24, R2, 0x1, P6 ;  /* 0x00000002181a7211 */ /* 0x000fe400030f0eff */
[----:B------:R-:W-:Y:S01]  /*14c70*/  IADD3 R24, P6, R8, R4, RZ ;  /* 0x0000000408187210 */ /* 0x000fe20007fde0ff */
[----:B------:R0:W-:Y:S04]  /*14c80*/  STL [R1+0x16c4], R25 ;  /* 0x0016c41901007387 */ /* 0x0001e80000100800 */
[----:B------:R-:W1:Y:S01]  /*14c90*/  LDC R28, c[0x0][0x238] ;  /* 0x00008e00ff1c7b82 */ /* 0x000e620000000800 */
[----:B------:R0:W-:Y:S04]  /*14ca0*/  STL [R1+0x1690], R26 ;  /* 0x0016901a01007387 */ /* 0x0001e80000100800 */
[----:B------:R0:W-:Y:S02]  /*14cb0*/  STL [R1+0x16cc], R24 ;  /* 0x0016cc1801007387 */ /* 0x0001e40000100800 */
[----:B0-----:R-:W-:-:S02]  /*14cc0*/  LEA.HI.X.SX32 R25, R22, R2, 0x1, P5 ;  /* 0x0000000216197211 */ /* 0x001fc400028f0eff */
[----:B------:R-:W-:Y:S01]  /*14cd0*/  IADD3 R22, P5, R7, R4, RZ ;  /* 0x0000000407167210 */ /* 0x000fe20007fbe0ff */
[----:B------:R-:W0:Y:S02]  /*14ce0*/  LDC R26, c[0x0][0x238] ;  /* 0x00008e00ff1a7b82 */ /* 0x000e240000000800 */
[----:B------:R1:W-:Y:S01]  /*14cf0*/  STL [R1+0x1698], R25 ;  /* 0x0016981901007387 */ /* 0x0003e20000100800 */
[----:B------:R-:W-:Y:S02]  /*14d00*/  LEA.HI.X.SX32 R24, R21, R2, 0x1, P3 ;  /* 0x0000000215187211 */ /* 0x000fe400018f0eff */
[----:B------:R-:W-:Y:S01]  /*14d10*/  IADD3 R21, P3, R5, R4, RZ ;  /* 0x0000000405157210 */ /* 0x000fe20007f7e0ff */
[----:B------:R1:W-:Y:S04]  /*14d20*/  STL [R1+0x16d4], R22 ;  /* 0x0016d41601007387 */ /* 0x0003e80000100800 */
[----:B------:R1:W-:Y:S02]  /*14d30*/  STL [R1+0x16a0], R24 ;  /* 0x0016a01801007387 */ /* 0x0003e40000100800 */
[----:B-1----:R-:W1:Y:S02]  /*14d40*/  LDC R25, c[0x0][0x238] ;  /* 0x00008e00ff197b82 */ /* 0x002e640000000800 */
[----:B------:R0:W-:Y:S01]  /*14d50*/  STL [R1+0x16dc], R21 ;  /* 0x0016dc1501007387 */ /* 0x0001e20000100800 */
[----:B------:R-:W-:-:S02]  /*14d60*/  LEA.HI.X.SX32 R22, R20, R2, 0x1, P2 ;  /* 0x0000000214167211 */ /* 0x000fc400010f0eff */
[----:B------:R-:W-:-:S03]  /*14d70*/  IADD3 R20, P2, R250, R4, RZ ;  /* 0x00000004fa147210 */ /* 0x000fc60007f5e0ff */
[----:B------:R-:W1:Y:S01]  /*14d80*/  LDC R24, c[0x0][0x238] ;  /* 0x00008e00ff187b82 */ /* 0x000e620000000800 */
[----:B------:R0:W-:Y:S02]  /*14d90*/  STL [R1+0x16a8], R22 ;  /* 0x0016a81601007387 */ /* 0x0001e40000100800 */
[----:B0-----:R-:W-:Y:S02]  /*14da0*/  LEA.HI.X.SX32 R21, R13, R2, 0x1, P1 ;  /* 0x000000020d157211 */ /* 0x001fe400008f0eff */
[----:B------:R-:W-:Y:S01]  /*14db0*/  IADD3 R13, P1, R252, R4, RZ ;  /* 0x00000004fc0d7210 */ /* 0x000fe20007f3e0ff */
[----:B------:R0:W-:Y:S04]  /*14dc0*/  STL [R1+0x16e4], R20 ;  /* 0x0016e41401007387 */ /* 0x0001e80000100800 */
[----:B------:R0:W-:Y:S01]  /*14dd0*/  STL [R1+0x16b0], R21 ;  /* 0x0016b01501007387 */ /* 0x0001e20000100800 */
[----:B------:R-:W1:Y:S03]  /*14de0*/  LDC R22, c[0x0][0x238] ;  /* 0x00008e00ff167b82 */ /* 0x000e660000000800 */
[----:B------:R0:W-:Y:S02]  /*14df0*/  STL [R1+0x16ec], R13 ;  /* 0x0016ec0d01007387 */ /* 0x0001e40000100800 */
[----:B0-----:R-:W-:-:S03]  /*14e00*/  LEA.HI.X.SX32 R20, R12, R2, 0x1, P0 ;  /* 0x000000020c147211 */ /* 0x001fc600000f0eff */
[----:B------:R-:W0:Y:S02]  /*14e10*/  LDC R21, c[0x0][0x238] ;  /* 0x00008e00ff157b82 */ /* 0x000e240000000800 */
[----:B------:R1:W-:Y:S01]  /*14e20*/  STL [R1+0x16b8], R20 ;  /* 0x0016b81401007387 */ /* 0x0003e20000100800 */
[----:B------:R-:W-:-:S05]  /*14e30*/  LEA.HI.X.SX32 R13, R9, R2, 0x1, P4 ;  /* 0x00000002090d7211 */ /* 0x000fca00020f0eff */
[----:B-1----:R-:W1:Y:S01]  /*14e40*/  LDC R20, c[0x0][0x238] ;  /* 0x00008e00ff147b82 */ /* 0x002e620000000800 */
[----:B----4-:R-:W-:-:S05]  /*14e50*/  IADD3 R12, P0, R122, R4, RZ ;  /* 0x000000047a0c7210 */ /* 0x010fca0007f1e0ff */
[----:B------:R4:W-:Y:S01]  /*14e60*/  STL [R1+0x16f4], R12 ;  /* 0x0016f40c01007387 */ /* 0x0009e20000100800 */
[----:B--2---:R-:W-:-:S03]  /*14e70*/  IADD3 R9, P4, R126, R4, RZ ;  /* 0x000000047e097210 */ /* 0x004fc60007f9e0ff */
[----:B------:R-:W-:Y:S01]  /*14e80*/  STL [R1+0x16c0], R13 ;  /* 0x0016c00d01007387 */ /* 0x000fe20000100800 */
[----:B----4-:R-:W-:-:S03]  /*14e90*/  LEA.HI.X.SX32 R12, R8, R2, 0x1, P6 ;  /* 0x00000002080c7211 */ /* 0x010fc600030f0eff */
[----:B------:R2:W-:Y:S01]  /*14ea0*/  STL [R1+0x16fc], R9 ;  /* 0x0016fc0901007387 */ /* 0x0005e20000100800 */
[----:B---3--:R-:W-:-:S03]  /*14eb0*/  IADD3 R8, P6, R130, R4, RZ ;  /* 0x0000000482087210 */ /* 0x008fc60007fde0ff */
[----:B------:R3:W-:Y:S01]  /*14ec0*/  STL [R1+0x16c8], R12 ;  /* 0x0016c80c01007387 */ /* 0x0007e20000100800 */
[----:B--2---:R-:W-:-:S03]  /*14ed0*/  LEA.HI.X.SX32 R9, R7, R2, 0x1, P5 ;  /* 0x0000000207097211 */ /* 0x004fc600028f0eff */
[----:B------:R2:W-:Y:S01]  /*14ee0*/  STL [R1+0x1704], R8 ;  /* 0x0017040801007387 */ /* 0x0005e20000100800 */
[----:B------:R-:W-:-:S03]  /*14ef0*/  IADD3 R7, P5, R133, R4, RZ ;  /* 0x0000000485077210 */ /* 0x000fc60007fbe0ff */
[----:B------:R-:W-:Y:S01]  /*14f00*/  STL [R1+0x16d0], R9 ;  /* 0x0016d00901007387 */ /* 0x000fe20000100800 */
[----:B---3--:R-:W3:Y:S03]  /*14f10*/  LDC R12, c[0x0][0x238] ;  /* 0x00008e00ff0c7b82 */ /* 0x008ee60000000800 */
[----:B------:R4:W-:Y:S01]  /*14f20*/  STL [R1+0x170c], R7 ;  /* 0x00170c0701007387 */ /* 0x0009e20000100800 */
[----:B--2---:R-:W-:Y:S02]  /*14f30*/  LEA.HI.X.SX32 R8, R5, R2, 0x1, P3 ;  /* 0x0000000205087211 */ /* 0x004fe400018f0eff */
[----:B------:R-:W-:-:S03]  /*14f40*/  IADD3 R5, P3, R135, R4, RZ ;  /* 0x0000000487057210 */ /* 0x000fc60007f7e0ff */
[----:B------:R2:W-:Y:S01]  /*14f50*/  STL [R1+0x16d8], R8 ;  /* 0x0016d80801007387 */ /* 0x0005e20000100800 */
[----:B----4-:R-:W-:-:S03]  /*14f60*/  LEA.HI.X.SX32 R7, R250, R2, 0x1, P2 ;  /* 0x00000002fa077211 */ /* 0x010fc600010f0eff */
[----:B------:R4:W-:Y:S01]  /*14f70*/  STL [R1+0x1714], R5 ;  /* 0x0017140501007387 */ /* 0x0009e20000100800 */
[----:B------:R-:W0:Y:S03]  /*14f80*/  LDC R250, c[0x0][0x238] ;  /* 0x00008e00fffa7b82 */ /* 0x000e260000000800 */
[----:B------:R1:W-:Y:S01]  /*14f90*/  STL [R1+0x16e0], R7 ;  /* 0x0016e00701007387 */ /* 0x0003e20000100800 */
[----:B--2---:R-:W-:Y:S02]  /*14fa0*/  IADD3 R8, P2, R137, R4, RZ ;  /* 0x0000000489087210 */ /* 0x004fe40007f5e0ff */
[----:B----4-:R-:W-:-:S03]  /*14fb0*/  LEA.HI.X.SX32 R5, R252, R2, 0x1, P1 ;  /* 0x00000002fc057211 */ /* 0x010fc600008f0eff */
[----:B------:R2:W-:Y:S01]  /*14fc0*/  STL [R1+0x171c], R8 ;  /* 0x00171c0801007387 */ /* 0x0005e20000100800 */
[----:B------:R-:W4:Y:S01]  /*14fd0*/  LDC R252, c[0x0][0x238] ;  /* 0x00008e00fffc7b82 */ /* 0x000f220000000800 */
[----:B-1----:R-:W-:Y:S02]  /*14fe0*/  IADD3 R7, P1, R0, R4, RZ ;  /* 0x0000000400077210 */ /* 0x002fe40007f3e0ff */
[----:B------:R1:W-:Y:S01]  /*14ff0*/  STL [R1+0x16e8], R5 ;  /* 0x0016e80501007387 */ /* 0x0003e20000100800 */
[----:B--2---:R-:W-:-:S03]  /*15000*/  LEA.HI.X.SX32 R8, R122, R2, 0x1, P0 ;  /* 0x000000027a087211 */ /* 0x004fc600000f0eff */
[----:B------:R2:W-:Y:S01]  /*15010*/  STL [R1+0x1724], R7 ;  /* 0x0017240701007387 */ /* 0x0005e20000100800 */
[----:B-1----:R-:W-:-:S03]  /*15020*/  IADD3 R5, P0, R134, R4, RZ ;  /* 0x0000000486057210 */ /* 0x002fc60007f1e0ff */
[----:B------:R1:W-:Y:S01]  /*15030*/  STL [R1+0x16f0], R8 ;  /* 0x0016f00801007387 */ /* 0x0003e20000100800 */
[----:B--2---:R-:W-:-:S03]  /*15040*/  LEA.HI.X.SX32 R7, R126, R2, 0x1, P4 ;  /* 0x000000027e077211 */ /* 0x004fc600020f0eff */
[----:B------:R2:W-:Y:S04]  /*15050*/  STL [R1+0x172c], R5 ;  /* 0x00172c0501007387 */ /* 0x0005e80000100800 */
[----:B------:R3:W-:Y:S01]  /*15060*/  STL [R1+0x16f8], R7 ;  /* 0x0016f80701007387 */ /* 0x0007e20000100800 */
[----:B-1----:R-:W-:Y:S02]  /*15070*/  IADD3 R8, P4, R172, R4, RZ ;  /* 0x00000004ac087210 */ /* 0x002fe40007f9e0ff */
[----:B--2---:R-:W-:-:S03]  /*15080*/  LEA.HI.X.SX32 R5, R130, R2, 0x1, P6 ;  /* 0x0000000282057211 */ /* 0x004fc600030f0eff */
[----:B------:R1:W-:Y:S01]  /*15090*/  STL [R1+0x1734], R8 ;  /* 0x0017340801007387 */ /* 0x0003e20000100800 */
[----:B---3--:R-:W-:-:S03]  /*150a0*/  IADD3 R7, P6, R170, R4, RZ ;  /* 0x00000004aa077210 */ /* 0x008fc60007fde0ff */
[----:B------:R2:W-:Y:S04]  /*150b0*/  STL [R1+0x1700], R5 ;  /* 0x0017000501007387 */ /* 0x0005e80000100800 */
[----:B------:R3:W-:Y:S01]  /*150c0*/  STL [R1+0x173c], R7 ;  /* 0x00173c0701007387 */ /* 0x0007e20000100800 */
[----:B-1----:R-:W-:Y:S02]  /*150d0*/  LEA.HI.X.SX32 R8, R133, R2, 0x1, P5 ;  /* 0x0000000285087211 */ /* 0x002fe400028f0eff */
[----:B--2---:R-:W-:-:S03]  /*150e0*/  IADD3 R5, P5, R168, R4, RZ ;  /* 0x00000004a8057210 */ /* 0x004fc60007fbe0ff */
[----:B------:R1:W-:Y:S01]  /*150f0*/  STL [R1+0x1708], R8 ;  /* 0x0017080801007387 */ /* 0x0003e20000100800 */
[----:B---3--:R-:W-:-:S03]  /*15100*/  LEA.HI.X.SX32 R7, R135, R2, 0x1, P3 ;  /* 0x0000000287077211 */ /* 0x008fc600018f0eff */
[----:B------:R2:W-:Y:S01]  /*15110*/  STL [R1+0x1744], R5 ;  /* 0x0017440501007387 */ /* 0x0005e20000100800 */
[----:B------:R-:W-:-:S03]  /*15120*/  LEA.HI.X.SX32 R0, R0, R2, 0x1, P1 ;  /* 0x0000000200007211 */ /* 0x000fc600008f0eff */
[----:B------:R3:W-:Y:S01]  /*15130*/  STL [R1+0x1710], R7 ;  /* 0x0017100701007387 */ /* 0x0007e20000100800 */
[----:B-1----:R-:W-:Y:S02]  /*15140*/  IADD3 R8, P3, R18, R4, RZ ;  /* 0x0000000412087210 */ /* 0x002fe40007f7e0ff */
[----:B--2---:R-:W-:-:S03]  /*15150*/  LEA.HI.X.SX32 R5, R137, R2, 0x1, P2 ;  /* 0x0000000289057211 */ /* 0x004fc600010f0eff */
[----:B------:R-:W-:Y:S01]  /*15160*/  STL [R1+0x174c], R8 ;  /* 0x00174c0801007387 */ /* 0x000fe20000100800 */
[----:B---3--:R-:W-:-:S03]  /*15170*/  IADD3 R7, P2, R173, R4, RZ ;  /* 0x00000004ad077210 */ /* 0x008fc60007f5e0ff */
[----:B------:R1:W-:Y:S04]  /*15180*/  STL [R1+0x1718], R5 ;  /* 0x0017180501007387 */ /* 0x0003e80000100800 */
[----:B------:R2:W-:Y:S04]  /*15190*/  STL [R1+0x1754], R7 ;  /* 0x0017540701007387 */ /* 0x0005e80000100800 */
[----:B------:R3:W-:Y:S01]  /*151a0*/  STL [R1+0x1720], R0 ;  /* 0x0017200001007387 */ /* 0x0007e20000100800 */
[----:B-1----:R-:W-:Y:S02]  /*151b0*/  IADD3 R5, P1, R171, R4, RZ ;  /* 0x00000004ab057210 */ /* 0x002fe40007f3e0ff */
[----:B--2---:R-:W-:-:S03]  /*151c0*/  LEA.HI.X.SX32 R7, R134, R2, 0x1, P0 ;  /* 0x0000000286077211 */ /* 0x004fc600000f0eff */
[----:B------:R1:W-:Y:S01]  /*151d0*/  STL [R1+0x175c], R5 ;  /* 0x00175c0501007387 */ /* 0x0003e20000100800 */
[----:B---3--:R-:W-:-:S03]  /*151e0*/  IADD3 R0, P0, R169, R4, RZ ;  /* 0x00000004a9007210 */ /* 0x008fc60007f1e0ff */
[----:B------:R2:W-:Y:S01]  /*151f0*/  STL [R1+0x1728], R7 ;  /* 0x0017280701007387 */ /* 0x0005e20000100800 */
[----:B-1----:R-:W-:-:S03]  /*15200*/  LEA.HI.X.SX32 R5, R172, R2, 0x1, P4 ;  /* 0x00000002ac057211 */ /* 0x002fc600020f0eff */
[----:B------:R-:W3:Y:S04]  /*15210*/  LDL.LU R172, [R1+0x2d3c] ;  /* 0x002d3c0001ac7983 */ /* 0x000ee80000300800 */
[----:B------:R1:W-:Y:S01]  /*15220*/  STL [R1+0x1764], R0 ;  /* 0x0017640001007387 */ /* 0x0003e20000100800 */
[----:B--2---:R-:W-:-:S03]  /*15230*/  LEA.HI.X.SX32 R7, R170, R2, 0x1, P6 ;  /* 0x00000002aa077211 */ /* 0x004fc600030f0eff */
[----:B------:R2:W-:Y:S04]  /*15240*/  STL [R1+0x1730], R5 ;  /* 0x0017300501007387 */ /* 0x0005e80000100800 */
[----:B------:R-:W4:Y:S01]  /*15250*/  LDL.LU R170, [R1+0x2d38] ;  /* 0x002d380001aa7983 */ /* 0x000f220000300800 */
[----:B-1----:R-:W-:-:S05]  /*15260*/  IADD3 R0, P4, R19, R4, RZ ;  /* 0x0000000413007210 */ /* 0x002fca0007f9e0ff */
        /* <DEDUP_REMOVED lines=13> */
[----:B------:R-:W3:Y:S01]  /*15340*/  LDL.LU R173, [R1+0x2d2c] ;  /* 0x002d2c0001ad7983 */ /* 0x000ee20000300800 */
        /* <DEDUP_REMOVED lines=19> */
[----:B------:R0:W5:Y:S01]  /*15480*/  LDL.LU R10, [R1+0x2d1c] ;  /* 0x002d1c00010a7983 */ /* 0x0001620000300800 */
        /* <DEDUP_REMOVED lines=28> */
[----:B------:R2:W-:Y:S01]  /*15650*/  STL [R1+0x1798], R7 ;  /* 0x0017980701007387 */ /* 0x0005e20000100800 */
[----:B-1----:R-:W-:-:S05]  /*15660*/  IADD3 R0, P0, R234, R4, RZ ;  /* 0x00000004ea007210 */ /* 0x002fca0007f1e0ff */
[----:B------:R1:W-:Y:S01]  /*15670*/  STL [R1+0x17d4], R0 ;  /* 0x0017d40001007387 */ /* 0x0003e20000100800 */
[----:B--2---:R-:W-:Y:S02]  /*15680*/  LEA.HI.X.SX32 R7, R251, R2, 0x1, P6 ;  /* 0x00000002fb077211 */ /* 0x004fe400030f0eff */
[----:B------:R-:W2:Y:S01]  /*15690*/  LDC R251, c[0x0][0x238] ;  /* 0x00008e00fffb7b82 */ /* 0x000ea20000000800 */
[----:B------:R0:W-:Y:S01]  /*156a0*/  STL [R1+0x17a0], R5 ;  /* 0x0017a00501007387 */ /* 0x0001e20000100800 */
[-C--:B-1----:R-:W-:Y:S02]  /*156b0*/  IADD3 R0, P4, R239, R4.reuse, RZ ;  /* 0x00000004ef007210 */ /* 0x082fe40007f9e0ff */
[----:B0-----:R-:W-:-:S03]  /*156c0*/  IADD3 R5, P6, R243, R4, RZ ;  /* 0x00000004f3057210 */ /* 0x001fc60007fde0ff */
[----:B------:R0:W-:Y:S04]  /*156d0*/  STL [R1+0x17dc], R0 ;  /* 0x0017dc0001007387 */ /* 0x0001e80000100800 */
[----:B------:R1:W-:Y:S01]  /*156e0*/  STL [R1+0x17a8], R7 ;  /* 0x0017a80701007387 */ /* 0x0003e20000100800 */
[----:B0-----:R-:W-:-:S03]  /*156f0*/  LEA.HI.X.SX32 R0, R249, R2, 0x1, P5 ;  /* 0x00000002f9007211 */ /* 0x001fc600028f0eff */
[----:B------:R0:W-:Y:S01]  /*15700*/  STL [R1+0x17e4], R5 ;  /* 0x0017e40501007387 */ /* 0x0001e20000100800 */
[----:B------:R-:W2:Y:S01]  /*15710*/  LDC R249, c[0x0][0x238] ;  /* 0x00008e00fff97b82 */ /* 0x000ea20000000800 */
[----:B-1----:R-:W-:Y:S02]  /*15720*/  IADD3 R7, P5, R3, R4, RZ ;  /* 0x0000000403077210 */ /* 0x002fe40007fbe0ff */
[----:B------:R1:W-:Y:S01]  /*15730*/  STL [R1+0x17b0], R0 ;  /* 0x0017b00001007387 */ /* 0x0003e20000100800 */
[----:B0-----:R-:W-:-:S03]  /*15740*/  LEA.HI.X.SX32 R5, R247, R2, 0x1, P3 ;  /* 0x00000002f7057211 */ /* 0x001fc600018f0eff */
[----:B------:R0:W-:Y:S01]  /*15750*/  STL [R1+0x17ec], R7 ;  /* 0x0017ec0701007387 */ /* 0x0001e20000100800 */
[----:B------:R-:W2:Y:S01]  /*15760*/  LDC R247, c[0x0][0x238] ;  /* 0x00008e00fff77b82 */ /* 0x000ea20000000800 */
[----:B-1----:R-:W-:Y:S02]  /*15770*/  IADD3 R0, P3, R6, R4, RZ ;  /* 0x0000000406007210 */ /* 0x002fe40007f7e0ff */
[----:B------:R1:W-:Y:S04]  /*15780*/  STL [R1+0x17b8], R5 ;  /* 0x0017b80501007387 */ /* 0x0003e80000100800 */
[----:B------:R1:W-:Y:S01]  /*15790*/  STL [R1+0x17f4], R0 ;  /* 0x0017f40001007387 */ /* 0x0003e20000100800 */
[----:B0-----:R-:W-:Y:S01]  /*157a0*/  LEA.HI.X.SX32 R7, R226, R2, 0x1, P2 ;  /* 0x00000002e2077211 */ /* 0x001fe200010f0eff */
[----:B------:R-:W0:Y:S01]  /*157b0*/  S2R R244, SR_TID.X ;  /* 0x0000000000f47919 */ /* 0x000e220000002100 */
[----:B------:R-:W2:Y:S01]  /*157c0*/  LDC R226, c[0x0][0x238] ;  /* 0x00008e00ffe27b82 */ /* 0x000ea20000000800 */
[----:B-1----:R-:W-:-:S02]  /*157d0*/  IADD3 R5, P2, R11, R4, RZ ;  /* 0x000000040b057210 */ /* 0x002fc40007f5e0ff */
[----:B------:R-:W-:Y:S01]  /*157e0*/  LEA.HI.X.SX32 R0, R230, R2, 0x1, P1 ;  /* 0x00000002e6007211 */ /* 0x000fe200008f0eff */
[----:B------:R1:W-:Y:S04]  /*157f0*/  STL [R1+0x17c0], R7 ;  /* 0x0017c00701007387 */ /* 0x0003e80000100800 */
[----:B------:R-:W2:Y:S01]  /*15800*/  LDC R230, c[0x0][0x238] ;  /* 0x00008e00ffe67b82 */ /* 0x000ea20000000800 */
[----:B------:R1:W-:Y:S04]  /*15810*/  STL [R1+0x17fc], R5 ;  /* 0x0017fc0501007387 */ /* 0x0003e80000100800 */
[----:B------:R0:W-:Y:S01]  /*15820*/  STL [R1+0x17c8], R0 ;  /* 0x0017c80001007387 */ /* 0x0001e20000100800 */
[----:B-1----:R-:W-:-:S02]  /*15830*/  IADD3 R7, P1, R23, R4, RZ ;  /* 0x0000000417077210 */ /* 0x002fc40007f3e0ff */
[----:B------:R-:W-:-:S03]  /*15840*/  LEA.HI.X.SX32 R5, R234, R2, 0x1, P0 ;  /* 0x00000002ea057211 */ /* 0x000fc600000f0eff */
[----:B------:R1:W-:Y:S01]  /*15850*/  STL [R1+0x1804], R7 ;  /* 0x0018040701007387 */ /* 0x0003e20000100800 */
[----:B------:R-:W2:Y:S01]  /*15860*/  LDC R234, c[0x0][0x238] ;  /* 0x00008e00ffea7b82 */ /* 0x000ea20000000800 */
[----:B0-----:R-:W-:Y:S02]  /*15870*/  IADD3 R0, P0, R27, R4, RZ ;  /* 0x000000041b007210 */ /* 0x001fe40007f1e0ff */
[----:B------:R0:W-:Y:S04]  /*15880*/  STL [R1+0x17d0], R5 ;  /* 0x0017d00501007387 */ /* 0x0001e80000100800 */
[----:B------:R0:W-:Y:S01]  /*15890*/  STL [R1+0x180c], R0 ;  /* 0x00180c0001007387 */ /* 0x0001e20000100800 */
[----:B-1----:R-:W-:Y:S01]  /*158a0*/  LEA.HI.X.SX32 R7, R239, R2, 0x1, P4 ;  /* 0x00000002ef077211 */ /* 0x002fe200020f0eff */
[----:B------:R-:W1:Y:S01]  /*158b0*/  S2R R134, SR_TID.X ;  /* 0x0000000000867919 */ /* 0x000e620000002100 */
[----:B------:R-:W-:Y:S01]  /*158c0*/  LOP3.LUT R244, R244, 0x7f, RZ, 0xc0, !PT ;  /* 0x0000007ff4f47812 */ /* 0x000fe200078ec0ff */
[----:B------:R-:W2:Y:S01]  /*158d0*/  LDC R239, c[0x0][0x238] ;  /* 0x00008e00ffef7b82 */ /* 0x000ea20000000800 */
[----:B0-----:R-:W-:-:S02]  /*158e0*/  IADD3 R5, P4, R31, R4, RZ ;  /* 0x000000041f057210 */ /* 0x001fc40007f9e0ff */
[----:B------:R-:W-:Y:S01]  /*158f0*/  LEA.HI.X.SX32 R0, R243, R2, 0x1, P6 ;  /* 0x00000002f3007211 */ /* 0x000fe200030f0eff */
[----:B------:R0:W-:Y:S04]  /*15900*/  STL [R1+0x17d8], R7 ;  /* 0x0017d80701007387 */ /* 0x0001e80000100800 */
[----:B------:R-:W2:Y:S01]  /*15910*/  LDC R243, c[0x0][0x238] ;  /* 0x00008e00fff37b82 */ /* 0x000ea20000000800 */
[----:B------:R0:W-:Y:S04]  /*15920*/  STL [R1+0x1814], R5 ;  /* 0x0018140501007387 */ /* 0x0001e80000100800 */
[----:B------:R1:W-:Y:S01]  /*15930*/  STL [R1+0x17e0], R0 ;  /* 0x0017e00001007387 */ /* 0x0003e20000100800 */
[----:B0-----:R-:W-:-:S02]  /*15940*/  IADD3 R7, P6, R35, R4, RZ ;  /* 0x0000000423077210 */ /* 0x001fc40007fde0ff */
[-C--:B------:R-:W-:Y:S02]  /*15950*/  LEA.HI.X.SX32 R5, R3, R2.reuse, 0x1, P5 ;  /* 0x0000000203057211 */ /* 0x080fe400028f0eff */
[----:B------:R-:W-:Y:S02]  /*15960*/  LEA.HI.X.SX32 R3, R6, R2, 0x1, P3 ;  /* 0x0000000206037211 */ /* 0x000fe400018f0eff */
[-C--:B-1----:R-:W-:Y:S01]  /*15970*/  IADD3 R0, P5, R39, R4.reuse, RZ ;  /* 0x0000000427007210 */ /* 0x082fe20007fbe0ff */
[----:B------:R-:W-:Y:S04]  /*15980*/  STL [R1+0x181c], R7 ;  /* 0x00181c0701007387 */ /* 0x000fe80000100800 */
[----:B------:R0:W-:Y:S04]  /*15990*/  STL [R1+0x17e8], R5 ;  /* 0x0017e80501007387 */ /* 0x0001e80000100800 */
[----:B------:R1:W-:Y:S04]  /*159a0*/  STL [R1+0x1824], R0 ;  /* 0x0018240001007387 */ /* 0x0003e80000100800 */
[----:B------:R1:W-:Y:S01]  /*159b0*/  STL [R1+0x17f0], R3 ;  /* 0x0017f00301007387 */ /* 0x0003e20000100800 */
[----:B0-----:R-:W-:-:S02]  /*159c0*/  IADD3 R5, P3, R43, R4, RZ ;  /* 0x000000042b057210 */ /* 0x001fc40007f7e0ff */
[----:B-1----:R-:W-:-:S03]  /*159d0*/  LEA.HI.X.SX32 R0, R11, R2, 0x1, P2 ;  /* 0x000000020b007211 */ /* 0x002fc600010f0eff */
[----:B------:R0:W-:Y:S01]  /*159e0*/  STL [R1+0x182c], R5 ;  /* 0x00182c0501007387 */ /* 0x0001e20000100800 */
[----:B------:R-:W1:Y:S01]  /*159f0*/  LDC R11, c[0x0][0x238] ;  /* 0x00008e00ff0b7b82 */ /* 0x000e620000000800 */
[----:B------:R-:W-:Y:S02]  /*15a00*/  IADD3 R3, P2, R47, R4, RZ ;  /* 0x000000042f037210 */ /* 0x000fe40007f5e0ff */
[----:B------:R2:W-:Y:S04]  /*15a10*/  STL [R1+0x17f8], R0 ;  /* 0x0017f80001007387 */ /* 0x0005e80000100800 */
[----:B------:R2:W-:Y:S01]  /*15a20*/  STL [R1+0x1834], R3 ;  /* 0x0018340301007387 */ /* 0x0005e20000100800 */
[----:B0-----:R-:W-:Y:S02]  /*15a30*/  LEA.HI.X.SX32 R5, R23, R2, 0x1, P1 ;  /* 0x0000000217057211 */ /* 0x001fe400008f0eff */
[----:B------:R-:W0:Y:S01]  /*15a40*/  LDC R23, c[0x0][0x238] ;  /* 0x00008e00ff177b82 */ /* 0x000e220000000800 */
[----:B--2---:R-:W-:-:S02]  /*15a50*/  IADD3 R0, P1, R51, R4, RZ ;  /* 0x0000000433007210 */ /* 0x004fc40007f3e0ff */
[----:B------:R2:W-:Y:S01]  /*15a60*/  STL [R1+0x1800], R5 ;  /* 0x0018000501007387 */ /* 0x0005e20000100800 */
[----:B------:R-:W-:-:S03]  /*15a70*/  LEA.HI.X.SX32 R3, R27, R2, 0x1, P0 ;  /* 0x000000021b037211 */ /* 0x000fc600000f0eff */
[----:B------:R2:W-:Y:S01]  /*15a80*/  STL [R1+0x183c], R0 ;  /* 0x00183c0001007387 */ /* 0x0005e20000100800 */
[----:B------:R-:W3:Y:S03]  /*15a90*/  LDC R27, c[0x0][0x238] ;  /* 0x00008e00ff1b7b82 */ /* 0x000ee60000000800 */
[----:B------:R2:W-:Y:S02]  /*15aa0*/  STL [R1+0x1808], R3 ;  /* 0x0018080301007387 */ /* 0x0005e40000100800 */
[----:B--2---:R-:W-:Y:S02]  /*15ab0*/  IADD3 R5, P0, R55, R4, RZ ;  /* 0x0000000437057210 */ /* 0x004fe40007f1e0ff */
[----:B------:R-:W-:-:S03]  /*15ac0*/  LEA.HI.X.SX32 R0, R31, R2, 0x1, P4 ;  /* 0x000000021f007211 */ /* 0x000fc600020f0eff */
[----:B------:R2:W-:Y:S01]  /*15ad0*/  STL [R1+0x2844], R5 ;  /* 0x0028440501007387 */ /* 0x0005e20000100800 */
[----:B------:R-:W3:Y:S01]  /*15ae0*/  LDC R31, c[0x0][0x238] ;  /* 0x00008e00ff1f7b82 */ /* 0x000ee20000000800 */
[----:B------:R-:W-:Y:S02]  /*15af0*/  IADD3 R3, P4, R59, R4, RZ ;  /* 0x000000043b037210 */ /* 0x000fe40007f9e0ff */
[----:B------:R1:W-:Y:S04]  /*15b00*/  STL [R1+0x1810], R0 ;  /* 0x0018100001007387 */ /* 0x0003e80000100800 */
[----:B------:R1:W-:Y:S01]  /*15b10*/  STL [R1+0x284c], R3 ;  /* 0x00284c0301007387 */ /* 0x0003e20000100800 */
[----:B--2---:R-:W-:Y:S02]  /*15b20*/  LEA.HI.X.SX32 R5, R35, R2, 0x1, P6 ;  /* 0x0000000223057211 */ /* 0x004fe400030f0eff */
[----:B------:R-:W2:Y:S01]  /*15b30*/  LDC R35, c[0x0][0x238] ;  /* 0x00008e00ff237b82 */ /* 0x000ea20000000800 */
[----:B-1----:R-:W-:-:S02]  /*15b40*/  IADD3 R0, P6, R63, R4, RZ ;  /* 0x000000043f007210 */ /* 0x002fc40007fde0ff */
[----:B------:R1:W-:Y:S01]  /*15b50*/  STL [R1+0x1818], R5 ;  /* 0x0018180501007387 */ /* 0x0003e20000100800 */
[----:B------:R-:W-:-:S03]  /*15b60*/  LEA.HI.X.SX32 R3, R39, R2, 0x1, P5 ;  /* 0x0000000227037211 */ /* 0x000fc600028f0eff */
[----:B------:R0:W-:Y:S01]  /*15b70*/  STL [R1+0x2854], R0 ;  /* 0x0028540001007387 */ /* 0x0001e20000100800 */
[----:B------:R-:W2:Y:S03]  /*15b80*/  LDC R39, c[0x0][0x238] ;  /* 0x00008e00ff277b82 */ /* 0x000ea60000000800 */
[----:B------:R0:W-:Y:S01]  /*15b90*/  STL [R1+0x1820], R3 ;  /* 0x0018200301007387 */ /* 0x0001e20000100800 */
[----:B-1----:R-:W-:Y:S02]  /*15ba0*/  IADD3 R5, P5, R67, R4, RZ ;  /* 0x0000000443057210 */ /* 0x002fe40007fbe0ff */
[----:B0-----:R-:W-:-:S03]  /*15bb0*/  LEA.HI.X.SX32 R0, R43, R2, 0x1, P3 ;  /* 0x000000022b007211 */ /* 0x001fc600018f0eff */
[----:B------:R0:W-:Y:S01]  /*15bc0*/  STL [R1+0x285c], R5 ;  /* 0x00285c0501007387 */ /* 0x0001e20000100800 */
[----:B------:R-:W1:Y:S01]  /*15bd0*/  LDC R43, c[0x0][0x238] ;  /* 0x00008e00ff2b7b82 */ /* 0x000e620000000800 */
[----:B------:R-:W-:Y:S02]  /*15be0*/  IADD3 R3, P3, R71, R4, RZ ;  /* 0x0000000447037210 */ /* 0x000fe40007f7e0ff */
[----:B------:R3:W-:Y:S04]  /*15bf0*/  STL [R1+0x1828], R0 ;  /* 0x0018280001007387 */ /* 0x0007e80000100800 */
[----:B------:R4:W-:Y:S01]  /*15c00*/  STL [R1+0x2864], R3 ;  /* 0x0028640301007387 */ /* 0x0009e20000100800 */
[----:B0-----:R-:W-:Y:S02]  /*15c10*/  LEA.HI.X.SX32 R5, R47, R2, 0x1, P2 ;  /* 0x000000022f057211 */ /* 0x001fe400010f0eff */
[----:B------:R-:W0:Y:S01]  /*15c20*/  LDC R47, c[0x0][0x238] ;  /* 0x00008e00ff2f7b82 */ /* 0x000e220000000800 */
[----:B---3--:R-:W-:-:S02]  /*15c30*/  IADD3 R0, P2, R75, R4, RZ ;  /* 0x000000044b007210 */ /* 0x008fc40007f5e0ff */
[----:B------:R3:W-:Y:S01]  /*15c40*/  STL [R1+0x1830], R5 ;  /* 0x0018300501007387 */ /* 0x0007e20000100800 */
[----:B----4-:R-:W-:-:S03]  /*15c50*/  LEA.HI.X.SX32 R3, R51, R2, 0x1, P1 ;  /* 0x0000000233037211 */ /* 0x010fc600008f0eff */
[----:B------:R4:W-:Y:S01]  /*15c60*/  STL [R1+0x286c], R0 ;  /* 0x00286c0001007387 */ /* 0x0009e20000100800 */
[----:B------:R-:W0:Y:S03]  /*15c70*/  LDC R51, c[0x0][0x238] ;  /* 0x00008e00ff337b82 */ /* 0x000e260000000800 */
[----:B------:R2:W-:Y:S01]  /*15c80*/  STL [R1+0x1838], R3 ;  /* 0x0018380301007387 */ /* 0x0005e20000100800 */
[----:B---3--:R-:W-:Y:S02]  /*15c90*/  IADD3 R5, P1, R79, R4, RZ ;  /* 0x000000044f057210 */ /* 0x008fe40007f3e0ff */
[----:B----4-:R-:W-:-:S03]  /*15ca0*/  LEA.HI.X.SX32 R0, R55, R2, 0x1, P0 ;  /* 0x0000000237007211 */ /* 0x010fc600000f0eff */
[----:B------:R3:W-:Y:S01]  /*15cb0*/  STL [R1+0x2874], R5 ;  /* 0x0028740501007387 */ /* 0x0007e20000100800 */
[----:B--2---:R-:W-:-:S03]  /*15cc0*/  IADD3 R3, P0, R83, R4, RZ ;  /* 0x0000000453037210 */ /* 0x004fc60007f1e0ff */
[----:B------:R2:W-:Y:S04]  /*15cd0*/  STL [R1+0x1840], R0 ;  /* 0x0018400001007387 */ /* 0x0005e80000100800 */
[----:B------:R4:W-:Y:S01]  /*15ce0*/  STL [R1+0x287c], R3 ;  /* 0x00287c0301007387 */ /* 0x0009e20000100800 */
[----:B---3--:R-:W-:Y:S02]  /*15cf0*/  LEA.HI.X.SX32 R5, R59, R2, 0x1, P4 ;  /* 0x000000023b057211 */ /* 0x008fe400020f0eff */
[----:B--2---:R-:W-:-:S03]  /*15d00*/  IADD3 R0, P4, R87, R4, RZ ;  /* 0x0000000457007210 */ /* 0x004fc60007f9e0ff */
[----:B------:R2:W-:Y:S01]  /*15d10*/  STL [R1+0x2848], R5 ;  /* 0x0028480501007387 */ /* 0x0005e20000100800 */
[----:B----4-:R-:W-:-:S03]  /*15d20*/  LEA.HI.X.SX32 R3, R63, R2, 0x1, P6 ;  /* 0x000000023f037211 */ /* 0x010fc600030f0eff */
[----:B------:R3:W-:Y:S04]  /*15d30*/  STL [R1+0x2884], R0 ;  /* 0x0028840001007387 */ /* 0x0007e80000100800 */
[----:B------:R4:W-:Y:S01]  /*15d40*/  STL [R1+0x2850], R3 ;  /* 0x0028500301007387 */ /* 0x0009e20000100800 */
[----:B--2---:R-:W-:Y:S02]  /*15d50*/  IADD3 R5, P6, R91, R4, RZ ;  /* 0x000000045b057210 */ /* 0x004fe40007fde0ff */
[----:B---3--:R-:W-:-:S03]  /*15d60*/  LEA.HI.X.SX32 R0, R67, R2, 0x1, P5 ;  /* 0x0000000243007211 */ /* 0x008fc600028f0eff */
[----:B------:R2:W-:Y:S01]  /*15d70*/  STL [R1+0x288c], R5 ;  /* 0x00288c0501007387 */ /* 0x0005e20000100800 */
[----:B----4-:R-:W-:-:S03]  /*15d80*/  IADD3 R3, P5, R95, R4, RZ ;  /* 0x000000045f037210 */ /* 0x010fc60007fbe0ff */
[----:B------:R3:W-:Y:S04]  /*15d90*/  STL [R1+0x2858], R0 ;  /* 0x0028580001007387 */ /* 0x0007e80000100800 */
[----:B------:R4:W-:Y:S01]  /*15da0*/  STL [R1+0x2894], R3 ;  /* 0x0028940301007387 */ /* 0x0009e20000100800 */
[----:B--2---:R-:W-:Y:S02]  /*15db0*/  LEA.HI.X.SX32 R5, R71, R2, 0x1, P3 ;  /* 0x0000000247057211 */ /* 0x004fe400018f0eff */
[----:B---3--:R-:W-:-:S03]  /*15dc0*/  IADD3 R0, P3, R99, R4, RZ ;  /* 0x0000000463007210 */ /* 0x008fc60007f7e0ff */
        /* <DEDUP_REMOVED lines=74> */
[----:B------:R3:W-:Y:S01]  /*16270*/  STL [R1+0x292c], R0 ;  /* 0x00292c0001007387 */ /* 0x0007e20000100800 */
[----:B------:R-:W4:Y:S03]  /*16280*/  LDC R145, c[0x0][0x238] ;  /* 0x00008e00ff917b82 */ /* 0x000f260000000800 */
[----:B------:R1:W-:Y:S01]  /*16290*/  STL [R1+0x28f8], R3 ;  /* 0x0028f80301007387 */ /* 0x0003e20000100800 */
[----:B--2---:R-:W-:Y:S02]  /*162a0*/  IADD3 R5, P6, R159, R4, RZ ;  /* 0x000000049f057210 */ /* 0x004fe40007fde0ff */
[----:B---3--:R-:W-:-:S03]  /*162b0*/  LEA.HI.X.SX32 R0, R147, R2, 0x1, P5 ;  /* 0x0000000293007211 */ /* 0x008fc600028f0eff */
[----:B------:R2:W-:Y:S01]  /*162c0*/  STL [R1+0x2934], R5 ;  /* 0x0029340501007387 */ /* 0x0005e20000100800 */
[----:B------:R-:W3:Y:S01]  /*162d0*/  LDC R147, c[0x0][0x238] ;  /* 0x00008e00ff937b82 */ /* 0x000ee20000000800 */
[----:B-1----:R-:W-:Y:S02]  /*162e0*/  IADD3 R3, P5, R161, R4, RZ ;  /* 0x00000004a1037210 */ /* 0x002fe40007fbe0ff */
[----:B------:R1:W-:Y:S04]  /*162f0*/  STL [R1+0x2900], R0 ;  /* 0x0029000001007387 */ /* 0x0003e80000100800 */
[----:B------:R0:W-:Y:S01]  /*16300*/  STL [R1+0x293c], R3 ;  /* 0x00293c0301007387 */ /* 0x0001e20000100800 */
[----:B--2---:R-:W-:Y:S02]  /*16310*/  LEA.HI.X.SX32 R5, R149, R2, 0x1, P3 ;  /* 0x0000000295057211 */ /* 0x004fe400018f0eff */
[----:B------:R-:W2:Y:S01]  /*16320*/  LDC R149, c[0x0][0x238] ;  /* 0x00008e00ff957b82 */ /* 0x000ea20000000800 */
[----:B-1----:R-:W-:-:S02]  /*16330*/  IADD3 R0, P3, R163, R4, RZ ;  /* 0x00000004a3007210 */ /* 0x002fc40007f7e0ff */
[----:B------:R1:W-:Y:S01]  /*16340*/  STL [R1+0x2908], R5 ;  /* 0x0029080501007387 */ /* 0x0003e20000100800 */
[----:B0-----:R-:W-:-:S03]  /*16350*/  LEA.HI.X.SX32 R3, R151, R2, 0x1, P2 ;  /* 0x0000000297037211 */ /* 0x001fc600010f0eff */
[----:B------:R0:W-:Y:S01]  /*16360*/  STL [R1+0x2944], R0 ;  /* 0x0029440001007387 */ /* 0x0001e20000100800 */
[----:B------:R-:W2:Y:S03]  /*16370*/  LDC R151, c[0x0][0x238] ;  /* 0x00008e00ff977b82 */ /* 0x000ea60000000800 */
[----:B------:R4:W-:Y:S01]  /*16380*/  STL [R1+0x2910], R3 ;  /* 0x0029100301007387 */ /* 0x0009e20000100800 */
[----:B-1----:R-:W-:Y:S02]  /*16390*/  IADD3 R5, P2, R165, R4, RZ ;  /* 0x00000004a5057210 */ /* 0x002fe40007f5e0ff */
[----:B0-----:R-:W-:-:S03]  /*163a0*/  LEA.HI.X.SX32 R0, R153, R2, 0x1, P1 ;  /* 0x0000000299007211 */ /* 0x001fc600008f0eff */
[----:B------:R0:W-:Y:S01]  /*163b0*/  STL [R1+0x294c], R5 ;  /* 0x00294c0501007387 */ /* 0x0001e20000100800 */
[----:B------:R-:W1:Y:S01]  /*163c0*/  LDC R153, c[0x0][0x238] ;  /* 0x00008e00ff997b82 */ /* 0x000e620000000800 */
[----:B----4-:R-:W-:Y:S02]  /*163d0*/  IADD3 R3, P1, R167, R4, RZ ;  /* 0x00000004a7037210 */ /* 0x010fe40007f3e0ff */
[----:B------:R4:W-:Y:S04]  /*163e0*/  STL [R1+0x2918], R0 ;  /* 0x0029180001007387 */ /* 0x0009e80000100800 */
[----:B------:R3:W-:Y:S01]  /*163f0*/  STL [R1+0x2954], R3 ;  /* 0x0029540301007387 */ /* 0x0007e20000100800 */
[----:B0-----:R-:W-:Y:S02]  /*16400*/  LEA.HI.X.SX32 R5, R155, R2, 0x1, P0 ;  /* 0x000000029b057211 */ /* 0x001fe400000f0eff */
[----:B----4-:R-:W-:-:S03]  /*16410*/  IADD3 R0, P0, R37, R4, RZ ;  /* 0x0000000425007210 */ /* 0x010fc60007f1e0ff */
[----:B------:R0:W-:Y:S01]  /*16420*/  STL [R1+0x2920], R5 ;  /* 0x0029200501007387 */ /* 0x0001e20000100800 */
[----:B---3--:R-:W-:-:S03]  /*16430*/  LEA.HI.X.SX32 R3, R157, R2, 0x1, P4 ;  /* 0x000000029d037211 */ /* 0x008fc600020f0eff */
[----:B------:R3:W-:Y:S04]  /*16440*/  STL [R1+0x295c], R0 ;  /* 0x00295c0001007387 */ /* 0x0007e80000100800 */
[----:B------:R4:W-:Y:S01]  /*16450*/  STL [R1+0x2928], R3 ;  /* 0x0029280301007387 */ /* 0x0009e20000100800 */
[----:B0-----:R-:W-:Y:S02]  /*16460*/  IADD3 R5, P4, R41, R4, RZ ;  /* 0x0000000429057210 */ /* 0x001fe40007f9e0ff */
[----:B---3--:R-:W-:-:S03]  /*16470*/  LEA.HI.X.SX32 R0, R159, R2, 0x1, P6 ;  /* 0x000000029f007211 */ /* 0x008fc600030f0eff */
[----:B------:R0:W-:Y:S01]  /*16480*/  STL [R1+0x2964], R5 ;  /* 0x0029640501007387 */ /* 0x0001e20000100800 */
[----:B----4-:R-:W-:-:S03]  /*16490*/  IADD3 R3, P6, R45, R4, RZ ;  /* 0x000000042d037210 */ /* 0x010fc60007fde0ff */
[----:B------:R3:W-:Y:S04]  /*164a0*/  STL [R1+0x2930], R0 ;  /* 0x0029300001007387 */ /* 0x0007e80000100800 */
[----:B------:R4:W-:Y:S01]  /*164b0*/  STL [R1+0x296c], R3 ;  /* 0x00296c0301007387 */ /* 0x0009e20000100800 */
[----:B0-----:R-:W-:Y:S02]  /*164c0*/  LEA.HI.X.SX32 R5, R161, R2, 0x1, P5 ;  /* 0x00000002a1057211 */ /* 0x001fe400028f0eff */
[----:B---3--:R-:W-:-:S03]  /*164d0*/  IADD3 R0, P5, R175, R4, RZ ;  /* 0x00000004af007210 */ /* 0x008fc60007fbe0ff */
[----:B------:R0:W-:Y:S01]  /*164e0*/  STL [R1+0x2938], R5 ;  /* 0x0029380501007387 */ /* 0x0001e20000100800 */
[----:B----4-:R-:W-:-:S03]  /*164f0*/  LEA.HI.X.SX32 R3, R163, R2, 0x1, P3 ;  /* 0x00000002a3037211 */ /* 0x010fc600018f0eff */
[----:B------:R3:W-:Y:S01]  /*16500*/  STL [R1+0x2974], R0 ;  /* 0x0029740001007387 */ /* 0x0007e20000100800 */
[----:B------:R-:W4:Y:S03]  /*16510*/  LDC R163, c[0x0][0x238] ;  /* 0x00008e00ffa37b82 */ /* 0x000f260000000800 */
[----:B------:R2:W-:Y:S01]  /*16520*/  STL [R1+0x2940], R3 ;  /* 0x0029400301007387 */ /* 0x0005e20000100800 */
[----:B0-----:R-:W-:Y:S02]  /*16530*/  IADD3 R5, P3, R177, R4, RZ ;  /* 0x00000004b1057210 */ /* 0x001fe40007f7e0ff */
[----:B---3--:R-:W-:-:S03]  /*16540*/  LEA.HI.X.SX32 R0, R165, R2, 0x1, P2 ;  /* 0x00000002a5007211 */ /* 0x008fc600010f0eff */
[----:B------:R0:W-:Y:S01]  /*16550*/  STL [R1+0x297c], R5 ;  /* 0x00297c0501007387 */ /* 0x0001e20000100800 */
[----:B------:R-:W3:Y:S01]  /*16560*/  LDC R165, c[0x0][0x238] ;  /* 0x00008e00ffa57b82 */ /* 0x000ee20000000800 */
[----:B--2---:R-:W-:Y:S02]  /*16570*/  IADD3 R3, P2, R179, R4, RZ ;  /* 0x00000004b3037210 */ /* 0x004fe40007f5e0ff */
[----:B------:R2:W-:Y:S04]  /*16580*/  STL [R1+0x2948], R0 ;  /* 0x0029480001007387 */ /* 0x0005e80000100800 */
[----:B------:R1:W-:Y:S01]  /*16590*/  STL [R1+0x2984], R3 ;  /* 0x0029840301007387 */ /* 0x0003e20000100800 */
[----:B0-----:R-:W-:Y:S02]  /*165a0*/  LEA.HI.X.SX32 R5, R167, R2, 0x1, P1 ;  /* 0x00000002a7057211 */ /* 0x001fe400008f0eff */
[----:B------:R-:W0:Y:S01]  /*165b0*/  LDC R167, c[0x0][0x238] ;  /* 0x00008e00ffa77b82 */ /* 0x000e220000000800 */
[----:B--2---:R-:W-:-:S02]  /*165c0*/  IADD3 R0, P1, R181, R4, RZ ;  /* 0x00000004b5007210 */ /* 0x004fc40007f3e0ff */
[----:B------:R2:W-:Y:S01]  /*165d0*/  STL [R1+0x2950], R5 ;  /* 0x0029500501007387 */ /* 0x0005e20000100800 */
[----:B-1----:R-:W-:-:S03]  /*165e0*/  LEA.HI.X.SX32 R3, R37, R2, 0x1, P0 ;  /* 0x0000000225037211 */ /* 0x002fc600000f0eff */
[----:B------:R1:W-:Y:S01]  /*165f0*/  STL [R1+0x298c], R0 ;  /* 0x00298c0001007387 */ /* 0x0003e20000100800 */
[----:B------:R-:W4:Y:S03]  /*16600*/  LDC R37, c[0x0][0x238] ;  /* 0x00008e00ff257b82 */ /* 0x000f260000000800 */
[----:B------:R1:W-:Y:S01]  /*16610*/  STL [R1+0x2958], R3 ;  /* 0x0029580301007387 */ /* 0x0003e20000100800 */
[----:B--2---:R-:W-:Y:S02]  /*16620*/  IADD3 R5, P0, R183, R4, RZ ;  /* 0x00000004b7057210 */ /* 0x004fe40007f1e0ff */
[----:B-1----:R-:W-:-:S03]  /*16630*/  LEA.HI.X.SX32 R0, R41, R2, 0x1, P4 ;  /* 0x0000000229007211 */ /* 0x002fc600020f0eff */
[----:B------:R1:W-:Y:S01]  /*16640*/  STL [R1+0x2994], R5 ;  /* 0x0029940501007387 */ /* 0x0003e20000100800 */
[----:B------:R-:W2:Y:S01]  /*16650*/  LDC R41, c[0x0][0x238] ;  /* 0x00008e00ff297b82 */ /* 0x000ea20000000800 */
[----:B------:R-:W-:Y:S02]  /*16660*/  IADD3 R3, P4, R185, R4, RZ ;  /* 0x00000004b9037210 */ /* 0x000fe40007f9e0ff */
[----:B------:R3:W-:Y:S04]  /*16670*/  STL [R1+0x2960], R0 ;  /* 0x0029600001007387 */ /* 0x0007e80000100800 */
[----:B------:R3:W-:Y:S01]  /*16680*/  STL [R1+0x299c], R3 ;  /* 0x00299c0301007387 */ /* 0x0007e20000100800 */
[----:B-1----:R-:W-:Y:S02]  /*16690*/  LEA.HI.X.SX32 R5, R45, R2, 0x1, P6 ;  /* 0x000000022d057211 */ /* 0x002fe400030f0eff */
[----:B------:R-:W1:Y:S01]  /*166a0*/  LDC R45, c[0x0][0x238] ;  /* 0x00008e00ff2d7b82 */ /* 0x000e620000000800 */
[----:B---3--:R-:W-:-:S02]  /*166b0*/  IADD3 R0, P6, R187, R4, RZ ;  /* 0x00000004bb007210 */ /* 0x008fc40007fde0ff */
[----:B------:R3:W-:Y:S01]  /*166c0*/  STL [R1+0x2968], R5 ;  /* 0x0029680501007387 */ /* 0x0007e20000100800 */
[----:B------:R-:W-:-:S03]  /*166d0*/  LEA.HI.X.SX32 R3, R175, R2, 0x1, P5 ;  /* 0x00000002af037211 */ /* 0x000fc600028f0eff */
[----:B------:R0:W-:Y:S01]  /*166e0*/  STL [R1+0x29a4], R0 ;  /* 0x0029a40001007387 */ /* 0x0001e20000100800 */
[----:B------:R-:W1:Y:S03]  /*166f0*/  LDC R175, c[0x0][0x238] ;  /* 0x00008e00ffaf7b82 */ /* 0x000e660000000800 */
[----:B------:R4:W-:Y:S01]  /*16700*/  STL [R1+0x2970], R3 ;  /* 0x0029700301007387 */ /* 0x0009e20000100800 */
[----:B---3--:R-:W-:Y:S02]  /*16710*/  IADD3 R5, P5, R189, R4, RZ ;  /* 0x00000004bd057210 */ /* 0x008fe40007fbe0ff */
[----:B0-----:R-:W-:-:S03]  /*16720*/  LEA.HI.X.SX32 R0, R177, R2, 0x1, P3 ;  /* 0x00000002b1007211 */ /* 0x001fc600018f0eff */
        /* <DEDUP_REMOVED lines=36> */
[----:B------:R-:W0:Y:S03]  /*16970*/  LDC R193, c[0x0][0x238] ;  /* 0x00008e00ffc17b82 */ /* 0x000e260000000800 */
[----:B------:R4:W-:Y:S01]  /*16980*/  STL [R1+0x29b8], R3 ;  /* 0x0029b80301007387 */ /* 0x0009e20000100800 */
[----:B--2---:R-:W-:Y:S02]  /*16990*/  IADD3 R5, P2, R207, R4, RZ ;  /* 0x00000004cf057210 */ /* 0x004fe40007f5e0ff */
[----:B-1----:R-:W-:-:S03]  /*169a0*/  LEA.HI.X.SX32 R0, R195, R2, 0x1, P1 ;  /* 0x00000002c3007211 */ /* 0x002fc600008f0eff */
[----:B------:R1:W-:Y:S01]  /*169b0*/  STL [R1+0x29f4], R5 ;  /* 0x0029f40501007387 */ /* 0x0003e20000100800 */
[----:B----4-:R-:W-:-:S03]  /*169c0*/  IADD3 R3, P1, R209, R4, RZ ;  /* 0x00000004d1037210 */ /* 0x010fc60007f3e0ff */
[----:B------:R2:W-:Y:S04]  /*169d0*/  STL [R1+0x29c0], R0 ;  /* 0x0029c00001007387 */ /* 0x0005e80000100800 */
[----:B------:R4:W-:Y:S01]  /*169e0*/  STL [R1+0x29fc], R3 ;  /* 0x0029fc0301007387 */ /* 0x0009e20000100800 */
[----:B-1----:R-:W-:Y:S02]  /*169f0*/  LEA.HI.X.SX32 R5, R197, R2, 0x1, P0 ;  /* 0x00000002c5057211 */ /* 0x002fe400000f0eff */
[----:B--2---:R-:W-:-:S03]  /*16a00*/  IADD3 R0, P0, R211, R4, RZ ;  /* 0x00000004d3007210 */ /* 0x004fc60007f1e0ff */
[----:B------:R1:W-:Y:S01]  /*16a10*/  STL [R1+0x29c8], R5 ;  /* 0x0029c80501007387 */ /* 0x0003e20000100800 */
[----:B----4-:R-:W-:-:S03]  /*16a20*/  LEA.HI.X.SX32 R3, R199, R2, 0x1, P4 ;  /* 0x00000002c7037211 */ /* 0x010fc600020f0eff */
[----:B------:R2:W-:Y:S04]  /*16a30*/  STL [R1+0x2a04], R0 ;  /* 0x002a040001007387 */ /* 0x0005e80000100800 */
[----:B------:R4:W-:Y:S01]  /*16a40*/  STL [R1+0x29d0], R3 ;  /* 0x0029d00301007387 */ /* 0x0009e20000100800 */
[----:B-1----:R-:W-:Y:S02]  /*16a50*/  IADD3 R5, P4, R213, R4, RZ ;  /* 0x00000004d5057210 */ /* 0x002fe40007f9e0ff */
[----:B--2---:R-:W-:-:S03]  /*16a60*/  LEA.HI.X.SX32 R0, R201, R2, 0x1, P6 ;  /* 0x00000002c9007211 */ /* 0x004fc600030f0eff */
        /* <DEDUP_REMOVED lines=8> */
[----:B------:R2:W-:Y:S01]  /*16af0*/  STL [R1+0x2a1c], R0 ;  /* 0x002a1c0001007387 */ /* 0x0005e20000100800 */
[----:B------:R-:W4:Y:S03]  /*16b00*/  LDC R205, c[0x0][0x238] ;  /* 0x00008e00ffcd7b82 */ /* 0x000f260000000800 */
[----:B------:R3:W-:Y:S01]  /*16b10*/  STL [R1+0x29e8], R3 ;  /* 0x0029e80301007387 */ /* 0x0007e20000100800 */
[----:B-1----:R-:W-:Y:S02]  /*16b20*/  IADD3 R5, P3, R219, R4, RZ ;  /* 0x00000004db057210 */ /* 0x002fe40007f7e0ff */
[----:B--2---:R-:W-:-:S03]  /*16b30*/  LEA.HI.X.SX32 R0, R207, R2, 0x1, P2 ;  /* 0x00000002cf007211 */ /* 0x004fc600010f0eff */
[----:B------:R1:W-:Y:S01]  /*16b40*/  STL [R1+0x2a24], R5 ;  /* 0x002a240501007387 */ /* 0x0003e20000100800 */
[----:B------:R-:W2:Y:S01]  /*16b50*/  LDC R207, c[0x0][0x238] ;  /* 0x00008e00ffcf7b82 */ /* 0x000ea20000000800 */
[----:B---3--:R-:W-:Y:S02]  /*16b60*/  IADD3 R3, P2, R221, R4, RZ ;  /* 0x00000004dd037210 */ /* 0x008fe40007f5e0ff */
[----:B------:R3:W-:Y:S04]  /*16b70*/  STL [R1+0x29f0], R0 ;  /* 0x0029f00001007387 */ /* 0x0007e80000100800 */
[----:B------:R0:W-:Y:S01]  /*16b80*/  STL [R1+0x2a2c], R3 ;  /* 0x002a2c0301007387 */ /* 0x0001e20000100800 */
[----:B-1----:R-:W-:Y:S02]  /*16b90*/  LEA.HI.X.SX32 R5, R209, R2, 0x1, P1 ;  /* 0x00000002d1057211 */ /* 0x002fe400008f0eff */
[----:B------:R-:W1:Y:S01]  /*16ba0*/  LDC R209, c[0x0][0x238] ;  /* 0x00008e00ffd17b82 */ /* 0x000e620000000800 */
[----:B---3--:R-:W-:-:S02]  /*16bb0*/  IADD3 R0, P1, R223, R4, RZ ;  /* 0x00000004df007210 */ /* 0x008fc40007f3e0ff */
[----:B------:R3:W-:Y:S01]  /*16bc0*/  STL [R1+0x29f8], R5 ;  /* 0x0029f80501007387 */ /* 0x0007e20000100800 */
[----:B0-----:R-:W-:-:S03]  /*16bd0*/  LEA.HI.X.SX32 R3, R211, R2, 0x1, P0 ;  /* 0x00000002d3037211 */ /* 0x001fc600000f0eff */
        /* <DEDUP_REMOVED lines=31> */
[----:B--2---:R-:W-:-:S03]  /*16dd0*/  IADD3 R3, P0, R240, R4, RZ ;  /* 0x00000004f0037210 */ /* 0x004fc60007f1e0ff */
[----:B------:R2:W-:Y:S04]  /*16de0*/  STL [R1+0x2a38], R0 ;  /* 0x002a380001007387 */ /* 0x0005e80000100800 */
[----:B------:R3:W-:Y:S01]  /*16df0*/  STL [R1+0x2a74], R3 ;  /* 0x002a740301007387 */ /* 0x0007e20000100800 */
[----:B0-----:R-:W-:Y:S02]  /*16e00*/  LEA.HI.X.SX32 R5, R227, R2, 0x1, P4 ;  /* 0x00000002e3057211 */ /* 0x001fe400020f0eff */
[----:B--2---:R-:W-:-:S03]  /*16e10*/  IADD3 R0, P4, R242, R4, RZ ;  /* 0x00000004f2007210 */ /* 0x004fc60007f9e0ff */
[----:B------:R0:W-:Y:S01]  /*16e20*/  STL [R1+0x2a40], R5 ;  /* 0x002a400501007387 */ /* 0x0001e20000100800 */
[----:B---3--:R-:W-:-:S03]  /*16e30*/  LEA.HI.X.SX32 R3, R229, R2, 0x1, P6 ;  /* 0x00000002e5037211 */ /* 0x008fc600030f0eff */
[----:B------:R2:W-:Y:S01]  /*16e40*/  STL [R1+0x2a7c], R0 ;  /* 0x002a7c0001007387 */ /* 0x0005e20000100800 */
[----:B------:R-:W3:Y:S03]  /*16e50*/  LDC R229, c[0x0][0x238] ;  /* 0x00008e00ffe57b82 */ /* 0x000ee60000000800 */
[----:B------:R1:W-:Y:S01]  /*16e60*/  STL [R1+0x2a48], R3 ;  /* 0x002a480301007387 */ /* 0x0003e20000100800 */
[----:B0-----:R-:W-:Y:S02]  /*16e70*/  IADD3 R5, P6, R245, R4, RZ ;  /* 0x00000004f5057210 */ /* 0x001fe40007fde0ff */
[----:B--2---:R-:W-:-:S03]  /*16e80*/  LEA.HI.X.SX32 R0, R231, R2, 0x1, P5 ;  /* 0x00000002e7007211 */ /* 0x004fc600028f0eff */
[----:B------:R0:W-:Y:S01]  /*16e90*/  STL [R1+0x2a84], R5 ;  /* 0x002a840501007387 */ /* 0x0001e20000100800 */
[----:B------:R-:W2:Y:S01]  /*16ea0*/  LDC R231, c[0x0][0x238] ;  /* 0x00008e00ffe77b82 */ /* 0x000ea20000000800 */
[----:B-1----:R-:W-:Y:S02]  /*16eb0*/  IADD3 R3, P5, R69, R4, RZ ;  /* 0x0000000445037210 */ /* 0x002fe40007fbe0ff */
[----:B------:R1:W-:Y:S04]  /*16ec0*/  STL [R1+0x2a50], R0 ;  /* 0x002a500001007387 */ /* 0x0003e80000100800 */
[----:B------:R4:W-:Y:S01]  /*16ed0*/  STL [R1+0x2a8c], R3 ;  /* 0x002a8c0301007387 */ /* 0x0009e20000100800 */
[----:B0-----:R-:W-:Y:S02]  /*16ee0*/  LEA.HI.X.SX32 R5, R233, R2, 0x1, P3 ;  /* 0x00000002e9057211 */ /* 0x001fe400018f0eff */
[----:B------:R-:W0:Y:S01]  /*16ef0*/  LDC R233, c[0x0][0x238] ;  /* 0x00008e00ffe97b82 */ /* 0x000e220000000800 */
[----:B-1----:R-:W-:-:S02]  /*16f00*/  IADD3 R0, P3, R73, R4, RZ ;  /* 0x0000000449007210 */ /* 0x002fc40007f7e0ff */
[----:B------:R1:W-:Y:S01]  /*16f10*/  STL [R1+0x2a58], R5 ;  /* 0x002a580501007387 */ /* 0x0003e20000100800 */
[----:B----4-:R-:W-:-:S03]  /*16f20*/  LEA.HI.X.SX32 R3, R235, R2, 0x1, P2 ;  /* 0x00000002eb037211 */ /* 0x010fc600010f0eff */
[----:B------:R4:W-:Y:S01]  /*16f30*/  STL [R1+0x2a94], R0 ;  /* 0x002a940001007387 */ /* 0x0009e20000100800 */
[----:B------:R-:W0:Y:S03]  /*16f40*/  LDC R235, c[0x0][0x238] ;  /* 0x00008e00ffeb7b82 */ /* 0x000e260000000800 */
[----:B------:R3:W-:Y:S01]  /*16f50*/  STL [R1+0x2a60], R3 ;  /* 0x002a600301007387 */ /* 0x0007e20000100800 */
[----:B-1----:R-:W-:Y:S02]  /*16f60*/  IADD3 R5, P2, R77, R4, RZ ;  /* 0x000000044d057210 */ /* 0x002fe40007f5e0ff */
[----:B----4-:R-:W-:-:S03]  /*16f70*/  LEA.HI.X.SX32 R0, R238, R2, 0x1, P1 ;  /* 0x00000002ee007211 */ /* 0x010fc600008f0eff */
[----:B------:R1:W-:Y:S01]  /*16f80*/  STL [R1+0x2a9c], R5 ;  /* 0x002a9c0501007387 */ /* 0x0003e20000100800 */
[----:B------:R-:W4:Y:S01]  /*16f90*/  LDC R238, c[0x0][0x238] ;  /* 0x00008e00ffee7b82 */ /* 0x000f220000000800 */
[----:B---3--:R-:W-:Y:S02]  /*16fa0*/  IADD3 R3, P1, R81, R4, RZ ;  /* 0x0000000451037210 */ /* 0x008fe40007f3e0ff */
[----:B------:R3:W-:Y:S04]  /*16fb0*/  STL [R1+0x2a68], R0 ;  /* 0x002a680001007387 */ /* 0x0007e80000100800 */
[----:B------:R2:W-:Y:S01]  /*16fc0*/  STL [R1+0x2aa4], R3 ;  /* 0x002aa40301007387 */ /* 0x0005e20000100800 */
[----:B-1----:R-:W-:Y:S02]  /*16fd0*/  LEA.HI.X.SX32 R5, R240, R2, 0x1, P0 ;  /* 0x00000002f0057211 */ /* 0x002fe400000f0eff */
[----:B------:R-:W1:Y:S01]  /*16fe0*/  LDC R240, c[0x0][0x238] ;  /* 0x00008e00fff07b82 */ /* 0x000e620000000800 */
[----:B---3--:R-:W-:-:S02]  /*16ff0*/  IADD3 R0, P0, R85, R4, RZ ;  /* 0x0000000455007210 */ /* 0x008fc40007f1e0ff */
[----:B------:R3:W-:Y:S01]  /*17000*/  STL [R1+0x2a70], R5 ;  /* 0x002a700501007387 */ /* 0x0007e20000100800 */
[----:B--2---:R-:W-:-:S03]  /*17010*/  LEA.HI.X.SX32 R3, R242, R2, 0x1, P4 ;  /* 0x00000002f2037211 */ /* 0x004fc600020f0eff */
[----:B------:R2:W-:Y:S01]  /*17020*/  STL [R1+0x2aac], R0 ;  /* 0x002aac0001007387 */ /* 0x0005e20000100800 */
[----:B------:R-:W1:Y:S03]  /*17030*/  LDC R242, c[0x0][0x238] ;  /* 0x00008e00fff27b82 */ /* 0x000e660000000800 */
[----:B------:R0:W-:Y:S01]  /*17040*/  STL [R1+0x2a78], R3 ;  /* 0x002a780301007387 */ /* 0x0001e20000100800 */
[----:B---3--:R-:W-:Y:S02]  /*17050*/  IADD3 R5, P4, R89, R4, RZ ;  /* 0x0000000459057210 */ /* 0x008fe40007f9e0ff */
[----:B--2---:R-:W-:-:S03]  /*17060*/  LEA.HI.X.SX32 R0, R245, R2, 0x1, P6 ;  /* 0x00000002f5007211 */ /* 0x004fc600030f0eff */
[----:B------:R2:W-:Y:S01]  /*17070*/  STL [R1+0x2ab4], R5 ;  /* 0x002ab40501007387 */ /* 0x0005e20000100800 */
[----:B------:R-:W3:Y:S01]  /*17080*/  LDC R245, c[0x0][0x238] ;  /* 0x00008e00fff57b82 */ /* 0x000ee20000000800 */
[----:B0-----:R-:W-:Y:S02]  /*17090*/  IADD3 R3, P6, R93, R4, RZ ;  /* 0x000000045d037210 */ /* 0x001fe40007fde0ff */
[----:B------:R0:W-:Y:S04]  /*170a0*/  STL [R1+0x2a80], R0 ;  /* 0x002a800001007387 */ /* 0x0001e80000100800 */
[----:B------:R4:W-:Y:S01]  /*170b0*/  STL [R1+0x2abc], R3 ;  /* 0x002abc0301007387 */ /* 0x0009e20000100800 */
[----:B--2---:R-:W-:Y:S02]  /*170c0*/  LEA.HI.X.SX32 R5, R69, R2, 0x1, P5 ;  /* 0x0000000245057211 */ /* 0x004fe400028f0eff */
[----:B0-----:R-:W-:-:S03]  /*170d0*/  IADD3 R0, P5, R97, R4, RZ ;  /* 0x0000000461007210 */ /* 0x001fc60007fbe0ff */
[----:B------:R0:W-:Y:S01]  /*170e0*/  STL [R1+0x2a88], R5 ;  /* 0x002a880501007387 */ /* 0x0001e20000100800 */
[----:B----4-:R-:W-:-:S03]  /*170f0*/  LEA.HI.X.SX32 R3, R73, R2, 0x1, P3 ;  /* 0x0000000249037211 */ /* 0x010fc600018f0eff */
[----:B------:R2:W-:Y:S04]  /*17100*/  STL [R1+0x2ac4], R0 ;  /* 0x002ac40001007387 */ /* 0x0005e80000100800 */
[----:B------:R4:W-:Y:S01]  /*17110*/  STL [R1+0x2a90], R3 ;  /* 0x002a900301007387 */ /* 0x0009e20000100800 */
[----:B0-----:R-:W-:Y:S02]  /*17120*/  IADD3 R5, P3, R101, R4, RZ ;  /* 0x0000000465057210 */ /* 0x001fe40007f7e0ff */
[----:B--2---:R-:W-:-:S03]  /*17130*/  LEA.HI.X.SX32 R0, R77, R2, 0x1, P2 ;  /* 0x000000024d007211 */ /* 0x004fc600010f0eff */
[----:B------:R0:W-:Y:S01]  /*17140*/  STL [R1+0x2acc], R5 ;  /* 0x002acc0501007387 */ /* 0x0001e20000100800 */
[----:B----4-:R-:W-:-:S03]  /*17150*/  IADD3 R3, P2, R105, R4, RZ ;  /* 0x0000000469037210 */ /* 0x010fc60007f5e0ff */
[----:B------:R2:W-:Y:S04]  /*17160*/  STL [R1+0x2a98], R0 ;  /* 0x002a980001007387 */ /* 0x0005e80000100800 */
[----:B------:R4:W-:Y:S01]  /*17170*/  STL [R1+0x2ad4], R3 ;  /* 0x002ad40301007387 */ /* 0x0009e20000100800 */
[----:B0-----:R-:W-:Y:S02]  /*17180*/  LEA.HI.X.SX32 R5, R81, R2, 0x1, P1 ;  /* 0x0000000251057211 */ /* 0x001fe400008f0eff */
[----:B--2---:R-:W-:-:S03]  /*17190*/  IADD3 R0, P1, R109, R4, RZ ;  /* 0x000000046d007210 */ /* 0x004fc60007f3e0ff */
        /* <DEDUP_REMOVED lines=59> */
[----:B------:R-:W0:Y:S01]  /*17550*/  LDC R142, c[0x0][0x238] ;  /* 0x00008e00ff8e7b82 */ /* 0x000e220000000800 */
[----:B--2---:R-:W-:Y:S02]  /*17560*/  IADD3 R0, P0, R156, R4, RZ ;  /* 0x000000049c007210 */ /* 0x004fe40007f1e0ff */
[----:B------:R2:W-:Y:S01]  /*17570*/  STL [R1+0x2b18], R5 ;  /* 0x002b180501007387 */ /* 0x0005e20000100800 */
[----:B----4-:R-:W-:-:S03]  /*17580*/  LEA.HI.X.SX32 R3, R144, R2, 0x1, P4 ;  /* 0x0000000290037211 */ /* 0x010fc600020f0eff */
[----:B------:R4:W-:Y:S04]  /*17590*/  STL [R1+0x2b54], R0 ;  /* 0x002b540001007387 */ /* 0x0009e80000100800 */
[----:B------:R1:W-:Y:S01]  /*175a0*/  STL [R1+0x2b20], R3 ;  /* 0x002b200301007387 */ /* 0x0003e20000100800 */
[----:B--2---:R-:W-:Y:S02]  /*175b0*/  IADD3 R5, P4, R158, R4, RZ ;  /* 0x000000049e057210 */ /* 0x004fe40007f9e0ff */
[----:B----4-:R-:W-:-:S03]  /*175c0*/  LEA.HI.X.SX32 R0, R146, R2, 0x1, P6 ;  /* 0x0000000292007211 */ /* 0x010fc600030f0eff */
[----:B------:R2:W-:Y:S01]  /*175d0*/  STL [R1+0x2b5c], R5 ;  /* 0x002b5c0501007387 */ /* 0x0005e20000100800 */
[----:B-1----:R-:W-:-:S03]  /*175e0*/  IADD3 R3, P6, R160, R4, RZ ;  /* 0x00000004a0037210 */ /* 0x002fc60007fde0ff */
[----:B------:R1:W-:Y:S04]  /*175f0*/  STL [R1+0x2b28], R0 ;  /* 0x002b280001007387 */ /* 0x0003e80000100800 */
[----:B------:R4:W-:Y:S01]  /*17600*/  STL [R1+0x2b64], R3 ;  /* 0x002b640301007387 */ /* 0x0009e20000100800 */
[----:B--2---:R-:W-:Y:S02]  /*17610*/  LEA.HI.X.SX32 R5, R148, R2, 0x1, P5 ;  /* 0x0000000294057211 */ /* 0x004fe400028f0eff */
[----:B-1----:R-:W-:-:S03]  /*17620*/  IADD3 R0, P5, R162, R4, RZ ;  /* 0x00000004a2007210 */ /* 0x002fc60007fbe0ff */
        /* <DEDUP_REMOVED lines=29> */
[----:B------:R0:W-:Y:S04]  /*17800*/  STL [R1+0x2b9c], R0 ;  /* 0x002b9c0001007387 */ /* 0x0001e80000100800 */
        /* <DEDUP_REMOVED lines=20> */
[----:B------:R-:W0:Y:S01]  /*17950*/  LDC R178, c[0x0][0x238] ;  /* 0x00008e00ffb27b82 */ /* 0x000e220000000800 */
[----:B---3--:R-:W-:Y:S02]  /*17960*/  IADD3 R0, P4, R192, R4, RZ ;  /* 0x00000004c0007210 */ /* 0x008fe40007f9e0ff */
        /* <DEDUP_REMOVED lines=8> */
[----:B------:R-:W4:Y:S01]  /*179f0*/  LDC R182, c[0x0][0x238] ;  /* 0x00008e00ffb67b82 */ /* 0x000f220000000800 */
[----:B--2---:R-:W-:Y:S02]  /*17a00*/  IADD3 R3, P5, R196, R4, RZ ;  /* 0x00000004c4037210 */ /* 0x004fe40007fbe0ff */
[----:B------:R2:W-:Y:S04]  /*17a10*/  STL [R1+0x2ba0], R0 ;  /* 0x002ba00001007387 */ /* 0x0005e80000100800 */
[----:B------:R1:W-:Y:S01]  /*17a20*/  STL [R1+0x2bdc], R3 ;  /* 0x002bdc0301007387 */ /* 0x0003e20000100800 */
[----:B---3--:R-:W-:Y:S02]  /*17a30*/  LEA.HI.X.SX32 R5, R184, R2, 0x1, P3 ;  /* 0x00000002b8057211 */ /* 0x008fe400018f0eff */
[----:B------:R-:W3:Y:S01]  /*17a40*/  LDC R184, c[0x0][0x238] ;  /* 0x00008e00ffb87b82 */ /* 0x000ee20000000800 */
[----:B--2---:R-:W-:-:S02]  /*17a50*/  IADD3 R0, P3, R198, R4, RZ ;  /* 0x00000004c6007210 */ /* 0x004fc40007f7e0ff */
[----:B------:R2:W-:Y:S01]  /*17a60*/  STL [R1+0x2ba8], R5 ;  /* 0x002ba80501007387 */ /* 0x0005e20000100800 */
[----:B-1----:R-:W-:-:S03]  /*17a70*/  LEA.HI.X.SX32 R3, R186, R2, 0x1, P2 ;  /* 0x00000002ba037211 */ /* 0x002fc600010f0eff */
[----:B------:R1:W-:Y:S04]  /*17a80*/  STL [R1+0x2be4], R0 ;  /* 0x002be40001007387 */ /* 0x0003e80000100800 */
[----:B------:R0:W-:Y:S01]  /*17a90*/  STL [R1+0x2bb0], R3 ;  /* 0x002bb00301007387 */ /* 0x0001e20000100800 */
[----:B--2---:R-:W-:Y:S02]  /*17aa0*/  IADD3 R5, P2, R200, R4, RZ ;  /* 0x00000004c8057210 */ /* 0x004fe40007f5e0ff */
[----:B-1----:R-:W-:-:S03]  /*17ab0*/  LEA.HI.X.SX32 R0, R188, R2, 0x1, P1 ;  /* 0x00000002bc007211 */ /* 0x002fc600008f0eff */
[----:B------:R1:W-:Y:S01]  /*17ac0*/  STL [R1+0x2bec], R5 ;  /* 0x002bec0501007387 */ /* 0x0003e20000100800 */
[----:B0-----:R-:W-:-:S03]  /*17ad0*/  IADD3 R3, P1, R202, R4, RZ ;  /* 0x00000004ca037210 */ /* 0x001fc60007f3e0ff */
[----:B------:R0:W-:Y:S04]  /*17ae0*/  STL [R1+0x2bb8], R0 ;  /* 0x002bb80001007387 */ /* 0x0001e80000100800 */
[----:B------:R2:W-:Y:S01]  /*17af0*/  STL [R1+0x2bf4], R3 ;  /* 0x002bf40301007387 */ /* 0x0005e20000100800 */
[----:B-1----:R-:W-:Y:S02]  /*17b00*/  LEA.HI.X.SX32 R5, R190, R2, 0x1, P0 ;  /* 0x00000002be057211 */ /* 0x002fe400000f0eff */
[----:B0-----:R-:W-:-:S03]  /*17b10*/  IADD3 R0, P0, R204, R4, RZ ;  /* 0x00000004cc007210 */ /* 0x001fc60007f1e0ff */
[----:B------:R0:W-:Y:S01]  /*17b20*/  STL [R1+0x2bc0], R5 ;  /* 0x002bc00501007387 */ /* 0x0001e20000100800 */
[----:B--2---:R-:W-:-:S03]  /*17b30*/  LEA.HI.X.SX32 R3, R192, R2, 0x1, P4 ;  /* 0x00000002c0037211 */ /* 0x004fc600020f0eff */
[----:B------:R1:W-:Y:S04]  /*17b40*/  STL [R1+0x2bfc], R0 ;  /* 0x002bfc0001007387 */ /* 0x0003e80000100800 */
[----:B------:R2:W-:Y:S01]  /*17b50*/  STL [R1+0x2bc8], R3 ;  /* 0x002bc80301007387 */ /* 0x0005e20000100800 */
[----:B0-----:R-:W-:Y:S02]  /*17b60*/  IADD3 R5, P4, R206, R4, RZ ;  /* 0x00000004ce057210 */ /* 0x001fe40007f9e0ff */
[----:B-1----:R-:W-:-:S03]  /*17b70*/  LEA.HI.X.SX32 R0, R194, R2, 0x1, P6 ;  /* 0x00000002c2007211 */ /* 0x002fc600030f0eff */
[----:B------:R0:W-:Y:S01]  /*17b80*/  STL [R1+0x2c04], R5 ;  /* 0x002c040501007387 */ /* 0x0001e20000100800 */
[----:B--2---:R-:W-:-:S03]  /*17b90*/  IADD3 R3, P6, R208, R4, RZ ;  /* 0x00000004d0037210 */ /* 0x004fc60007fde0ff */
[----:B------:R1:W-:Y:S04]  /*17ba0*/  STL [R1+0x2bd0], R0 ;  /* 0x002bd00001007387 */ /* 0x0003e80000100800 */
[----:B------:R2:W-:Y:S01]  /*17bb0*/  STL [R1+0x2c0c], R3 ;  /* 0x002c0c0301007387 */ /* 0x0005e20000100800 */
[----:B0-----:R-:W-:Y:S02]  /*17bc0*/  LEA.HI.X.SX32 R5, R196, R2, 0x1, P5 ;  /* 0x00000002c4057211 */ /* 0x001fe400028f0eff */
[----:B------:R-:W0:Y:S01]  /*17bd0*/  LDC R196, c[0x0][0x238] ;  /* 0x00008e00ffc47b82 */ /* 0x000e220000000800 */
[----:B-1----:R-:W-:Y:S02]  /*17be0*/  IADD3 R0, P5, R210, R4, RZ ;  /* 0x00000004d2007210 */ /* 0x002fe40007fbe0ff */
[----:B------:R1:W-:Y:S01]  /*17bf0*/  STL [R1+0x2bd8], R5 ;  /* 0x002bd80501007387 */ /* 0x0003e20000100800 */
[----:B--2---:R-:W-:-:S03]  /*17c00*/  LEA.HI.X.SX32 R3, R198, R2, 0x1, P3 ;  /* 0x00000002c6037211 */ /* 0x004fc600018f0eff */
[----:B------:R2:W-:Y:S01]  /*17c10*/  STL [R1+0x2c14], R0 ;  /* 0x002c140001007387 */ /* 0x0005e20000100800 */
[----:B------:R-:W0:Y:S03]  /*17c20*/  LDC R198, c[0x0][0x238] ;  /* 0x00008e00ffc67b82 */ /* 0x000e260000000800 */
[----:B------:R4:W-:Y:S01]  /*17c30*/  STL [R1+0x2be0], R3 ;  /* 0x002be00301007387 */ /* 0x0009e20000100800 */
[----:B-1----:R-:W-:Y:S02]  /*17c40*/  IADD3 R5, P3, R212, R4, RZ ;  /* 0x00000004d4057210 */ /* 0x002fe40007f7e0ff */
[----:B--2---:R-:W-:-:S03]  /*17c50*/  LEA.HI.X.SX32 R0, R200, R2, 0x1, P2 ;  /* 0x00000002c8007211 */ /* 0x004fc600010f0eff */
[----:B------:R1:W-:Y:S01]  /*17c60*/  STL [R1+0x2c1c], R5 ;  /* 0x002c1c0501007387 */ /* 0x0003e20000100800 */
[----:B------:R-:W2:Y:S01]  /*17c70*/  LDC R200, c[0x0][0x238] ;  /* 0x00008e00ffc87b82 */ /* 0x000ea20000000800 */
[----:B----4-:R-:W-:Y:S02]  /*17c80*/  IADD3 R3, P2, R214, R4, RZ ;  /* 0x00000004d6037210 */ /* 0x010fe40007f5e0ff */
[----:B------:R4:W-:Y:S04]  /*17c90*/  STL [R1+0x2be8], R0 ;  /* 0x002be80001007387 */ /* 0x0009e80000100800 */
[----:B------:R3:W-:Y:S01]  /*17ca0*/  STL [R1+0x2c24], R3 ;  /* 0x002c240301007387 */ /* 0x0007e20000100800 */
[----:B-1----:R-:W-:Y:S02]  /*17cb0*/  LEA.HI.X.SX32 R5, R202, R2, 0x1, P1 ;  /* 0x00000002ca057211 */ /* 0x002fe400008f0eff */
[----:B------:R-:W1:Y:S01]  /*17cc0*/  LDC R202, c[0x0][0x238] ;  /* 0x00008e00ffca7b82 */ /* 0x000e620000000800 */
[----:B----4-:R-:W-:-:S02]  /*17cd0*/  IADD3 R0, P1, R216, R4, RZ ;  /* 0x00000004d8007210 */ /* 0x010fc40007f3e0ff */
[----:B------:R4:W-:Y:S01]  /*17ce0*/  STL [R1+0x2bf0], R5 ;  /* 0x002bf00501007387 */ /* 0x0009e20000100800 */
[----:B---3--:R-:W-:-:S03]  /*17cf0*/  LEA.HI.X.SX32 R3, R204, R2, 0x1, P0 ;  /* 0x00000002cc037211 */ /* 0x008fc600000f0eff */
[----:B------:R3:W-:Y:S04]  /*17d00*/  STL [R1+0x2c2c], R0 ;  /* 0x002c2c0001007387 */ /* 0x0007e80000100800 */
[----:B------:R0:W-:Y:S01]  /*17d10*/  STL [R1+0x2bf8], R3 ;  /* 0x002bf80301007387 */ /* 0x0001e20000100800 */
[----:B----4-:R-:W-:Y:S02]  /*17d20*/  IADD3 R5, P0, R218, R4, RZ ;  /* 0x00000004da057210 */ /* 0x010fe40007f1e0ff */
[----:B---3--:R-:W-:-:S03]  /*17d30*/  LEA.HI.X.SX32 R0, R206, R2, 0x1, P4 ;  /* 0x00000002ce007211 */ /* 0x008fc600020f0eff */
[----:B------:R3:W-:Y:S01]  /*17d40*/  STL [R1+0x2c34], R5 ;  /* 0x002c340501007387 */ /* 0x0007e20000100800 */
[----:B0-----:R-:W-:-:S03]  /*17d50*/  IADD3 R3, P4, R220, R4, RZ ;  /* 0x00000004dc037210 */ /* 0x001fc60007f9e0ff */
[----:B------:R0:W-:Y:S04]  /*17d60*/  STL [R1+0x2c00], R0 ;  /* 0x002c000001007387 */ /* 0x0001e80000100800 */
[----:B------:R4:W-:Y:S01]  /*17d70*/  STL [R1+0x2c3c], R3 ;  /* 0x002c3c0301007387 */ /* 0x0009e20000100800 */
[----:B---3--:R-:W-:Y:S02]  /*17d80*/  LEA.HI.X.SX32 R5, R208, R2, 0x1, P6 ;  /* 0x00000002d0057211 */ /* 0x008fe400030f0eff */
[----:B0-----:R-:W-:-:S03]  /*17d90*/  IADD3 R0, P6, R120, R4, RZ ;  /* 0x0000000478007210 */ /* 0x001fc60007fde0ff */
        /* <DEDUP_REMOVED lines=53> */
[----:B------:R-:W-:Y:S01]  /*180f0*/  STL [R1+0x2c68], R5 ;  /* 0x002c680501007387 */ /* 0x000fe20000100800 */
[----:B--2---:R-:W-:-:S03]  /*18100*/  LEA.HI.X.SX32 R3, R248, R2, 0x1, P4 ;  /* 0x00000002f8037211 */ /* 0x004fc600020f0eff */
[----:B------:R1:W-:Y:S01]  /*18110*/  STL [R1+0x283c], R0 ;  /* 0x00283c0001007387 */ /* 0x0003e20000100800 */
[-C--:B------:R-:W-:Y:S01]  /*18120*/  LEA.HI.X.SX32 R4, R132, R2.reuse, 0x1, P6 ;  /* 0x0000000284047211 */ /* 0x080fe200030f0eff */
[----:B------:R-:W2:Y:S02]  /*18130*/  LDC R248, c[0x0][0x238] ;  /* 0x00008e00fff87b82 */ /* 0x000ea40000000800 */
[----:B------:R4:W-:Y:S01]  /*18140*/  STL [R1+0x2840], R3 ;  /* 0x0028400301007387 */ /* 0x0009e20000100800 */
[----:B-1----:R-:W-:-:S03]  /*18150*/  LEA.HI.X.SX32 R0, R232, R2, 0x1, P5 ;  /* 0x00000002e8007211 */ /* 0x002fc600028f0eff */
[----:B------:R-:W-:Y:S02]  /*18160*/  STL [R1+0x1844], R4 ;  /* 0x0018440401007387 */ /* 0x000fe40000100800 */
[----:B------:R-:W1:Y:S01]  /*18170*/  LDC R232, c[0x0][0x238] ;  /* 0x00008e00ffe87b82 */ /* 0x000e620000000800 */
[-C--:B----4-:R-:W-:Y:S01]  /*18180*/  LEA.HI.X.SX32 R3, R237, R2.reuse, 0x1, P3 ;  /* 0x00000002ed037211 */ /* 0x090fe200018f0eff */
[----:B------:R4:W-:Y:S04]  /*18190*/  STL [R1+0x1848], R0 ;  /* 0x0018480001007387 */ /* 0x0009e80000100800 */
[----:B------:R3:W-:Y:S02]  /*181a0*/  STL [R1+0x184c], R3 ;  /* 0x00184c0301007387 */ /* 0x0007e40000100800 */
[----:B------:R-:W2:Y:S01]  /*181b0*/  LDC R237, c[0x0][0x238] ;  /* 0x00008e00ffed7b82 */ /* 0x000ea20000000800 */
[----:B----4-:R-:W-:-:S07]  /*181c0*/  LEA.HI.X.SX32 R0, R241, R2, 0x1, P2 ;  /* 0x00000002f1007211 */ /* 0x010fce00010f0eff */
[----:B------:R-:W4:Y:S01]  /*181d0*/  LDC R241, c[0x0][0x238] ;  /* 0x00008e00fff17b82 */ /* 0x000f220000000800 */
[-C--:B---3--:R-:W-:Y:S02]  /*181e0*/  LEA.HI.X.SX32 R3, R246, R2.reuse, 0x1, P1 ;  /* 0x00000002f6037211 */ /* 0x088fe400008f0eff */
[----:B------:R-:W-:Y:S01]  /*181f0*/  LEA.HI.X.SX32 R2, R138, R2, 0x1, P0 ;  /* 0x000000028a027211 */ /* 0x000fe200000f0eff */
[----:B------:R3:W-:Y:S04]  /*18200*/  STL [R1+0x1850], R0 ;  /* 0x0018500001007387 */ /* 0x0007e80000100800 */
[----:B------:R-:W-:Y:S01]  /*18210*/  STL [R1+0x2838], R3 ;  /* 0x0028380301007387 */ /* 0x000fe20000100800 */
[----:B------:R-:W4:Y:S03]  /*18220*/  LDC R246, c[0x0][0x238] ;  /* 0x00008e00fff67b82 */ /* 0x000f260000000800 */
[----:B------:R0:W-:Y:S01]  /*18230*/  STL [R1+0x1854], R2 ;  /* 0x0018540201007387 */ /* 0x0001e20000100800 */
[----:B---3--:R-:W-:-:S05]  /*18240*/  IMAD.SHL.U32 R0, R134, 0x10, RZ ;  /* 0x0000001086007824 */ /* 0x008fca00078e00ff */
[----:B------:R3:W-:Y:S01]  /*18250*/  STL [R1+0x2cac], R0 ;  /* 0x002cac0001007387 */ /* 0x0007e20000100800 */
[----:B0-----:R-:W-:-:S03]  /*18260*/  IMAD.IADD R2, R244, 0x1, R236 ;  /* 0x00000001f4027824 */ /* 0x001fc600078e02ec */
[----:B------:R-:W-:Y:S04]  /*18270*/  STL [R1+0x13f4], RZ ;  /* 0x0013f4ff01007387 */ /* 0x000fe80000100800 */
[----:B------:R0:W-:Y:S04]  /*18280*/  STL [R1+0x2ca4], R2 ;  /* 0x002ca40201007387 */ /* 0x0001e80000100800 */
[----:B------:R-:W-:Y:S04]  /*18290*/  STL [R1+0xc00], RZ ;  /* 0x000c00ff01007387 */ /* 0x000fe80000100800 */
        /* <DEDUP_REMOVED lines=767> */
[----:B------:R-:W-:Y:S04]  /*1b290*/  STL [R1], RZ ;  /* 0x000000ff01007387 */ /* 0x000fe80000100800 */
        /* <DEDUP_REMOVED lines=99> */
[----:B------:R-:W-:Y:S01]  /*1b8d0*/  STL [R1+0x190], RZ ;  /* 0x000190ff01007387 */ /* 0x000fe20000100800 */
[----:B------:R-:W-:-:S02]  /*1b8e0*/  LOP3.LUT R9, R244, 0x10, RZ, 0x3c, !PT ;  /* 0x00000010f4097812 */ /* 0x000fc400078e3cff */
[C---:B------:R-:W-:Y:S02]  /*1b8f0*/  LOP3.LUT R8, R244.reuse, 0x20, RZ, 0x3c, !PT ;  /* 0x00000020f4087812 */ /* 0x040fe400078e3cff */
[C---:B------:R-:W-:Y:S02]  /*1b900*/  LOP3.LUT R7, R244.reuse, 0x30, RZ, 0x3c, !PT ;  /* 0x00000030f4077812 */ /* 0x040fe400078e3cff */
[C---:B------:R-:W-:Y:S02]  /*1b910*/  LOP3.LUT R6, R244.reuse, 0x40, RZ, 0x3c, !PT ;  /* 0x00000040f4067812 */ /* 0x040fe400078e3cff */
[C---:B------:R-:W-:Y:S02]  /*1b920*/  LOP3.LUT R5, R244.reuse, 0x50, RZ, 0x3c, !PT ;  /* 0x00000050f4057812 */ /* 0x040fe400078e3cff */
[C---:B------:R-:W-:Y:S02]  /*1b930*/  LOP3.LUT R4, R244.reuse, 0x60, RZ, 0x3c, !PT ;  /* 0x00000060f4047812 */ /* 0x040fe400078e3cff */
[----:B------:R-:W-:Y:S01]  /*1b940*/  LOP3.LUT R3, R244, 0x70, RZ, 0x3c, !PT ;  /* 0x00000070f4037812 */ /* 0x000fe200078e3cff */
[----:B------:R-:W1:Y:S01]  /*1b950*/  LDC R137, c[0x0][0x230] ;  /* 0x00008c00ff897b82 */ /* 0x000e620000000800 */
[----:B---3--:R-:W-:Y:S01]  /*1b960*/  LOP3.LUT R0, R0, 0x70, RZ, 0xc0, !PT ;  /* 0x0000007000007812 */ /* 0x008fe200078ec0ff */
[----:B------:R-:W-:Y:S01]  /*1b970*/  IMAD R24, R24, 0x1d, RZ ;  /* 0x0000001d18187824 */ /* 0x000fe200078e02ff */
[----:B------:R-:W-:Y:S01]  /*1b980*/  UIADD3.64 UR14, UR4, 0x1fe, URZ ;  /* 0x000001fe040e7897 */ /* 0x000fe2000fffe03f */
[----:B------:R-:W-:Y:S01]  /*1b990*/  IMAD R12, R12, 0x22, RZ ;  /* 0x000000220c0c7824 */ /* 0x000fe200078e02ff */
[----:B------:R-:W-:Y:S01]  /*1b9a0*/  UIADD3.64 UR10, UR4, 0x200, URZ ;  /* 0x00000200040a7897 */ /* 0x000fe2000fffe03f */
[----:B------:R-:W-:Y:S01]  /*1b9b0*/  IMAD R0, R244, 0x80, R0 ;  /* 0x00000080f4007824 */ /* 0x000fe200078e0200 */
[----:B------:R-:W-:Y:S01]  /*1b9c0*/  SHF.R.S32.HI R179, RZ, 0x1f, R24 ;  /* 0x0000001fffb37819 */ /* 0x000fe20000011418 */
[----:B------:R-:W3:Y:S01]  /*1b9d0*/  LDC R134, c[0x0][0x23c] ;  /* 0x00008f00ff867b82 */ /* 0x000ee20000000800 */
[C---:B------:R-:W-:Y:S01]  /*1b9e0*/  IMAD R64, R11.reuse, 0x7f, RZ ;  /* 0x0000007f0b407824 */ /* 0x040fe200078e02ff */
[----:B------:R-:W-:Y:S01]  /*1b9f0*/  SHF.R.S32.HI R164, RZ, 0x1f, R12 ;  /* 0x0000001fffa47819 */ /* 0x000fe2000001140c */
[C---:B------:R-:W-:Y:S01]  /*1ba00*/  IMAD R66, R11.reuse, 0x7e, RZ ;  /* 0x0000007e0b427824 */ /* 0x040fe200078e02ff */
[----:B------:R-:W-:Y:S01]  /*1ba10*/  LOP3.LUT R12, R0, 0x20, RZ, 0x3c, !PT ;  /* 0x00000020000c7812 */ /* 0x000fe200078e3cff */
[C---:B------:R-:W-:Y:S01]  /*1ba20*/  IMAD R68, R11.reuse, 0x7d, RZ ;  /* 0x0000007d0b447824 */ /* 0x040fe200078e02ff */
[----:B------:R-:W-:Y:S01]  /*1ba30*/  UIADD3.64 UR14, UR4, 0x202, URZ ;  /* 0x00000202040e7897 */ /* 0x000fe2000fffe03f */
        /* <DEDUP_REMOVED lines=8> */
[----:B------:R-:W-:Y:S01]  /*1bac0*/  IMAD R79, R11, 0x78, RZ ;  /* 0x000000780b4f7824 */ /* 0x000fe200078e02ff */
[----:B------:R-:W-:Y:S01]  /*1bad0*/  UIADD3.64 UR10, UR4, 0x404, URZ ;  /* 0x00000404040a7897 */ /* 0x000fe2000fffe03f */
[----:B-1----:R-:W-:Y:S01]  /*1bae0*/  VIADD R137, R137, 0x7f ;  /* 0x0000007f89897836 */ /* 0x002fe20000000000 */
[----:B------:R-:W-:Y:S01]  /*1baf0*/  UIADD3.64 UR14, UR4, 0x5fe, URZ ;  /* 0x000005fe040e7897 */ /* 0x000fe2000fffe03f */
[C---:B------:R-:W-:Y:S01]  /*1bb00*/  IMAD R81, R11.reuse, 0x77, RZ ;  /* 0x000000770b517824 */ /* 0x040fe200078e02ff */
[----:B------:R-:W-:Y:S01]  /*1bb10*/  UIADD3.64 UR10, UR4, 0x600, URZ ;  /* 0x00000600040a7897 */ /* 0x000fe2000fffe03f */
[C---:B------:R-:W-:Y:S01]  /*1bb20*/  IMAD R84, R11.reuse, 0x76, RZ ;  /* 0x000000760b547824 */ /* 0x040fe200078e02ff */
[----:B------:R-:W-:Y:S01]  /*1bb30*/  UIADD3.64 UR14, UR4, 0x602, URZ ;  /* 0x00000602040e7897 */ /* 0x000fe2000fffe03f */
[C---:B------:R-:W-:Y:S01]  /*1bb40*/  IMAD R86, R11.reuse, 0x75, RZ ;  /* 0x000000750b567824 */ /* 0x040fe200078e02ff */
[----:B------:R-:W-:Y:S01]  /*1bb50*/  UIADD3.64 UR10, UR4, 0x604, URZ ;  /* 0x00000604040a7897 */ /* 0x000fe2000fffe03f */
[----:B---3--:R-:W-:Y:S01]  /*1bb60*/  IMAD.SHL.U32 R13, R134, 0x80, RZ ;  /* 0x00000080860d7824 */ /* 0x008fe200078e00ff */
[----:B------:R-:W-:Y:S01]  /*1bb70*/  SHF.R.S32.HI R134, RZ, 0x1f, R137 ;  /* 0x0000001fff867819 */ /* 0x000fe20000011489 */
[C---:B------:R-:W-:Y:S01]  /*1bb80*/  IMAD R88, R11.reuse, 0x74, RZ ;  /* 0x000000740b587824 */ /* 0x040fe200078e02ff */
[----:B------:R-:W-:Y:S01]  /*1bb90*/  UIADD3.64 UR14, UR4, 0x7fe, URZ ;  /* 0x000007fe040e7897 */ /* 0x000fe2000fffe03f */
[C---:B------:R-:W-:Y:S01]  /*1bba0*/  IMAD R90, R11.reuse, 0x73, RZ ;  /* 0x000000730b5a7824 */ /* 0x040fe200078e02ff */
[----:B------:R-:W-:Y:S01]  /*1bbb0*/  LEA.HI R134, R134, R137, RZ, 0x7 ;  /* 0x0000008986867211 */ /* 0x000fe200078f38ff */
        /* <DEDUP_REMOVED lines=21> */
[----:B------:R-:W-:Y:S01]  /*1bd10*/  UMOV UR19, 0x40000040 ;  /* 0x4000004000137882 */ /* 0x000fe20000000000 */
        /* <DEDUP_REMOVED lines=9> */
[----:B------:R-:W-:Y:S01]  /*1bdb0*/  SHF.R.S32.HI R52, RZ, 0x1f, R122 ;  /* 0x0000001fff347819 */ /* 0x000fe2000001147a */
        /* <DEDUP_REMOVED lines=10> */
[C---:B0-----:R-:W-:Y:S01]  /*1be60*/  IMAD.SHL.U32 R2, R11.reuse, 0x80, RZ ;  /* 0x000000800b027824 */ /* 0x041fe200078e00ff */
[----:B------:R-:W-:Y:S01]  /*1be70*/  SHF.R.S32.HI R58, RZ, 0x1f, R136 ;  /* 0x0000001fff3a7819 */ /* 0x000fe20000011488 */
[----:B------:R-:W-:Y:S01]  /*1be80*/  IMAD R140, R11, 0x5d, RZ ;  /* 0x0000005d0b8c7824 */ /* 0x000fe200078e02ff */
[----:B------:R-:W-:Y:S01]  /*1be90*/  SHF.R.S32.HI R11, RZ, 0x7, R134 ;  /* 0x00000007ff0b7819 */ /* 0x000fe20000011486 */
[----:B------:R-:W-:Y:S01]  /*1bea0*/  IMAD.IADD R24, R236, 0x1, R0 ;  /* 0x00000001ec187824 */ /* 0x000fe200078e0200 */
[----:B------:R-:W-:Y:S01]  /*1beb0*/  LOP3.LUT R11, R0, 0x10, RZ, 0x3c, !PT ;  /* 0x00000010000b7812 */ /* 0x000fe200078e3cff */
[----:B------:R-:W-:Y:S01]  /*1bec0*/  IMAD R20, R20, 0x21, RZ ;  /* 0x0000002114147824 */ /* 0x000fe200078e02ff */
[----:B------:R-:W-:Y:S01]  /*1bed0*/  SHF.R.S32.HI R59, RZ, 0x1f, R138 ;  /* 0x0000001fff3b7819 */ /* 0x000fe2000001148a */
[----:B------:R-:W-:Y:S01]  /*1bee0*/  IMAD.SHL.U32 R21, R21, 0x20, RZ ;  /* 0x0000002015157824 */ /* 0x000fe200078e00ff */
[----:B------:R0:W-:Y:S01]  /*1bef0*/  STL [R1+0x14a4], R24 ;  /* 0x0014a41801007387 */ /* 0x0001e20000100800 */
[----:B------:R-:W-:Y:S01]  /*1bf00*/  IMAD R22, R22, 0x1f, RZ ;  /* 0x0000001f16167824 */ /* 0x000fe200078e02ff */
[----:B------:R-:W-:Y:S01]  /*1bf10*/  SHF.R.S32.HI R166, RZ, 0x1f, R20 ;  /* 0x0000001fffa67819 */ /* 0x000fe20000011414 */
[----:B------:R-:W-:Y:S01]  /*1bf20*/  IMAD R23, R23, 0x1e, RZ ;  /* 0x0000001e17177824 */ /* 0x000fe200078e02ff */
[----:B------:R-:W-:Y:S01]  /*1bf30*/  SHF.R.S32.HI R174, RZ, 0x1f, R21 ;  /* 0x0000001fffae7819 */ /* 0x000fe20000011415 */
[----:B------:R-:W-:Y:S01]  /*1bf40*/  IMAD R183, R26, 0x1b, RZ ;  /* 0x0000001b1ab77824 */ /* 0x000fe200078e02ff */
[C---:B------:R-:W-:Y:S01]  /*1bf50*/  LOP3.LUT R20, R0.reuse, 0x30, RZ, 0x3c, !PT ;  /* 0x0000003000147812 */ /* 0x040fe200078e3cff */
[----:B------:R-:W-:Y:S01]  /*1bf60*/  IMAD R185, R27, 0x1a, RZ ;  /* 0x0000001a1bb97824 */ /* 0x000fe200078e02ff */
[----:B------:R-:W-:Y:S01]  /*1bf70*/  LOP3.LUT R21, R0, 0x40, RZ, 0x3c, !PT ;  /* 0x0000004000157812 */ /* 0x000fe200078e3cff */
[----:B------:R-:W-:Y:S01]  /*1bf80*/  IMAD R186, R28, 0x19, RZ ;  /* 0x000000191cba7824 */ /* 0x000fe200078e02ff */
[----:B------:R-:W-:Y:S01]  /*1bf90*/  SHF.R.S32.HI R176, RZ, 0x1f, R22 ;  /* 0x0000001fffb07819 */ /* 0x000fe20000011416 */
[C---:B0-----:R-:W-:Y:S01]  /*1bfa0*/  IMAD.IADD R24, R236.reuse, 0x1, R11 ;  /* 0x00000001ec187824 */ /* 0x041fe200078e020b */
[----:B------:R-:W-:Y:S01]  /*1bfb0*/  SHF.R.S32.HI R177, RZ, 0x1f, R23 ;  /* 0x0000001fffb17819 */ /* 0x000fe20000011417 */
[----:B------:R-:W-:Y:S01]  /*1bfc0*/  IMAD.IADD R11, R236, 0x1, R12 ;  /* 0x00000001ec0b7824 */ /* 0x000fe200078e020c */
[----:B------:R-:W-:Y:S01]  /*1bfd0*/  LOP3.LUT R22, R0, 0x50, RZ, 0x3c, !PT ;  /* 0x0000005000167812 */ /* 0x000fe200078e3cff */
[----:B------:R-:W-:Y:S01]  /*1bfe0*/  IMAD.IADD R12, R236, 0x1, R20 ;  /* 0x00000001ec0c7824 */ /* 0x000fe200078e0214 */
[----:B------:R-:W-:Y:S01]  /*1bff0*/  STL [R1+0x14a0], R24 ;  /* 0x0014a01801007387 */ /* 0x000fe20000100800 */
[C---:B------:R-:W-:Y:S01]  /*1c000*/  LOP3.LUT R23, R0.reuse, 0x60, RZ, 0x3c, !PT ;  /* 0x0000006000177812 */ /* 0x040fe200078e3cff */
[----:B------:R-:W-:Y:S01]  /*1c010*/  IMAD R188, R29, 0x18, RZ ;  /* 0x000000181dbc7824 */ /* 0x000fe200078e02ff */
[----:B------:R-:W-:Y:S01]  /*1c020*/  LOP3.LUT R0, R0, 0x70, RZ, 0x3c, !PT ;  /* 0x0000007000007812 */ /* 0x000fe200078e3cff */
[----:B------:R0:W-:Y:S01]  /*1c030*/  STL [R1+0x149c], R11 ;  /* 0x00149c0b01007387 */ /* 0x0001e20000100800 */
[----:B------:R-:W-:Y:S01]  /*1c040*/  SHF.R.S32.HI R26, RZ, 0x1f, R64 ;  /* 0x0000001fff1a7819 */ /* 0x000fe20000011440 */
[----:B------:R-:W-:Y:S01]  /*1c050*/  IMAD R190, R30, 0x17, RZ ;  /* 0x000000171ebe7824 */ /* 0x000fe200078e02ff */
[----:B------:R-:W-:Y:S01]  /*1c060*/  SHF.R.S32.HI R27, RZ, 0x1f, R66 ;  /* 0x0000001fff1b7819 */ /* 0x000fe20000011442 */
[----:B------:R1:W-:Y:S01]  /*1c070*/  STL [R1+0x1498], R12 ;  /* 0x0014980c01007387 */ /* 0x0003e20000100800 */
[----:B------:R-:W-:Y:S01]  /*1c080*/  IMAD.IADD R0, R236, 0x1, R0 ;  /* 0x00000001ec007824 */ /* 0x000fe200078e0200 */
[----:B------:R-:W-:Y:S01]  /*1c090*/  SHF.R.S32.HI R28, RZ, 0x1f, R68 ;  /* 0x0000001fff1c7819 */ /* 0x000fe20000011444 */
[----:B------:R-:W-:Y:S01]  /*1c0a0*/  IMAD R192, R31, 0x16, RZ ;  /* 0x000000161fc07824 */ /* 0x000fe200078e02ff */
[----:B------:R-:W-:Y:S01]  /*1c0b0*/  SHF.R.S32.HI R29, RZ, 0x1f, R70 ;  /* 0x0000001fff1d7819 */ /* 0x000fe20000011446 */
[----:B------:R-:W-:Y:S01]  /*1c0c0*/  IMAD R194, R32, 0x15, RZ ;  /* 0x0000001520c27824 */ /* 0x000fe200078e02ff */
[----:B------:R-:W-:Y:S01]  /*1c0d0*/  SHF.R.S32.HI R30, RZ, 0x1f, R72 ;  /* 0x0000001fff1e7819 */ /* 0x000fe20000011448 */
[C---:B0-----:R-:W-:Y:S01]  /*1c0e0*/  IMAD.IADD R11, R236.reuse, 0x1, R21 ;  /* 0x00000001ec0b7824 */ /* 0x041fe200078e0215 */
[----:B------:R-:W-:Y:S01]  /*1c0f0*/  SHF.R.S32.HI R31, RZ, 0x1f, R75 ;  /* 0x0000001fff1f7819 */ /* 0x000fe2000001144b */
[----:B------:R-:W-:Y:S01]  /*1c100*/  IMAD R195, R33, 0x14, RZ ;  /* 0x0000001421c37824 */ /* 0x000fe200078e02ff */
[----:B------:R-:W-:Y:S01]  /*1c110*/  SHF.R.S32.HI R32, RZ, 0x1f, R77 ;  /* 0x0000001fff207819 */ /* 0x000fe2000001144d */
[----:B-1----:R-:W-:Y:S01]  /*1c120*/  IMAD.IADD R12, R236, 0x1, R22 ;  /* 0x00000001ec0c7824 */ /* 0x002fe200078e0216 */
[----:B------:R0:W-:Y:S01]  /*1c130*/  STL [R1+0x1494], R11 ;  /* 0x0014940b01007387 */ /* 0x0001e20000100800 */
[----:B------:R-:W-:Y:S01]  /*1c140*/  SHF.R.S32.HI R33, RZ, 0x1f, R79 ;  /* 0x0000001fff217819 */ /* 0x000fe2000001144f */
[----:B------:R-:W-:Y:S01]  /*1c150*/  IMAD R197, R34, 0x13, RZ ;  /* 0x0000001322c57824 */ /* 0x000fe200078e02ff */
[----:B------:R-:W-:Y:S01]  /*1c160*/  SHF.R.S32.HI R34, RZ, 0x1f, R81 ;  /* 0x0000001fff227819 */ /* 0x000fe20000011451 */
[----:B------:R1:W-:Y:S01]  /*1c170*/  STL [R1+0x1490], R12 ;  /* 0x0014900c01007387 */ /* 0x0003e20000100800 */
[----:B------:R-:W-:Y:S01]  /*1c180*/  IMAD R199, R35, 0x12, RZ ;  /* 0x0000001223c77824 */ /* 0x000fe200078e02ff */
[----:B------:R-:W-:Y:S01]  /*1c190*/  SHF.R.S32.HI R35, RZ, 0x1f, R84 ;  /* 0x0000001fff237819 */ /* 0x000fe20000011454 */
[----:B------:R-:W-:Y:S01]  /*1c1a0*/  IMAD R201, R36, 0x11, RZ ;  /* 0x0000001124c97824 */ /* 0x000fe200078e02ff */
[----:B------:R-:W-:Y:S01]  /*1c1b0*/  SHF.R.S32.HI R36, RZ, 0x1f, R86 ;  /* 0x0000001fff247819 */ /* 0x000fe20000011456 */
[----:B------:R-:W-:Y:S01]  /*1c1c0*/  IMAD.SHL.U32 R203, R37, 0x10, RZ ;  /* 0x0000001025cb7824 */ /* 0x000fe200078e00ff */
[----:B------:R-:W-:Y:S01]  /*1c1d0*/  SHF.R.S32.HI R37, RZ, 0x1f, R88 ;  /* 0x0000001fff257819 */ /* 0x000fe20000011458 */
[----:B0-----:R-:W-:Y:S01]  /*1c1e0*/  IMAD.IADD R11, R236, 0x1, R23 ;  /* 0x00000001ec0b7824 */ /* 0x001fe200078e0217 */
[----:B------:R-:W-:Y:S01]  /*1c1f0*/  SHF.R.S32.HI R60, RZ, 0x1f, R140 ;  /* 0x0000001fff3c7819 */ /* 0x000fe2000001148c */
[----:B------:R-:W-:Y:S01]  /*1c200*/  IMAD R204, R38, 0xf, RZ ;  /* 0x0000000f26cc7824 */ /* 0x000fe200078e02ff */
[----:B-1----:R-:W-:Y:S01]  /*1c210*/  IADD3 R12, P2, R64, R171, RZ ;  /* 0x000000ab400c7210 */ /* 0x002fe20007f5e0ff */
[----:B------:R-:W-:Y:S01]  /*1c220*/  IMAD R206, R39, 0xe, RZ ;  /* 0x0000000e27ce7824 */ /* 0x000fe200078e02ff */
[----:B------:R0:W-:Y:S01]  /*1c230*/  STL [R1+0x148c], R11 ;  /* 0x00148c0b01007387 */ /* 0x0001e20000100800 */
[----:B------:R-:W-:Y:S01]  /*1c240*/  SHF.R.S32.HI R38, RZ, 0x1f, R90 ;  /* 0x0000001fff267819 */ /* 0x000fe2000001145a */
[----:B------:R-:W-:Y:S01]  /*1c250*/  IMAD R208, R40, 0xd, RZ ;  /* 0x0000000d28d07824 */ /* 0x000fe200078e02ff */
[----:B------:R-:W-:Y:S01]  /*1c260*/  SHF.R.S32.HI R39, RZ, 0x1f, R93 ;  /* 0x0000001fff277819 */ /* 0x000fe2000001145d */
[----:B------:R1:W-:Y:S01]  /*1c270*/  STL [R1+0x1488], R0 ;  /* 0x0014880001007387 */ /* 0x0003e20000100800 */
[----:B------:R-:W-:Y:S01]  /*1c280*/  SHF.R.S32.HI R40, RZ, 0x1f, R95 ;  /* 0x0000001fff287819 */ /* 0x000fe2000001145f */
[----:B------:R-:W-:Y:S01]  /*1c290*/  IMAD R210, R41, 0xc, RZ ;  /* 0x0000000c29d27824 */ /* 0x000fe200078e02ff */
[----:B------:R-:W-:Y:S01]  /*1c2a0*/  SHF.R.S32.HI R41, RZ, 0x1f, R97 ;  /* 0x0000001fff297819 */ /* 0x000fe20000011461 */
[----:B------:R-:W-:Y:S01]  /*1c2b0*/  IMAD R212, R42, 0xb, RZ ;  /* 0x0000000b2ad47824 */ /* 0x000fe200078e02ff */
[----:B------:R-:W-:Y:S01]  /*1c2c0*/  SHF.R.S32.HI R42, RZ, 0x1f, R100 ;  /* 0x0000001fff2a7819 */ /* 0x000fe20000011464 */
[----:B------:R-:W-:Y:S01]  /*1c2d0*/  IMAD R213, R43, 0xa, RZ ;  /* 0x0000000a2bd57824 */ /* 0x000fe200078e02ff */
[----:B0-----:R-:W-:Y:S01]  /*1c2e0*/  IADD3 R11, P3, R64, R173, RZ ;  /* 0x000000ad400b7210 */ /* 0x001fe20007f7e0ff */
[----:B------:R-:W-:Y:S01]  /*1c2f0*/  IMAD R215, R44, 0x9, RZ ;  /* 0x000000092cd77824 */ /* 0x000fe200078e02ff */
[----:B------:R-:W-:Y:S01]  /*1c300*/  SHF.R.S32.HI R43, RZ, 0x1f, R102 ;  /* 0x0000001fff2b7819 */ /* 0x000fe20000011466 */
[----:B------:R-:W-:Y:S01]  /*1c310*/  IMAD.SHL.U32 R217, R45, 0x8, RZ ;  /* 0x000000082dd97824 */ /* 0x000fe200078e00ff */
[----:B-1----:R-:W-:Y:S01]  /*1c320*/  IADD3 R0, P1, R64, R169, RZ ;  /* 0x000000a940007210 */ /* 0x002fe20007f3e0ff */
        /* <DEDUP_REMOVED lines=8> */
[----:B------:R3:W-:Y:S01]  /*1c3b0*/  STL [R1+0x186c], R0 ;  /* 0x00186c0001007387 */ /* 0x0007e20000100800 */
[----:B------:R-:W-:Y:S01]  /*1c3c0*/  IMAD R222, R48, 0x5, RZ ;  /* 0x0000000530de7824 */ /* 0x000fe200078e02ff */
[----:B0-----:R-:W-:Y:S01]  /*1c3d0*/  IADD3 R11, P0, R64, R19, RZ ;  /* 0x00000013400b7210 */ /* 0x001fe20007f1e0ff */
[----:B------:R-:W-:Y:S01]  /*1c3e0*/  IMAD.SHL.U32 R224, R49, 0x4, RZ ;  /* 0x0000000431e07824 */ /* 0x000fe200078e00ff */
[----:B------:R-:W-:Y:S01]  /*1c3f0*/  SHF.R.S32.HI R48, RZ, 0x1f, R113 ;  /* 0x0000001fff307819 */ /* 0x000fe20000011471 */
[----:B------:R-:W-:Y:S01]  /*1c400*/  IMAD R225, R50, 0x3, RZ ;  /* 0x0000000332e17824 */ /* 0x000fe200078e02ff */
[C---:B-1----:R-:W-:Y:S01]  /*1c410*/  IADD3 R12, P4, R66.reuse, R173, RZ ;  /* 0x000000ad420c7210 */ /* 0x042fe20007f9e0ff */
[----:B------:R0:W-:Y:S01]  /*1c420*/  STL [R1+0x1874], R11 ;  /* 0x0018740b01007387 */ /* 0x0001e20000100800 */
[----:B------:R-:W-:Y:S01]  /*1c430*/  SHF.R.S32.HI R49, RZ, 0x1f, R115 ;  /* 0x0000001fff317819 */ /* 0x000fe20000011473 */
[----:B------:R-:W-:Y:S01]  /*1c440*/  IMAD.SHL.U32 R227, R51, 0x2, RZ ;  /* 0x0000000233e37824 */ /* 0x000fe200078e00ff */
[----:B---3--:R-:W-:Y:S01]  /*1c450*/  IADD3 R0, P6, R66, R171, RZ ;  /* 0x000000ab42007210 */ /* 0x008fe20007fde0ff */
[----:B------:R1:W-:Y:S01]  /*1c460*/  STL [R1+0x187c], R12 ;  /* 0x00187c0c01007387 */ /* 0x0003e20000100800 */
[----:B------:R-:W-:Y:S01]  /*1c470*/  SHF.R.S32.HI R50, RZ, 0x1f, R118 ;  /* 0x0000001fff327819 */ /* 0x000fe20000011476 */
[----:B------:R-:W-:Y:S01]  /*1c480*/  IMAD R142, R142, 0x5c, RZ ;  /* 0x0000005c8e8e7824 */ /* 0x000fe200078e02ff */
[----:B------:R-:W-:Y:S01]  /*1c490*/  SHF.R.S32.HI R51, RZ, 0x1f, R120 ;  /* 0x0000001fff337819 */ /* 0x000fe20000011478 */
[----:B------:R3:W-:Y:S01]  /*1c4a0*/  STL [R1+0x1884], R0 ;  /* 0x0018840001007387 */ /* 0x0007e20000100800 */
[----:B------:R-:W-:Y:S01]  /*1c4b0*/  IMAD R145, R145, 0x5b, RZ ;  /* 0x0000005b91917824 */ /* 0x000fe200078e02ff */
[----:B0-----:R-:W-:Y:S01]  /*1c4c0*/  IADD3 R11, P5, R66, R169, RZ ;  /* 0x000000a9420b7210 */ /* 0x001fe20007fbe0ff */
[----:B------:R-:W-:Y:S01]  /*1c4d0*/  IMAD R147, R147, 0x5a, RZ ;  /* 0x0000005a93937824 */ /* 0x000fe200078e02ff */
[----:B------:R-:W-:Y:S01]  /*1c4e0*/  SHF.R.S32.HI R61, RZ, 0x1f, R142 ;  /* 0x0000001fff3d7819 */ /* 0x000fe2000001148e */
[----:B------:R-:W-:Y:S01]  /*1c4f0*/  IMAD R149, R149, 0x59, RZ ;  /* 0x0000005995957824 */ /* 0x000fe200078e02ff */
[----:B------:R-:W-:Y:S01]  /*1c500*/  SHF.R.S32.HI R62, RZ, 0x1f, R145 ;  /* 0x0000001fff3e7819 */ /* 0x000fe20000011491 */
[----:B-1----:R-:W-:Y:S01]  /*1c510*/  IMAD.X R12, R26, 0x1, R172, P3 ;  /* 0x000000011a0c7824 */ /* 0x002fe200018e06ac */
[----:B------:R0:W-:Y:S01]  /*1c520*/  STL [R1+0x188c], R11 ;  /* 0x00188c0b01007387 */ /* 0x0001e20000100800 */
[----:B------:R-:W-:Y:S01]  /*1c530*/  SHF.R.S32.HI R63, RZ, 0x1f, R147 ;  /* 0x0000001fff3f7819 */ /* 0x000fe20000011493 */
[----:B------:R-:W-:Y:S01]  /*1c540*/  IMAD R151, R151, 0x58, RZ ;  /* 0x0000005897977824 */ /* 0x000fe200078e02ff */
[----:B---3--:R-:W-:Y:S01]  /*1c550*/  IADD3 R0, P3, R66, R19, RZ ;  /* 0x0000001342007210 */ /* 0x008fe20007f7e0ff */
[----:B------:R1:W-:Y:S01]  /*1c560*/  STL [R1+0x1858], R12 ;  /* 0x0018580c01007387 */ /* 0x0003e20000100800 */
[----:B------:R-:W-:Y:S01]  /*1c570*/  SHF.R.S32.HI R65, RZ, 0x1f, R149 ;  /* 0x0000001fff417819 */ /* 0x000fe20000011495 */
[----:B------:R-:W-:Y:S01]  /*1c580*/  IMAD R153, R153, 0x57, RZ ;  /* 0x0000005799997824 */ /* 0x000fe200078e02ff */
[----:B------:R-:W-:Y:S01]  /*1c590*/  SHF.R.S32.HI R67, RZ, 0x1f, R151 ;  /* 0x0000001fff437819 */ /* 0x000fe20000011497 */
[----:B------:R3:W-:Y:S01]  /*1c5a0*/  STL [R1+0x1894], R0 ;  /* 0x0018940001007387 */ /* 0x0007e20000100800 */
[----:B------:R-:W-:Y:S01]  /*1c5b0*/  IMAD R156, R156, 0x56, RZ ;  /* 0x000000569c9c7824 */ /* 0x000fe200078e02ff */
[----:B------:R-:W-:Y:S01]  /*1c5c0*/  SHF.R.S32.HI R183, RZ, 0x1f, R183 ;  /* 0x0000001fffb77819 */ /* 0x000fe200000114b7 */
[----:B0-----:R-:W-:Y:S01]  /*1c5d0*/  IMAD.X R11, R26, 0x1, R170, P2 ;  /* 0x000000011a0b7824 */ /* 0x001fe200010e06aa */
[----:B------:R-:W-:Y:S01]  /*1c5e0*/  SHF.R.S32.HI R69, RZ, 0x1f, R153 ;  /* 0x0000001fff457819 */ /* 0x000fe20000011499 */
[----:B------:R-:W-:Y:S01]  /*1c5f0*/  IMAD R158, R158, 0x55, RZ ;  /* 0x000000559e9e7824 */ /* 0x000fe200078e02ff */
[----:B-1----:R-:W-:Y:S01]  /*1c600*/  IADD3 R12, P2, R68, R173, RZ ;  /* 0x000000ad440c7210 */ /* 0x002fe20007f5e0ff */
[----:B------:R-:W-:Y:S01]  /*1c610*/  IMAD R160, R160, 0x54, RZ ;  /* 0x00000054a0a07824 */ /* 0x000fe200078e02ff */
[----:B------:R0:W-:Y:S01]  /*1c620*/  STL [R1+0x1860], R11 ;  /* 0x0018600b01007387 */ /* 0x0001e20000100800 */
[----:B------:R-:W-:Y:S01]  /*1c630*/  SHF.R.S32.HI R71, RZ, 0x1f, R156 ;  /* 0x0000001fff477819 */ /* 0x000fe2000001149c */
[----:B---3--:R-:W-:Y:S01]  /*1c640*/  IMAD.X R0, R26, 0x1, R168, P1 ;  /* 0x000000011a007824 */ /* 0x008fe200008e06a8 */
[----:B------:R-:W-:Y:S01]  /*1c650*/  SHF.R.S32.HI R73, RZ, 0x1f, R158 ;  /* 0x0000001fff497819 */ /* 0x000fe2000001149e */
[----:B------:R1:W-:Y:S01]  /*1c660*/  STL [R1+0x189c], R12 ;  /* 0x00189c0c01007387 */ /* 0x0003e20000100800 */
[----:B------:R-:W-:Y:S01]  /*1c670*/  IMAD R163, R163, 0x53, RZ ;  /* 0x00000053a3a37824 */ /* 0x000fe200078e02ff */
[----:B------:R-:W-:Y:S01]  /*1c680*/  SHF.R.S32.HI R74, RZ, 0x1f, R160 ;  /* 0x0000001fff4a7819 */ /* 0x000fe200000114a0 */
[----:B------:R-:W-:Y:S01]  /*1c690*/  IMAD R165, R165, 0x52, RZ ;  /* 0x00000052a5a57824 */ /* 0x000fe200078e02ff */
        /* <DEDUP_REMOVED lines=17> */
[----:B------:R-:W-:Y:S01]  /*1c7b0*/  SHF.R.S32.HI R85, RZ, 0x1f, R180 ;  /* 0x0000001fff557819 */ /* 0x000fe200000114b4 */
[----:B0-----:R-:W-:Y:S01]  /*1c7c0*/  IMAD.X R11, R27, 0x1, R172, P4 ;  /* 0x000000011b0b7824 */ /* 0x001fe200020e06ac */
[----:B------:R-:W-:Y:S01]  /*1c7d0*/  SHF.R.S32.HI R87, RZ, 0x1f, R182 ;  /* 0x0000001fff577819 */ /* 0x000fe200000114b6 */
[----:B------:R-:W-:Y:S01]  /*1c7e0*/  IMAD R184, R184, 0x4c, RZ ;  /* 0x0000004cb8b87824 */ /* 0x000fe200078e02ff */
[----:B------:R-:W-:Y:S01]  /*1c7f0*/  SHF.R.S32.HI R185, RZ, 0x1f, R185 ;  /* 0x0000001fffb97819 */ /* 0x000fe200000114b9 */
[----:B------:R-:W-:Y:S01]  /*1c800*/  IMAD R187, R187, 0x4b, RZ ;  /* 0x0000004bbbbb7824 */ /* 0x000fe200078e02ff */
[----:B-1----:R-:W-:Y:S01]  /*1c810*/  IADD3 R12, P4, R68, R19, RZ ;  /* 0x00000013440c7210 */ /* 0x002fe20007f9e0ff */
        /* <DEDUP_REMOVED lines=15> */
[C---:B-1----:R-:W-:Y:S01]  /*1c910*/  IMAD.X R12, R27.reuse, 0x1, R168, P5 ;  /* 0x000000011b0c7824 */ /* 0x042fe200028e06a8 */
        /* <DEDUP_REMOVED lines=23> */
[----:B------:R-:W-:Y:S01]  /*1ca90*/  IMAD.SHL.U32 R211, R211, 0x40, RZ ;  /* 0x00000040d3d37824 */ /* 0x000fe200078e00ff */
        /* <DEDUP_REMOVED lines=52> */
[----:B--2---:R-:W-:Y:S01]  /*1cde0*/  IMAD R237, R237, 0x31, RZ ;  /* 0x00000031eded7824 */ /* 0x004fe200078e02ff */
        /* <DEDUP_REMOVED lines=12> */
[----:B----4-:R-:W-:Y:S01]  /*1ceb0*/  IMAD R241, R241, 0x2d, RZ ;  /* 0x0000002df1f17824 */ /* 0x010fe200078e02ff */
        /* <DEDUP_REMOVED lines=9> */
[----:B--2---:R-:W-:Y:S01]  /*1cf50*/  IADD3 R0, P2, R75, R169, RZ ;  /* 0x000000a94b007210 */ /* 0x004fe20007f5e0ff */
        /* <DEDUP_REMOVED lines=14> */
[----:B--2---:R-:W-:Y:S01]  /*1d040*/  IMAD.X R0, R30, 0x1, R170, P0 ;  /* 0x000000011e007824 */ /* 0x004fe200000e06aa */
        /* <DEDUP_REMOVED lines=15> */
[C---:B------:R-:W-:Y:S01]  /*1d140*/  IMAD.IADD R9, R236.reuse, 0x1, R9 ;  /* 0x00000001ec097824 */ /* 0x040fe200078e0209 */
[C---:B--2---:R-:W-:Y:S01]  /*1d150*/  IADD3 R0, P4, R77.reuse, R171, RZ ;  /* 0x000000ab4d007210 */ /* 0x044fe20007f9e0ff */
[----:B------:R1:W-:Y:S01]  /*1d160*/  STL [R1+0x18e8], R12 ;  /* 0x0018e80c01007387 */ /* 0x0003e20000100800 */
[----:B------:R-:W-:Y:S01]  /*1d170*/  SHF.R.S32.HI R162, RZ, 0x1f, R252 ;  /* 0x0000001fffa27819 */ /* 0x000fe200000114fc */
[----:B------:R-:W-:Y:S01]  /*1d180*/  IMAD.IADD R8, R236, 0x1, R8 ;  /* 0x00000001ec087824 */ /* 0x000fe200078e0208 */
[----:B------:R-:W-:Y:S01]  /*1d190*/  SHF.R.S32.HI R181, RZ, 0x1f, R25 ;  /* 0x0000001fffb57819 */ /* 0x000fe20000011419 */
[----:B------:R2:W-:Y:S01]  /*1d1a0*/  STL [R1+0x1924], R0 ;  /* 0x0019240001007387 */ /* 0x0005e20000100800 */
[----:B------:R-:W-:Y:S01]  /*1d1b0*/  SHF.R.S32.HI R203, RZ, 0x1f, R203 ;  /* 0x0000001fffcb7819 */ /* 0x000fe200000114cb */
[----:B0-----:R-:W-:Y:S01]  /*1d1c0*/  IMAD.X R11, R30, 0x1, R18, P6 ;  /* 0x000000011e0b7824 */ /* 0x001fe200030e0612 */
[----:B------:R-:W-:Y:S01]  /*1d1d0*/  SHF.R.S32.HI R204, RZ, 0x1f, R204 ;  /* 0x0000001fffcc7819 */ /* 0x000fe200000114cc */
[C---:B------:R-:W-:Y:S01]  /*1d1e0*/  IMAD.IADD R7, R236.reuse, 0x1, R7 ;  /* 0x00000001ec077824 */ /* 0x040fe200078e0207 */
[----:B------:R-:W-:Y:S01]  /*1d1f0*/  SHF.R.S32.HI R206, RZ, 0x1f, R206 ;  /* 0x0000001fffce7819 */ /* 0x000fe200000114ce */
[C---:B------:R-:W-:Y:S01]  /*1d200*/  IMAD.IADD R6, R236.reuse, 0x1, R6 ;  /* 0x00000001ec067824 */ /* 0x040fe200078e0206 */
[----:B-1----:R-:W-:Y:S01]  /*1d210*/  IADD3 R12, P6, R77, R169, RZ ;  /* 0x000000a94d0c7210 */ /* 0x002fe20007fde0ff */
[----:B------:R0:W-:Y:S01]  /*1d220*/  STL [R1+0x18f0], R11 ;  /* 0x0018f00b01007387 */ /* 0x0001e20000100800 */
[----:B------:R-:W-:Y:S01]  /*1d230*/  SHF.R.S32.HI R208, RZ, 0x1f, R208 ;  /* 0x0000001fffd07819 */ /* 0x000fe200000114d0 */
[----:B--2---:R-:W-:Y:S01]  /*1d240*/  IMAD.X R0, R31, 0x1, R172, P5 ;  /* 0x000000011f007824 */ /* 0x004fe200028e06ac */
[----:B------:R-:W-:Y:S01]  /*1d250*/  SHF.R.S32.HI R210, RZ, 0x1f, R210 ;  /* 0x0000001fffd27819 */ /* 0x000fe200000114d2 */
[----:B------:R1:W-:Y:S01]  /*1d260*/  STL [R1+0x192c], R12 ;  /* 0x00192c0c01007387 */ /* 0x0003e20000100800 */
[----:B------:R-:W-:Y:S01]  /*1d270*/  SHF.R.S32.HI R212, RZ, 0x1f, R212 ;  /* 0x0000001fffd47819 */ /* 0x000fe200000114d4 */
[C---:B------:R-:W-:Y:S01]  /*1d280*/  IMAD.IADD R5, R236.reuse, 0x1, R5 ;  /* 0x00000001ec057824 */ /* 0x040fe200078e0205 */
[----:B------:R-:W-:Y:S01]  /*1d290*/  SHF.R.S32.HI R213, RZ, 0x1f, R213 ;  /* 0x0000001fffd57819 */ /* 0x000fe200000114d5 */
[----:B------:R2:W-:Y:S01]  /*1d2a0*/  STL [R1+0x18f8], R0 ;  /* 0x0018f80001007387 */ /* 0x0005e20000100800 */
[----:B------:R-:W-:Y:S01]  /*1d2b0*/  SHF.R.S32.HI R215, RZ, 0x1f, R215 ;  /* 0x0000001fffd77819 */ /* 0x000fe200000114d7 */
[C---:B------:R-:W-:Y:S01]  /*1d2c0*/  IMAD.IADD R4, R236.reuse, 0x1, R4 ;  /* 0x00000001ec047824 */ /* 0x040fe200078e0204 */
[----:B0-----:R-:W-:Y:S01]  /*1d2d0*/  IADD3 R11, P5, R77, R19, RZ ;  /* 0x000000134d0b7210 */ /* 0x001fe20007fbe0ff */
[----:B------:R-:W-:Y:S01]  /*1d2e0*/  IMAD.IADD R3, R236, 0x1, R3 ;  /* 0x00000001ec037824 */ /* 0x000fe200078e0203 */
[----:B------:R-:W-:Y:S01]  /*1d2f0*/  SHF.R.S32.HI R217, RZ, 0x1f, R217 ;  /* 0x0000001fffd97819 */ /* 0x000fe200000114d9 */
[----:B-1----:R-:W-:Y:S01]  /*1d300*/  IMAD.X R12, R31, 0x1, R170, P3 ;  /* 0x000000011f0c7824 */ /* 0x002fe200018e06aa */
[----:B------:R-:W-:Y:S01]  /*1d310*/  SHF.R.S32.HI R219, RZ, 0x1f, R219 ;  /* 0x0000001fffdb7819 */ /* 0x000fe200000114db */
[----:B------:R0:W-:Y:S01]  /*1d320*/  STL [R1+0x1934], R11 ;  /* 0x0019340b01007387 */ /* 0x0001e20000100800 */
[----:B------:R-:W-:-:S02]  /*1d330*/  SHF.R.S32.HI R221, RZ, 0x1f, R221 ;  /* 0x0000001fffdd7819 */ /* 0x000fc400000114dd */
[----:B------:R-:W-:Y:S02]  /*1d340*/  CS2R R24, SRZ ;  /* 0x0000000000187805 */ /* 0x000fe4000001ff00 */
[----:B--2---:R-:W-:Y:S01]  /*1d350*/  IADD3 R0, P3, R79, R173, RZ ;  /* 0x000000ad4f007210 */ /* 0x004fe20007f7e0ff */
[----:B------:R1:W-:Y:S01]  /*1d360*/  STL [R1+0x1900], R12 ;  /* 0x0019000c01007387 */ /* 0x0003e20000100800 */
[----:B------:R-:W-:Y:S02]  /*1d370*/  SHF.R.S32.HI R222, RZ, 0x1f, R222 ;  /* 0x0000001fffde7819 */ /* 0x000fe400000114de */
[----:B------:R-:W-:Y:S02]  /*1d380*/  CS2R R26, SRZ ;  /* 0x00000000001a7805 */ /* 0x000fe4000001ff00 */
[----:B------:R-:W-:Y:S01]  /*1d390*/  SHF.R.S32.HI R224, RZ, 0x1f, R224 ;  /* 0x0000001fffe07819 */ /* 0x000fe200000114e0 */
[----:B------:R2:W-:Y:S01]  /*1d3a0*/  STL [R1+0x193c], R0 ;  /* 0x00193c0001007387 */ /* 0x0005e20000100800 */
[----:B------:R-:W-:Y:S01]  /*1d3b0*/  SHF.R.S32.HI R225, RZ, 0x1f, R225 ;  /* 0x0000001fffe17819 */ /* 0x000fe200000114e1 */
[----:B0-----:R-:W-:Y:S01]  /*1d3c0*/  IMAD.X R11, R31, 0x1, R168, P2 ;  /* 0x000000011f0b7824 */ /* 0x001fe200010e06a8 */
[----:B------:R-:W-:-:S02]  /*1d3d0*/  SHF.R.S32.HI R227, RZ, 0x1f, R227 ;  /* 0x0000001fffe37819 */ /* 0x000fc400000114e3 */
[----:B------:R-:W-:Y:S01]  /*1d3e0*/  CS2R R28, SRZ ;  /* 0x00000000001c7805 */ /* 0x000fe2000001ff00 */
[----:B------:R-:W-:Y:S01]  /*1d3f0*/  UIADD3.64 UR48, UR4, 0xe00, URZ ;  /* 0x00000e0004307897 */ /* 0x000fe2000fffe03f */
[----:B-1----:R-:W-:Y:S01]  /*1d400*/  IADD3 R12, P2, R79, R171, RZ ;  /* 0x000000ab4f0c7210 */ /* 0x002fe20007f5e0ff */
[----:B------:R0:W-:Y:S01]  /*1d410*/  STL [R1+0x1908], R11 ;  /* 0x0019080b01007387 */ /* 0x0001e20000100800 */
[----:B------:R-:W-:Y:S01]  /*1d420*/  UIADD3.64 UR52, UR4, 0xe02, URZ ;  /* 0x00000e0204347897 */ /* 0x000fe2000fffe03f */
[----:B--2---:R-:W-:Y:S02]  /*1d430*/  IMAD.X R0, R31, 0x1, R18, P1 ;  /* 0x000000011f007824 */ /* 0x004fe400008e0612 */
[----:B------:R1:W-:Y:S01]  /*1d440*/  STL [R1+0x1944], R12 ;  /* 0x0019440c01007387 */ /* 0x0003e20000100800 */
[----:B------:R-:W-:Y:S01]  /*1d450*/  CS2R R30, SRZ ;  /* 0x00000000001e7805 */ /* 0x000fe2000001ff00 */
[----:B------:R-:W-:Y:S02]  /*1d460*/  UIADD3.64 UR56, UR4, 0xe04, URZ ;  /* 0x00000e0404387897 */ /* 0x000fe4000fffe03f */
[----:B------:R2:W-:Y:S01]  /*1d470*/  STL [R1+0x1910], R0 ;  /* 0x0019100001007387 */ /* 0x0005e20000100800 */
[----:B------:R-:W-:Y:S01]  /*1d480*/  UIADD3.64 UR10, UR6, 0x2, URZ ;  /* 0x00000002060a7897 */ /* 0x000fe2000fffe03f */
[----:B0-----:R-:W-:Y:S01]  /*1d490*/  IADD3 R11, P1, R79, R169, RZ ;  /* 0x000000a94f0b7210 */ /* 0x001fe20007f3e0ff */
[----:B------:R-:W-:Y:S01]  /*1d4a0*/  UIADD3.64 UR14, UR6, 0x4, URZ ;  /* 0x00000004060e7897 */ /* 0x000fe2000fffe03f */
[----:B-1----:R-:W-:-:S03]  /*1d4b0*/  IMAD.X R12, R32, 0x1, R172, P0 ;  /* 0x00000001200c7824 */ /* 0x002fc600000e06ac */
[----:B------:R0:W-:Y:S01]  /*1d4c0*/  STL [R1+0x194c], R11 ;  /* 0x00194c0b01007387 */ /* 0x0001e20000100800 */
[----:B--2---:R-:W-:-:S03]  /*1d4d0*/  IADD3 R0, P0, R79, R19, RZ ;  /* 0x000000134f007210 */ /* 0x004fc60007f1e0ff */
[----:B------:R1:W-:Y:S04]  /*1d4e0*/  STL [R1+0x1918], R12 ;  /* 0x0019180c01007387 */ /* 0x0003e80000100800 */
[----:B------:R2:W-:Y:S01]  /*1d4f0*/  STL [R1+0x1954], R0 ;  /* 0x0019540001007387 */ /* 0x0005e20000100800 */
[----:B0-----:R-:W-:Y:S01]  /*1d500*/  IMAD.X R11, R32, 0x1, R170, P4 ;  /* 0x00000001200b7824 */ /* 0x001fe200020e06aa */
[----:B-1----:R-:W-:-:S04]  /*1d510*/  IADD3 R12, P4, R81, R173, RZ ;  /* 0x000000ad510c7210 */ /* 0x002fc80007f9e0ff */
[----:B------:R0:W-:Y:S01]  /*1d520*/  STL [R1+0x1920], R11 ;  /* 0x0019200b01007387 */ /* 0x0001e20000100800 */
[----:B--2---:R-:W-:-:S03]  /*1d530*/  IMAD.X R0, R32, 0x1, R168, P6 ;  /* 0x0000000120007824 */ /* 0x004fc600030e06a8 */
[----:B------:R1:W-:Y:S04]  /*1d540*/  STL [R1+0x195c], R12 ;  /* 0x00195c0c01007387 */ /* 0x0003e80000100800 */
[----:B------:R2:W-:Y:S01]  /*1d550*/  STL [R1+0x1928], R0 ;  /* 0x0019280001007387 */ /* 0x0005e20000100800 */
[----:B0-----:R-:W-:Y:S01]  /*1d560*/  IADD3 R11, P6, R81, R171, RZ ;  /* 0x000000ab510b7210 */ /* 0x001fe20007fde0ff */
[----:B-1----:R-:W-:-:S04]  /*1d570*/  IMAD.X R12, R32, 0x1, R18, P5 ;  /* 0x00000001200c7824 */ /* 0x002fc800028e0612 */
        /* <DEDUP_REMOVED lines=17> */
[----:B------:R-:W-:Y:S02]  /*1d690*/  CS2R R32, SRZ ;  /* 0x0000000000207805 */ /* 0x000fe4000001ff00 */
[----:B-1----:R-:W-:Y:S02]  /*1d6a0*/  IADD3 R12, P0, R84, R169, RZ ;  /* 0x000000a9540c7210 */ /* 0x002fe40007f1e0ff */
        /* <DEDUP_REMOVED lines=31> */
[----:B------:R-:W-:Y:S02]  /*1d8a0*/  CS2R R34, SRZ ;  /* 0x0000000000227805 */ /* 0x000fe4000001ff00 */
[----:B--2---:R-:W-:Y:S01]  /*1d8b0*/  IADD3 R0, P4, R88, R169, RZ ;  /* 0x000000a958007210 */ /* 0x004fe20007f9e0ff */
        /* <DEDUP_REMOVED lines=30> */
[----:B------:R1:W-:Y:S01]  /*1daa0*/  STL [R1+0x1a04], R12 ;  /* 0x001a040c01007387 */ /* 0x0003e20000100800 */
[----:B------:R-:W-:-:S03]  /*1dab0*/  CS2R R36, SRZ ;  /* 0x0000000000247805 */ /* 0x000fc6000001ff00 */
        /* <DEDUP_REMOVED lines=165> */
[C---:B--2---:R-:W-:Y:S01]  /*1e510*/  IADD3 R0, P0, R115.reuse, R169, RZ ;  /* 0x000000a973007210 */ /* 0x044fe20007f1e0ff */
        /* <DEDUP_REMOVED lines=1134> */
[----:B------:R-:W-:Y:S02]  /*22c00*/  IMAD.X R20, R161, 0x1, R172, P3 ;  /* 0x00000001a1147824 */ /* 0x000fe400018e06ac */
        /* <DEDUP_REMOVED lines=24> */
[----:B0-----:R-:W0:Y:S03]  /*22d90*/  LDC R11, c[0x0][0x238] ;  /* 0x00008e00ff0b7b82 */ /* 0x001e260000000800 */
[----:B------:R-:W-:Y:S01]  /*22da0*/  STL [R1+0x23b8], R20 ;  /* 0x0023b81401007387 */ /* 0x000fe20000100800 */
[----:B-1----:R-:W-:Y:S01]  /*22db0*/  IMAD.X R12, R161, 0x1, R170, P2 ;  /* 0x00000001a10c7824 */ /* 0x002fe200010e06aa */
[----:B--2---:R-:W-:-:S05]  /*22dc0*/  IADD3 R0, P3, R252, R19, RZ ;  /* 0x00000013fc007210 */ /* 0x004fca0007f7e0ff */
[----:B------:R1:W-:Y:S04]  /*22dd0*/  STL [R1+0x23f4], R0 ;  /* 0x0023f40001007387 */ /* 0x0003e80000100800 */
[----:B------:R2:W-:Y:S01]  /*22de0*/  STL [R1+0x23c0], R12 ;  /* 0x0023c00c01007387 */ /* 0x0005e20000100800 */
[----:B-1----:R-:W-:Y:S02]  /*22df0*/  IMAD.X R0, R161, 0x1, R168, P1 ;  /* 0x00000001a1007824 */ /* 0x002fe400008e06a8 */
[----:B0-----:R-:W-:-:S05]  /*22e00*/  IMAD R11, R11, 0x22, RZ ;  /* 0x000000220b0b7824 */ /* 0x001fca00078e02ff */
[C---:B------:R-:W-:Y:S02]  /*22e10*/  IADD3 R20, P2, R11.reuse, R173, RZ ;  /* 0x000000ad0b147210 */ /* 0x040fe40007f5e0ff */
[----:B--2---:R-:W-:-:S03]  /*22e20*/  IADD3 R12, P1, R11, R171, RZ ;  /* 0x000000ab0b0c7210 */ /* 0x004fc60007f3e0ff */
[----:B------:R0:W-:Y:S04]  /*22e30*/  STL [R1+0x23fc], R20 ;  /* 0x0023fc1401007387 */ /* 0x0001e80000100800 */
[----:B------:R1:W-:Y:S04]  /*22e40*/  STL [R1+0x23c8], R0 ;  /* 0x0023c80001007387 */ /* 0x0003e80000100800 */
[----:B------:R2:W-:Y:S01]  /*22e50*/  STL [R1+0x2404], R12 ;  /* 0x0024040c01007387 */ /* 0x0005e20000100800 */
[----:B0-----:R-:W-:Y:S01]  /*22e60*/  IMAD.X R20, R161, 0x1, R18, P0 ;  /* 0x00000001a1147824 */ /* 0x001fe200000e0612 */
[----:B-1----:R-:W-:-:S04]  /*22e70*/  IADD3 R0, P0, R11, R169, RZ ;  /* 0x000000a90b007210 */ /* 0x002fc80007f1e0ff */
[----:B------:R0:W-:Y:S01]  /*22e80*/  STL [R1+0x23d0], R20 ;  /* 0x0023d01401007387 */ /* 0x0001e20000100800 */
[----:B--2---:R-:W1:Y:S03]  /*22e90*/  LDC R12, c[0x0][0x238] ;  /* 0x00008e00ff0c7b82 */ /* 0x004e660000000800 */
[----:B------:R2:W-:Y:S01]  /*22ea0*/  STL [R1+0x240c], R0 ;  /* 0x00240c0001007387 */ /* 0x0005e20000100800 */
[C---:B0-----:R-:W-:Y:S01]  /*22eb0*/  IMAD.X R20, R162.reuse, 0x1, R172, P4 ;  /* 0x00000001a2147824 */ /* 0x041fe200020e06ac */
[----:B--2---:R-:W-:Y:S01]  /*22ec0*/  IADD3 R0, P4, R11, R19, RZ ;  /* 0x000000130b007210 */ /* 0x004fe20007f9e0ff */
[----:B------:R-:W-:-:S03]  /*22ed0*/  IMAD.X R11, R162, 0x1, R170, P6 ;  /* 0x00000001a20b7824 */ /* 0x000fc600030e06aa */
[----:B------:R-:W-:Y:S04]  /*22ee0*/  STL [R1+0x23d8], R20 ;  /* 0x0023d81401007387 */ /* 0x000fe80000100800 */
[----:B------:R0:W-:Y:S04]  /*22ef0*/  STL [R1+0x2414], R0 ;  /* 0x0024140001007387 */ /* 0x0001e80000100800 */
[----:B------:R2:W-:Y:S01]  /*22f00*/  STL [R1+0x23e0], R11 ;  /* 0x0023e00b01007387 */ /* 0x0005e20000100800 */
[----:B-1----:R-:W-:Y:S02]  /*22f10*/  IMAD R12, R12, 0x21, RZ ;  /* 0x000000210c0c7824 */ /* 0x002fe400078e02ff */
[----:B0-----:R-:W-:-:S03]  /*22f20*/  IMAD.X R0, R162, 0x1, R168, P5 ;  /* 0x00000001a2007824 */ /* 0x001fc600028e06a8 */
        /* <DEDUP_REMOVED lines=10> */
[----:B0-----:R-:W-:Y:S01]  /*22fd0*/  IMAD.X R20, R164, 0x1, R172, P2 ;  /* 0x00000001a4147824 */ /* 0x001fe200010e06ac */
[----:B--2---:R-:W-:Y:S01]  /*22fe0*/  IADD3 R0, P2, R12, R19, RZ ;  /* 0x000000130c007210 */ /* 0x004fe20007f5e0ff */
[----:B------:R-:W-:-:S03]  /*22ff0*/  IMAD.X R12, R164, 0x1, R170, P1 ;  /* 0x00000001a40c7824 */ /* 0x000fc600008e06aa */
[----:B------:R-:W-:Y:S04]  /*23000*/  STL [R1+0x23f8], R20 ;  /* 0x0023f81401007387 */ /* 0x000fe80000100800 */
[----:B------:R0:W-:Y:S04]  /*23010*/  STL [R1+0x2434], R0 ;  /* 0x0024340001007387 */ /* 0x0001e80000100800 */
[----:B------:R2:W-:Y:S01]  /*23020*/  STL [R1+0x2400], R12 ;  /* 0x0024000c01007387 */ /* 0x0005e20000100800 */
[----:B-1----:R-:W-:Y:S02]  /*23030*/  IMAD.SHL.U32 R11, R11, 0x20, RZ ;  /* 0x000000200b0b7824 */ /* 0x002fe400078e00ff */
        /* <DEDUP_REMOVED lines=507> */
[----:B------:R0:W-:Y:S01]  /*24ff0*/  STL [R1+0x27bc], R20 ;  /* 0x0027bc1401007387 */ /* 0x0001e20000100800 */
[----:B------:R-:W-:-:S03]  /*25000*/  IMAD.X R21, R224, 0x1, R172, P1 ;  /* 0x00000001e0157824 */ /* 0x000fc600008e06ac */
        /* <DEDUP_REMOVED lines=24> */
[----:B------:R2:W-:Y:S04]  /*25190*/  STL [R1+0x27ec], R0 ;  /* 0x0027ec0001007387 */ /* 0x0005e80000100800 */
[----:B------:R-:W-:Y:S01]  /*251a0*/  STL [R1+0x27b8], R21 ;  /* 0x0027b81501007387 */ /* 0x000fe20000100800 */
[----:B0-----:R-:W-:Y:S01]  /*251b0*/  IADD3 R20, P1, R12, R19, RZ ;  /* 0x000000130c147210 */ /* 0x001fe20007f3e0ff */
[----:B--2---:R-:W-:-:S04]  /*251c0*/  IMAD.X R0, R224, 0x1, R170, P0 ;  /* 0x00000001e0007824 */ /* 0x004fc800000e06aa */
[----:B------:R0:W-:Y:S04]  /*251d0*/  STL [R1+0x27f4], R20 ;  /* 0x0027f41401007387 */ /* 0x0001e80000100800 */
[----:B------:R2:W-:Y:S01]  /*251e0*/  STL [R1+0x27c0], R0 ;  /* 0x0027c00001007387 */ /* 0x0005e20000100800 */
[----:B0-----:R-:W-:Y:S02]  /*251f0*/  IMAD.X R20, R224, 0x1, R168, P4 ;  /* 0x00000001e0147824 */ /* 0x001fe400020e06a8 */
[----:B-1----:R-:W-:-:S05]  /*25200*/  IMAD.SHL.U32 R11, R11, 0x2, RZ ;  /* 0x000000020b0b7824 */ /* 0x002fca00078e00ff */
        /* <DEDUP_REMOVED lines=11> */
[----:B0-----:R-:W0:Y:S01]  /*252c0*/  LDC R12, c[0x0][0x238] ;  /* 0x00008e00ff0c7b82 */ /* 0x001e220000000800 */
[----:B-1----:R-:W-:-:S07]  /*252d0*/  IADD3 R20, P5, R11, R19, RZ ;  /* 0x000000130b147210 */ /* 0x002fce0007fbe0ff */
[----:B------:R-:W1:Y:S01]  /*252e0*/  LDC R11, c[0x0][0x238] ;  /* 0x00008e00ff0b7b82 */ /* 0x000e620000000800 */
[----:B--2---:R-:W-:Y:S01]  /*252f0*/  IMAD.X R0, R225, 0x1, R170, P3 ;  /* 0x00000001e1007824 */ /* 0x004fe200018e06aa */
[----:B------:R0:W-:Y:S04]  /*25300*/  STL [R1+0x2814], R20 ;  /* 0x0028141401007387 */ /* 0x0001e80000100800 */
[----:B------:R2:W-:Y:S01]  /*25310*/  STL [R1+0x27e0], R0 ;  /* 0x0027e00001007387 */ /* 0x0005e20000100800 */
[----:B0-----:R-:W-:Y:S01]  /*25320*/  IADD3 R20, P3, R173, R12, RZ ;  /* 0x0000000cad147210 */ /* 0x001fe20007f7e0ff */
[----:B--2---:R-:W-:Y:S01]  /*25330*/  IMAD.X R0, R225, 0x1, R168, P2 ;  /* 0x00000001e1007824 */ /* 0x004fe200010e06a8 */
[----:B------:R-:W0:Y:S03]  /*25340*/  LDC R12, c[0x0][0x238] ;  /* 0x00008e00ff0c7b82 */ /* 0x000e260000000800 */
[----:B------:R1:W-:Y:S04]  /*25350*/  STL [R1+0x281c], R20 ;  /* 0x00281c1401007387 */ /* 0x0003e80000100800 */
[----:B------:R2:W-:Y:S01]  /*25360*/  STL [R1+0x27e8], R0 ;  /* 0x0027e80001007387 */ /* 0x0005e20000100800 */
[----:B-1----:R-:W-:-:S02]  /*25370*/  IADD3 R20, P2, R171, R11, RZ ;  /* 0x0000000bab147210 */ /* 0x002fc40007f5e0ff */
[----:B------:R-:W1:Y:S01]  /*25380*/  LDC R11, c[0x0][0x238] ;  /* 0x00008e00ff0b7b82 */ /* 0x000e620000000800 */
[----:B--2---:R-:W-:Y:S02]  /*25390*/  IMAD.X R0, R225, 0x1, R18, P1 ;  /* 0x00000001e1007824 */ /* 0x004fe400008e0612 */
[----:B------:R0:W-:Y:S04]  /*253a0*/  STL [R1+0x2824], R20 ;  /* 0x0028241401007387 */ /* 0x0001e80000100800 */
[----:B------:R1:W-:Y:S01]  /*253b0*/  STL [R1+0x27f0], R0 ;  /* 0x0027f00001007387 */ /* 0x0003e20000100800 */
[----:B0-----:R-:W-:Y:S01]  /*253c0*/  IADD3 R20, P1, R169, R12, RZ ;  /* 0x0000000ca9147210 */ /* 0x001fe20007f3e0ff */
[----:B------:R-:W-:-:S04]  /*253d0*/  IMAD.X R12, R227, 0x1, R172, P0 ;  /* 0x00000001e30c7824 */ /* 0x000fc800000e06ac */
[----:B------:R0:W-:Y:S04]  /*253e0*/  STL [R1+0x282c], R20 ;  /* 0x00282c1401007387 */ /* 0x0001e80000100800 */
[----:B------:R2:W-:Y:S01]  /*253f0*/  STL [R1+0x27f8], R12 ;  /* 0x0027f80c01007387 */ /* 0x0005e20000100800 */
[----:B-1----:R-:W-:Y:S02]  /*25400*/  IADD3 R0, P0, R19, R11, RZ ;  /* 0x0000000b13007210 */ /* 0x002fe40007f1e0ff */
[----:B------:R-:W1:Y:S01]  /*25410*/  LDC R11, c[0x0][0x238] ;  /* 0x00008e00ff0b7b82 */ /* 0x000e620000000800 */
[C---:B0-----:R-:W-:Y:S02]  /*25420*/  IMAD.X R20, R227.reuse, 0x1, R168, P6 ;  /* 0x00000001e3147824 */ /* 0x041fe400030e06a8 */
[----:B------:R0:W-:Y:S01]  /*25430*/  STL [R1+0x2834], R0 ;  /* 0x0028340001007387 */ /* 0x0001e20000100800 */
[----:B--2---:R-:W-:-:S02]  /*25440*/  IMAD.X R12, R227, 0x1, R18, P5 ;  /* 0x00000001e30c7824 */ /* 0x004fc400028e0612 */
[----:B0-----:R-:W-:-:S05]  /*25450*/  IMAD.X R0, R227, 0x1, R170, P4 ;  /* 0x00000001e3007824 */ /* 0x001fca00020e06aa */
[----:B------:R0:W-:Y:S04]  /*25460*/  STL [R1+0x2800], R0 ;  /* 0x0028000001007387 */ /* 0x0001e80000100800 */
[----:B------:R2:W-:Y:S01]  /*25470*/  STL [R1+0x2808], R20 ;  /* 0x0028081401007387 */ /* 0x0005e20000100800 */
[----:B-1----:R-:W-:-:S03]  /*25480*/  SHF.R.S32.HI R11, RZ, 0x1f, R11 ;  /* 0x0000001fff0b7819 */ /* 0x002fc6000001140b */
[----:B------:R1:W-:Y:S02]  /*25490*/  STL [R1+0x2810], R12 ;  /* 0x0028100c01007387 */ /* 0x0003e40000100800 */
[C---:B0-----:R-:W-:Y:S02]  /*254a0*/  IMAD.X R0, R11.reuse, 0x1, R172, P3 ;  /* 0x000000010b007824 */ /* 0x041fe400018e06ac */
[----:B--2---:R-:W-:-:S03]  /*254b0*/  IMAD.X R20, R11, 0x1, R170, P2 ;  /* 0x000000010b147824 */ /* 0x004fc600010e06aa */
[----:B------:R0:W-:Y:S01]  /*254c0*/  STL [R1+0x2818], R0 ;  /* 0x0028180001007387 */ /* 0x0001e20000100800 */
[----:B-1----:R-:W-:-:S03]  /*254d0*/  IMAD.X R12, R11, 0x1, R168, P1 ;  /* 0x000000010b0c7824 */ /* 0x002fc600008e06a8 */
[----:B------:R-:W-:Y:S04]  /*254e0*/  STL [R1+0x2820], R20 ;  /* 0x0028201401007387 */ /* 0x000fe80000100800 */
[----:B------:R1:W-:Y:S01]  /*254f0*/  STL [R1+0x2828], R12 ;  /* 0x0028280c01007387 */ /* 0x0003e20000100800 */
[----:B0-----:R-:W-:-:S03]  /*25500*/  IMAD.X R0, R11, 0x1, R18, P0 ;  /* 0x000000010b007824 */ /* 0x001fc600000e0612 */
[----:B------:R-:W-:Y:S04]  /*25510*/  STL [R1+0x194], RZ ;  /* 0x000194ff01007387 */ /* 0x000fe80000100800 */
[----:B------:R0:W-:Y:S01]  /*25520*/  STL [R1+0x2830], R0 ;  /* 0x0028300001007387 */ /* 0x0001e20000100800 */
[----:B-1----:R-:W-:-:S03]  /*25530*/  SHF.R.S32.HI R12, RZ, 0x1f, R13 ;  /* 0x0000001fff0c7819 */ /* 0x002fc6000001140d */
[----:B------:R1:W-:Y:S04]  /*25540*/  STL [R1+0x198], RZ ;  /* 0x000198ff01007387 */ /* 0x0003e80000100800 */
[----:B------:R1:W-:Y:S01]  /*25550*/  STL [R1+0x19c], RZ ;  /* 0x00019cff01007387 */ /* 0x0003e20000100800 */
[----:B0-----:R-:W-:-:S03]  /*25560*/  SHF.R.S32.HI R0, RZ, 0x1f, R2 ;  /* 0x0000001fff007819 */ /* 0x001fc60000011402 */
        /* <DEDUP_REMOVED lines=23> */
[----:B------:R1:W-:Y:S02]  /*256e0*/  STL [R1+0x1fc], RZ ;  /* 0x0001fcff01007387 */ /* 0x0003e40000100800 */
.L_x_2:
[----:B-----5:R-:W-:Y:S01]  /*256f0*/  STL [R1+0x3640], R9 ;  /* 0x0036400901007387 */ /* 0x020fe20000100800 */
[----:B0-----:R-:W0:Y:S03]  /*25700*/  LDC R11, c[0x0][0x230] ;  /* 0x00008c00ff0b7b82 */ /* 0x001e260000000800 */
[----:B------:R-:W-:Y:S04]  /*25710*/  STL [R1+0x3998], R9 ;  /* 0x0039980901007387 */ /* 0x000fe80000100800 */
        /* <DEDUP_REMOVED lines=267> */
[----:B------:R2:W-:Y:S04]  /*267d0*/  STL.64 [R1+0x2f88], R150 ;  /* 0x002f889601007387 */ /* 0x0005e80000100a00 */
[----:B--2---:R-:W2:Y:S04]  /*267e0*/  LDL.LU R150, [R1+0x2834] ;  /* 0x0028340001967983 */ /* 0x004ea80000300800 */
[----:B------:R-:W0:Y:S04]  /*267f0*/  LDL.LU R151, [R1+0x13f4] ;  /* 0x0013f40001977983 */ /* 0x000e280000300800 */
[----:B------:R3:W-:Y:S04]  /*26800*/  STL.64 [R1+0x2f80], R148 ;  /* 0x002f809401007387 */ /* 0x0007e80000100a00 */
[----:B---3--:R-:W3:Y:S04]  /*26810*/  LDL.LU R148, [R1+0x281c] ;  /* 0x00281c0001947983 */ /* 0x008ee80000300800 */
[----:B------:R-:W4:Y:S04]  /*26820*/  LDL.LU R149, [R1+0x2824] ;  /* 0x0028240001957983 */ /* 0x000f280000300800 */
[----:B------:R1:W-:Y:S04]  /*26830*/  STL.64 [R1+0x2f78], R146 ;  /* 0x002f789201007387 */ /* 0x0003e80000100a00 */
[----:B-1----:R-:W3:Y:S04]  /*26840*/  LDL.LU R147, [R1+0x2814] ;  /* 0x0028140001937983 */ /* 0x002ee80000300800 */
[----:B------:R-:W-:Y:S04]  /*26850*/  STL.64 [R1+0x2f70], R144 ;  /* 0x002f709001007387 */ /* 0x000fe80000100a00 */
[----:B------:R-:W-:Y:S04]  /*26860*/  STL.64 [R1+0x2f68], R142 ;  /* 0x002f688e01007387 */ /* 0x000fe80000100a00 */
[----:B------:R-:W-:Y:S04]  /*26870*/  STL.64 [R1+0x2f60], R140 ;  /* 0x002f608c01007387 */ /* 0x000fe80000100a00 */
[----:B------:R-:W-:Y:S04]  /*26880*/  STL [R1+0x3960], R140 ;  /* 0x0039608c01007387 */ /* 0x000fe80000100800 */
[----:B------:R-:W-:Y:S04]  /*26890*/  STL [R1+0x3964], R140 ;  /* 0x0039648c01007387 */ /* 0x000fe80000100800 */
[----:B------:R-:W-:Y:S04]  /*268a0*/  STL [R1+0x3968], R140 ;  /* 0x0039688c01007387 */ /* 0x000fe80000100800 */
[----:B------:R-:W-:Y:S04]  /*268b0*/  STL [R1+0x396c], R140 ;  /* 0x00396c8c01007387 */ /* 0x000fe80000100800 */
[----:B------:R-:W-:Y:S04]  /*268c0*/  STL.64 [R1+0x2f58], R138 ;  /* 0x002f588a01007387 */ /* 0x000fe80000100a00 */
[----:B------:R-:W-:Y:S04]  /*268d0*/  STL [R1+0x3950], R139 ;  /* 0x0039508b01007387 */ /* 0x000fe80000100800 */
[----:B------:R-:W-:Y:S04]  /*268e0*/  STL [R1+0x3954], R139 ;  /* 0x0039548b01007387 */ /* 0x000fe80000100800 */
[----:B------:R-:W-:Y:S04]  /*268f0*/  STL [R1+0x3958], R139 ;  /* 0x0039588b01007387 */ /* 0x000fe80000100800 */
[----:B------:R-:W-:Y:S04]  /*26900*/  STL [R1+0x395c], R139 ;  /* 0x00395c8b01007387 */ /* 0x000fe80000100800 */
        /* <DEDUP_REMOVED lines=120> */
[----:B------:R-:W-:Y:S04]  /*27090*/  STL [R1+0x3938], R55 ;  /* 0x0039383701007387 */ /* 0x000fe80000100800 */
[----:B------:R-:W-:Y:S04]  /*270a0*/  STL.64 [R1+0x2e00], R52 ;  /* 0x002e003401007387 */ /* 0x000fe80000100a00 */
[----:B------:R-:W-:Y:S04]  /*270b0*/  STL.64 [R1+0x2df8], R50 ;  /* 0x002df83201007387 */ /* 0x000fe80000100a00 */
[----:B------:R-:W-:Y:S04]  /*270c0*/  STL.64 [R1+0x2df0], R48 ;  /* 0x002df03001007387 */ /* 0x000fe80000100a00 */
[----:B------:R1:W-:Y:S04]  /*270d0*/  STL.64 [R1+0x2de8], R46 ;  /* 0x002de82e01007387 */ /* 0x0003e80000100a00 */
[----:B-1----:R-:W4:Y:S01]  /*270e0*/  LDL R46, [R1+0x2830] ;  /* 0x00283000012e7983 */ /* 0x002f220000100800 */
[----:B0-----:R-:W-:-:S03]  /*270f0*/  IMAD R11, R151, -0x80, R11 ;  /* 0xffffff80970b7824 */ /* 0x001fc600078e020b */
[----:B------:R-:W-:Y:S02]  /*27100*/  STL.64 [R1+0x2de0], R44 ;  /* 0x002de02c01007387 */ /* 0x000fe40000100a00 */
[----:B------:R-:W-:Y:S02]  /*27110*/  ISETP.GT.AND P0, PT, R11, RZ, PT ;  /* 0x000000ff0b00720c */ /* 0x000fe40003f04270 */
[----:B------:R-:W-:Y:S01]  /*27120*/  STL.64 [R1+0x2dd8], R42 ;  /* 0x002dd82a01007387 */ /* 0x000fe20000100a00 */
[----:B------:R-:W-:-:S03]  /*27130*/  PRMT R133, RZ, 0x7610, R133 ;  /* 0x00007610ff857816 */ /* 0x000fc60000000085 */
[----:B------:R-:W-:Y:S04]  /*27140*/  STL.64 [R1+0x2dd0], R40 ;  /* 0x002dd02801007387 */ /* 0x000fe80000100a00 */
[----:B------:R-:W-:Y:S04]  /*27150*/  STL.64 [R1+0x2dc8], R38 ;  /* 0x002dc82601007387 */ /* 0x000fe80000100a00 */
[----:B------:R-:W-:Y:S01]  /*27160*/  STL.64 [R1+0x2dc0], R36 ;  /* 0x002dc02401007387 */ /* 0x000fe20000100a00 */
[----:B------:R-:W-:Y:S02]  /*27170*/  @P0 IMAD.MOV.U32 R20, RZ, RZ, R19 ;  /* 0x000000ffff140224 */ /* 0x000fe400078e0013 */
[----:B------:R-:W-:Y:S01]  /*27180*/  @P0 IMAD.MOV.U32 R21, RZ, RZ, R18 ;  /* 0x000000ffff150224 */ /* 0x000fe200078e0012 */
[----:B------:R-:W-:Y:S04]  /*27190*/  STL.64 [R1+0x2db8], R34 ;  /* 0x002db82201007387 */ /* 0x000fe80000100a00 */
[----:B------:R-:W-:Y:S04]  /*271a0*/  STL.64 [R1+0x2db0], R32 ;  /* 0x002db02001007387 */ /* 0x000fe80000100a00 */
[----:B------:R-:W-:Y:S01]  /*271b0*/  STL.64 [R1+0x2da8], R30 ;  /* 0x002da81e01007387 */ /* 0x000fe20000100a00 */
[----:B------:R-:W-:-:S03]  /*271c0*/  PRMT R61, RZ, 0x7610, R61 ;  /* 0x00007610ff3d7816 */ /* 0x000fc6000000003d */
[----:B------:R-:W-:Y:S04]  /*271d0*/  STL.64 [R1+0x2da0], R28 ;  /* 0x002da01c01007387 */ /* 0x000fe80000100a00 */
[----:B------:R-:W-:Y:S01]  /*271e0*/  STL.64 [R1+0x2d98], R26 ;  /* 0x002d981a01007387 */ /* 0x000fe20000100a00 */
[----:B------:R-:W-:-:S03]  /*271f0*/  MOV R146, UR49 ;  /* 0x0000003100927c02 */ /* 0x000fc60008000f00 */
[----:B------:R-:W-:Y:S01]  /*27200*/  STL.64 [R1+0x2d90], R24 ;  /* 0x002d901801007387 */ /* 0x000fe20000100a00 */
[----:B------:R-:W-:-:S03]  /*27210*/  MOV R145, UR48 ;  /* 0x0000003000917c02 */ /* 0x000fc60008000f00 */
[----:B------:R-:W3:Y:S01]  /*27220*/  LDL.LU R13, [R1+0x1880] ;  /* 0x00188000010d7983 */ /* 0x000ee20000300800 */
[----:B------:R-:W-:Y:S02]  /*27230*/  MOV R144, UR53 ;  /* 0x0000003500907c02 */ /* 0x000fe40008000f00 */
[----:B------:R-:W-:Y:S01]  /*27240*/  MOV R143, UR52 ;  /* 0x00000034008f7c02 */ /* 0x000fe20008000f00 */
[----:B------:R0:W3:Y:S01]  /*27250*/  @P0 LDG.E.U8 R133, desc[UR60][R20.64] ;  /* 0x0000003c14850981 */ /* 0x0000e2000c1e1100 */
[----:B------:R-:W-:Y:S02]  /*27260*/  MOV R142, UR57 ;  /* 0x00000039008e7c02 */ /* 0x000fe40008000f00 */
[----:B------:R-:W-:Y:S01]  /*27270*/  ISETP.GT.AND P1, PT, R11, 0x1, PT ;  /* 0x000000010b00780c */ /* 0x000fe20003f24270 */
[----:B------:R-:W-:Y:S01]  /*27280*/  STL [R1+0x2d1c], R236 ;  /* 0x002d1cec01007387 */ /* 0x000fe20000100800 */
[----:B------:R-:W-:-:S03]  /*27290*/  MOV R141, UR56 ;  /* 0x00000038008d7c02 */ /* 0x000fc60008000f00 */
[----:B-----5:R-:W-:Y:S01]  /*272a0*/  STL [R1+0x2d18], R17 ;  /* 0x002d181101007387 */ /* 0x020fe20000100800 */
[----:B0-----:R-:W-:Y:S02]  /*272b0*/  @P0 IMAD.MOV.U32 R20, RZ, RZ, R169 ;  /* 0x000000ffff140224 */ /* 0x001fe400078e00a9 */
[----:B------:R-:W-:Y:S01]  /*272c0*/  @P0 IMAD.MOV.U32 R21, RZ, RZ, R168 ;  /* 0x000000ffff150224 */ /* 0x000fe200078e00a8 */
[----:B------:R-:W-:Y:S01]  /*272d0*/  STL [R1+0x2d14], R16 ;  /* 0x002d141001007387 */ /* 0x000fe20000100800 */
[----:B------:R-:W-:-:S03]  /*272e0*/  PRMT R75, RZ, 0x7610, R75 ;  /* 0x00007610ff4b7816 */ /* 0x000fc6000000004b */
[----:B------:R-:W-:Y:S04]  /*272f0*/  STL [R1+0x2d10], R15 ;  /* 0x002d100f01007387 */ /* 0x000fe80000100800 */
[----:B------:R-:W-:Y:S04]  /*27300*/  STL [R1+0x2d0c], R14 ;  /* 0x002d0c0e01007387 */ /* 0x000fe80000100800 */
[----:B------:R-:W-:Y:S04]  /*27310*/  STL [R1+0x2d08], R10 ;  /* 0x002d080a01007387 */ /* 0x000fe80000100800 */
[----:B------:R0:W3:Y:S04]  /*27320*/  @P0 LDG.E.U8 R61, desc[UR60][R20.64] ;  /* 0x0000003c143d0981 */ /* 0x0000e8000c1e1100 */
[----:B------:R-:W-:Y:S04]  /*27330*/  STL [R1+0x3644], R146 ;  /* 0x0036449201007387 */ /* 0x000fe80000100800 */
[----:B------:R-:W-:Y:S01]  /*27340*/  STL [R1+0x3648], R145 ;  /* 0x0036489101007387 */ /* 0x000fe20000100800 */
[----:B0-----:R-:W-:-:S02]  /*27350*/  @P0 IMAD.MOV.U32 R20, RZ, RZ, R171 ;  /* 0x000000ffff140224 */ /* 0x001fc400078e00ab */
        /* <DEDUP_REMOVED lines=11> */
[----:B------:R0:W-:Y:S01]  /*27410*/  STL [R1+0x2d84], R18 ;  /* 0x002d841201007387 */ /* 0x0001e20000100800 */
[----:B------:R-:W-:-:S03]  /*27420*/  PRMT R57, RZ, 0x7610, R57 ;  /* 0x00007610ff397816 */ /* 0x000fc60000000039 */
[----:B------:R2:W3:Y:S04]  /*27430*/  @P0 LDG.E.U8 R91, desc[UR60][R20.64] ;  /* 0x0000003c145b0981 */ /* 0x0004e8000c1e1100 */
[----:B0-----:R-:W3:Y:S04]  /*27440*/  LDL.LU R18, [R1+0x282c] ;  /* 0x00282c0001127983 */ /* 0x001ee80000300800 */
[----:B------:R-:W-:Y:S01]  /*27450*/  STL [R1+0x3664], R169 ;  /* 0x003664a901007387 */ /* 0x000fe20000100800 */
[----:B--2---:R-:W-:-:S03]  /*27460*/  @P1 IMAD.MOV.U32 R20, RZ, RZ, R150 ;  /* 0x000000ffff141224 */ /* 0x004fc600078e0096 */
[----:B------:R-:W-:Y:S04]  /*27470*/  STL [R1+0x3660], R168 ;  /* 0x003660a801007387 */ /* 0x000fe80000100800 */
[----:B------:R-:W-:Y:S04]  /*27480*/  STL [R1+0x3668], R171 ;  /* 0x003668ab01007387 */ /* 0x000fe80000100800 */
[----:B------:R0:W-:Y:S04]  /*27490*/  STL [R1+0x2d80], R170 ;  /* 0x002d80aa01007387 */ /* 0x0001e80000100800 */
[----:B------:R-:W-:Y:S04]  /*274a0*/  STL [R1+0x366c], R173 ;  /* 0x00366cad01007387 */ /* 0x000fe80000100800 */
[----:B------:R-:W-:Y:S04]  /*274b0*/  STL [R1+0x2d7c], R172 ;  /* 0x002d7cac01007387 */ /* 0x000fe80000100800 */
[----:B------:R-:W-:Y:S01]  /*274c0*/  STL [R1+0x3670], R150 ;  /* 0x0036709601007387 */ /* 0x000fe20000100800 */
[----:B----4-:R-:W-:-:S03]  /*274d0*/  @P1 IMAD.MOV.U32 R21, RZ, RZ, R46 ;  /* 0x000000ffff151224 */ /* 0x010fc600078e002e */
[----:B------:R-:W2:Y:S04]  /*274e0*/  LDL.LU R46, [R1+0x280c] ;  /* 0x00280c00012e7983 */ /* 0x000ea80000300800 */
[----:B------:R3:W4:Y:S04]  /*274f0*/  @P1 LDG.E.U8 R57, desc[UR60][R20.64] ;  /* 0x0000003c14391981 */ /* 0x000728000c1e1100 */
[----:B------:R-:W2:Y:S01]  /*27500*/  LDL R21, [R1+0x2828] ;  /* 0x0028280001157983 */ /* 0x000ea20000100800 */
[----:B------:R-:W-:Y:S01]  /*27510*/  PRMT R62, RZ, 0x7610, R62 ;  /* 0x00007610ff3e7816 */ /* 0x000fe2000000003e */
[----:B---3--:R-:W-:-:S02]  /*27520*/  @P1 IMAD.MOV.U32 R20, RZ, RZ, R18 ;  /* 0x000000ffff141224 */ /* 0x008fc400078e0012 */
[----:B------:R-:W-:Y:S04]  /*27530*/  STL [R1+0x3674], R18 ;  /* 0x0036741201007387 */ /* 0x000fe80000100800 */
[----:B--2---:R1:W2:Y:S04]  /*27540*/  @P1 LDG.E.U8 R62, desc[UR60][R20.64] ;  /* 0x0000003c143e1981 */ /* 0x0042a8000c1e1100 */
[----:B------:R-:W3:Y:S01]  /*27550*/  LDL R21, [R1+0x2820] ;  /* 0x0028200001157983 */ /* 0x000ee20000100800 */
[----:B------:R-:W-:Y:S01]  /*27560*/  PRMT R76, RZ, 0x7610, R76 ;  /* 0x00007610ff4c7816 */ /* 0x000fe2000000004c */
[----:B-1----:R-:W-:-:S02]  /*27570*/  @P1 IMAD.MOV.U32 R20, RZ, RZ, R149 ;  /* 0x000000ffff141224 */ /* 0x002fc400078e0095 */
[----:B------:R-:W-:Y:S01]  /*27580*/  STL [R1+0x3678], R149 ;  /* 0x0036789501007387 */ /* 0x000fe20000100800 */
[----:B------:R-:W-:-:S03]  /*27590*/  PRMT R92, RZ, 0x7610, R92 ;  /* 0x00007610ff5c7816 */ /* 0x000fc6000000005c */
[----:B---3--:R1:W3:Y:S04]  /*275a0*/  @P1 LDG.E.U8 R76, desc[UR60][R20.64] ;  /* 0x0000003c144c1981 */ /* 0x0082e8000c1e1100 */
[----:B------:R-:W4:Y:S01]  /*275b0*/  LDL R21, [R1+0x2818] ;  /* 0x0028180001157983 */ /* 0x000f220000100800 */
[----:B-1----:R-:W-:-:S03]  /*275c0*/  @P1 IMAD.MOV.U32 R20, RZ, RZ, R148 ;  /* 0x000000ffff141224 */ /* 0x002fc600078e0094 */
[----:B------:R-:W-:Y:S01]  /*275d0*/  STL [R1+0x367c], R148 ;  /* 0x00367c9401007387 */ /* 0x000fe20000100800 */
[----:B------:R-:W-:-:S03]  /*275e0*/  ISETP.GT.AND P0, PT, R11, 0x2, PT ;  /* 0x000000020b00780c */ /* 0x000fc60003f04270 */
[----:B----4-:R1:W4:Y:S04]  /*275f0*/  @P1 LDG.E.U8 R92, desc[UR60][R20.64] ;  /* 0x0000003c145c1981 */ /* 0x010328000c1e1100 */
[----:B------:R-:W2:Y:S01]  /*27600*/  LDL R21, [R1+0x2810] ;  /* 0x0028100001157983 */ /* 0x000ea20000100800 */
[----:B------:R-:W-:-:S05]  /*27610*/  PRMT R131, RZ, 0x7610, R131 ;  /* 0x00007610ff837816 */ /* 0x000fca0000000083 */
[----:B-1----:R-:W-:Y:S01]  /*27620*/  @P0 IMAD.MOV.U32 R20, RZ, RZ, R147 ;  /* 0x000000ffff140224 */ /* 0x002fe200078e0093 */
[----:B------:R-:W-:Y:S01]  /*27630*/  STL [R1+0x3680], R147 ;  /* 0x0036809301007387 */ /* 0x000fe20000100800 */
[----:B------:R-:W-:-:S03]  /*27640*/  PRMT R74, RZ, 0x7610, R74 ;  /* 0x00007610ff4a7816 */ /* 0x000fc6000000004a */
[----:B--2---:R1:W2:Y:S04]  /*27650*/  @P0 LDG.E.U8 R131, desc[UR60][R20.64] ;  /* 0x0000003c14830981 */ /* 0x0042a8000c1e1100 */
[----:B------:R-:W3:Y:S01]  /*27660*/  LDL R21, [R1+0x2808] ;  /* 0x0028080001157983 */ /* 0x000ee20000100800 */
[----:B-1----:R-:W-:-:S03]  /*27670*/  @P0 IMAD.MOV.U32 R20, RZ, RZ, R46 ;  /* 0x000000ffff140224 */ /* 0x002fc600078e002e */
[----:B------:R-:W-:Y:S04]  /*27680*/  STL [R1+0x3684], R46 ;  /* 0x0036842e01007387 */ /* 0x000fe80000100800 */
[----:B---3--:R1:W3:Y:S04]  /*27690*/  @P0 LDG.E.U8 R74, desc[UR60][R20.64] ;  /* 0x0000003c144a0981 */ /* 0x0082e8000c1e1100 */
[----:B------:R-:W1:Y:S04]  /*276a0*/  LDL R20, [R1+0x2800] ;  /* 0x0028000001147983 */ /* 0x000e680000100800 */
[----:B------:R-:W1:Y:S01]  /*276b0*/  LDL R21, [R1+0x2804] ;  /* 0x0028040001157983 */ /* 0x000e620000100800 */
[----:B------:R-:W-:-:S02]  /*276c0*/  PRMT R77, RZ, 0x7610, R77 ;  /* 0x00007610ff4d7816 */ /* 0x000fc4000000004d */
[----:B-1----:R-:W-:-:S04]  /*276d0*/  @P0 LOP3.LUT R21, R21, R20, RZ, 0x3c, !PT ;  /* 0x0000001415150212 */ /* 0x002fc800078e3cff */
[----:B------:R-:W-:-:S04]  /*276e0*/  @P0 LOP3.LUT R20, R21, R20, RZ, 0x3c, !PT ;  /* 0x0000001415140212 */ /* 0x000fc800078e3cff */
[----:B------:R-:W-:-:S05]  /*276f0*/  @P0 LOP3.LUT R21, R21, R20, RZ, 0x3c, !PT ;  /* 0x0000001415150212 */ /* 0x000fca00078e3cff */
[----:B------:R1:W4:Y:S04]  /*27700*/  @P0 LDG.E.U8 R77, desc[UR60][R20.64] ;  /* 0x0000003c144d0981 */ /* 0x000328000c1e1100 */
[----:B------:R-:W1:Y:S04]  /*27710*/  LDL R20, [R1+0x27f8] ;  /* 0x0027f80001147983 */ /* 0x000e680000100800 */
[----:B------:R-:W1:Y:S01]  /*27720*/  LDL R21, [R1+0x27fc] ;  /* 0x0027fc0001157983 */ /* 0x000e620000100800 */
[----:B------:R-:W-:Y:S02]  /*27730*/  PRMT R93, RZ, 0x7610, R93 ;  /* 0x00007610ff5d7816 */ /* 0x000fe4000000005d */
[----:B-1----:R-:W-:-:S04]  /*27740*/  @P0 LOP3.LUT R21, R21, R20, RZ, 0x3c, !PT ;  /* 0x0000001415150212 */ /* 0x002fc800078e3cff */
[----:B------:R-:W-:-:S04]  /*27750*/  @P0 LOP3.LUT R20, R21, R20, RZ, 0x3c, !PT ;  /* 0x0000001415140212 */ /* 0x000fc800078e3cff */
[----:B------:R-:W-:-:S05]  /*27760*/  @P0 LOP3.LUT R21, R21, R20, RZ, 0x3c, !PT ;  /* 0x0000001415150212 */ /* 0x000fca00078e3cff */
[----:B------:R1:W4:Y:S04]  /*27770*/  @P0 LDG.E.U8 R93, desc[UR60][R20.64] ;  /* 0x0000003c145d0981 */ /* 0x000328000c1e1100 */
[----:B------:R-:W1:Y:S04]  /*27780*/  LDL R20, [R1+0x27f0] ;  /* 0x0027f00001147983 */ /* 0x000e680000100800 */
[----:B------:R-:W1:Y:S01]  /*27790*/  LDL R21, [R1+0x27f4] ;  /* 0x0027f40001157983 */ /* 0x000e620000100800 */
[----:B------:R-:W-:Y:S02]  /*277a0*/  ISETP.GT.AND P1, PT, R11, 0x3, PT ;  /* 0x000000030b00780c */ /* 0x000fe40003f24270 */
[----:B------:R-:W-:-:S11]  /*277b0*/  PRMT R56, RZ, 0x7610, R56 ;  /* 0x00007610ff387816 */ /* 0x000fd60000000038 */
[----:B-1----:R-:W-:-:S04]  /*277c0*/  @P1 LOP3.LUT R21, R21, R20, RZ, 0x3c, !PT ;  /* 0x0000001415151212 */ /* 0x002fc800078e3cff */
[----:B------:R-:W-:-:S04]  /*277d0*/  @P1 LOP3.LUT R20, R21, R20, RZ, 0x3c, !PT ;  /* 0x0000001415141212 */ /* 0x000fc800078e3cff */
[----:B------:R-:W-:-:S05]  /*277e0*/  @P1 LOP3.LUT R21, R21, R20, RZ, 0x3c, !PT ;  /* 0x0000001415151212 */ /* 0x000fca00078e3cff */
[----:B------:R1:W3:Y:S04]  /*277f0*/  @P1 LDG.E.U8 R56, desc[UR60][R20.64] ;  /* 0x0000003c14381981 */ /* 0x0002e8000c1e1100 */
        /* <DEDUP_REMOVED lines=589> */
[----:B0-----:R-:W-:Y:S02]  /*29cd0*/  PRMT R170, RZ, 0x7610, R170 ;  /* 0x00007610ffaa7816 */ /* 0x001fe400000000aa */
[----:B-1----:R-:W-:-:S04]  /*29ce0*/  @P1 LOP3.LUT R21, R21, R20, RZ, 0x3c, !PT ;  /* 0x0000001415151212 */ /* 0x002fc800078e3cff */
[----:B------:R-:W-:-:S04]  /*29cf0*/  @P1 LOP3.LUT R20, R21, R20, RZ, 0x3c, !PT ;  /* 0x0000001415141212 */ /* 0x000fc800078e3cff */
[----:B------:R-:W-:-:S05]  /*29d00*/  @P1 LOP3.LUT R21, R21, R20, RZ, 0x3c, !PT ;  /* 0x0000001415151212 */ /* 0x000fca00078e3cff */
[----:B------:R0:W4:Y:S04]  /*29d10*/  @P1 LDG.E.U8 R170, desc[UR60][R20.64] ;  /* 0x0000003c14aa1981 */ /* 0x000128000c1e1100 */
[----:B------:R-:W0:Y:S04]  /*29d20*/  LDL R20, [R1+0x2558] ;  /* 0x0025580001147983 */ /* 0x000e280000100800 */
[----:B------:R-:W0:Y:S01]  /*29d30*/  LDL R21, [R1+0x255c] ;  /* 0x00255c0001157983 */ /* 0x000e220000100800 */
[----:B------:R-:W-:Y:S02]  /*29d40*/  PRMT R30, RZ, 0x7610, R30 ;  /* 0x00007610ff1e7816 */ /* 0x000fe4000000001e */
[----:B0-----:R-:W-:-:S04]  /*29d50*/  @P1 LOP3.LUT R21, R21, R20, RZ, 0x3c, !PT ;  /* 0x0000001415151212 */ /* 0x001fc800078e3cff */
[----:B------:R-:W-:-:S04]  /*29d60*/  @P1 LOP3.LUT R20, R21, R20, RZ, 0x3c, !PT ;  /* 0x0000001415141212 */ /* 0x000fc800078e3cff */
[----:B------:R-:W-:-:S05]  /*29d70*/  @P1 LOP3.LUT R21, R21, R20, RZ, 0x3c, !PT ;  /* 0x0000001415151212 */ /* 0x000fca00078e3cff */
[----:B------:R0:W4:Y:S04]  /*29d80*/  @P1 LDG.E.U8 R30, desc[UR60][R20.64] ;  /* 0x0000003c141e1981 */ /* 0x000128000c1e1100 */
[----:B------:R-:W0:Y:S04]  /*29d90*/  LDL R20, [R1+0x2550] ;  /* 0x0025500001147983 */ /* 0x000e280000100800 */
[----:B------:R-:W0:Y:S01]  /*29da0*/  LDL R21, [R1+0x2554] ;  /* 0x0025540001157983 */ /* 0x000e220000100800 */
[----:B------:R-:W-:Y:S02]  /*29db0*/  ISETP.GT.AND P0, PT, R11, 0x18, PT ;  /* 0x000000180b00780c */ /* 0x000fe40003f04270 */
[----:B------:R-:W-:-:S11]  /*29dc0*/  PRMT R216, RZ, 0x7610, R216 ;  /* 0x00007610ffd87816 */ /* 0x000fd600000000d8 */
[----:B0-----:R-:W-:-:S04]  /*29dd0*/  @P0 LOP3.LUT R21, R21, R20, RZ, 0x3c, !PT ;  /* 0x0000001415150212 */ /* 0x001fc800078e3cff */
        /* <DEDUP_REMOVED lines=698> */
[----:B------:R-:W2:Y:S04]  /*2c980*/  @P0 LDG.E.U8 R9, desc[UR60][R20.64] ;  /* 0x0000003c14090981 */ /* 0x000ea8000c1e1100 */
[----:B--2---:R0:W-:Y:S04]  /*2c990*/  STL [R1+0x1484], R9 ;  /* 0x0014840901007387 */ /* 0x0041e80000100800 */
[----:B0-----:R-:W2:Y:S04]  /*2c9a0*/  LDL.LU R9, [R1+0x3d84] ;  /* 0x003d840001097983 */ /* 0x001ea80000300800 */
[----:B------:R-:W3:Y:S04]  /*2c9b0*/  LDL R20, [R1+0x2248] ;  /* 0x0022480001147983 */ /* 0x000ee80000100800 */
[----:B------:R-:W3:Y:S01]  /*2c9c0*/  LDL R21, [R1+0x224c] ;  /* 0x00224c0001157983 */ /* 0x000ee20000100800 */
[----:B------:R-:W-:-:S02]  /*2c9d0*/  PRMT R8, RZ, 0x7610, R8 ;  /* 0x00007610ff087816 */ /* 0x000fc40000000008 */
[----:B---3--:R-:W-:-:S04]  /*2c9e0*/  @P0 LOP3.LUT R21, R21, R20, RZ, 0x3c, !PT ;  /* 0x0000001415150212 */ /* 0x008fc800078e3cff */
[----:B------:R-:W-:-:S04]  /*2c9f0*/  @P0 LOP3.LUT R20, R21, R20, RZ, 0x3c, !PT ;  /* 0x0000001415140212 */ /* 0x000fc800078e3cff */
[----:B------:R-:W-:-:S05]  /*2ca00*/  @P0 LOP3.LUT R21, R21, R20, RZ, 0x3c, !PT ;  /* 0x0000001415150212 */ /* 0x000fca00078e3cff */
[----:B------:R-:W3:Y:S04]  /*2ca10*/  @P0 LDG.E.U8 R8, desc[UR60][R20.64] ;  /* 0x0000003c14080981 */ /* 0x000ee8000c1e1100 */
[----:B---3--:R0:W-:Y:S04]  /*2ca20*/  STL [R1+0x147c], R8 ;  /* 0x00147c0801007387 */ /* 0x0081e80000100800 */
[----:B0-----:R-:W3:Y:S04]  /*2ca30*/  LDL.LU R8, [R1+0x3d80] ;  /* 0x003d800001087983 */ /* 0x001ee80000300800 */
[----:B------:R-:W4:Y:S04]  /*2ca40*/  LDL R20, [R1+0x2240] ;  /* 0x0022400001147983 */ /* 0x000f280000100800 */
[----:B------:R-:W4:Y:S01]  /*2ca50*/  LDL R21, [R1+0x2244] ;  /* 0x0022440001157983 */ /* 0x000f220000100800 */
[----:B--2---:R-:W-:-:S02]  /*2ca60*/  PRMT R9, RZ, 0x7610, R9 ;  /* 0x00007610ff097816 */ /* 0x004fc40000000009 */
[----:B----4-:R-:W-:-:S04]  /*2ca70*/  @P0 LOP3.LUT R21, R21, R20, RZ, 0x3c, !PT ;  /* 0x0000001415150212 */ /* 0x010fc800078e3cff */
[----:B------:R-:W-:-:S04]  /*2ca80*/  @P0 LOP3.LUT R20, R21, R20, RZ, 0x3c, !PT ;  /* 0x0000001415140212 */ /* 0x000fc800078e3cff */
[----:B------:R-:W-:-:S05]  /*2ca90*/  @P0 LOP3.LUT R21, R21, R20, RZ, 0x3c, !PT ;  /* 0x0000001415150212 */ /* 0x000fca00078e3cff */
[----:B------:R-:W2:Y:S04]  /*2caa0*/  @P0 LDG.E.U8 R9, desc[UR60][R20.64] ;  /* 0x0000003c14090981 */ /* 0x000ea8000c1e1100 */
[----:B--2---:R0:W-:Y:S04]  /*2cab0*/  STL [R1+0x1480], R9 ;  /* 0x0014800901007387 */ /* 0x0041e80000100800 */
[----:B0-----:R-:W2:Y:S04]  /*2cac0*/  LDL.LU R9, [R1+0x3d7c] ;  /* 0x003d7c0001097983 */ /* 0x001ea80000300800 */
[----:B------:R-:W4:Y:S04]  /*2cad0*/  LDL R20, [R1+0x2238] ;  /* 0x0022380001147983 */ /* 0x000f280000100800 */
[----:B------:R-:W4:Y:S01]  /*2cae0*/  LDL R21, [R1+0x223c] ;  /* 0x00223c0001157983 */ /* 0x000f220000100800 */
[----:B---3--:R-:W-:-:S02]  /*2caf0*/  PRMT R8, RZ, 0x7610, R8 ;  /* 0x00007610ff087816 */ /* 0x008fc40000000008 */
[----:B----4-:R-:W-:-:S04]  /*2cb00*/  @P0 LOP3.LUT R21, R21, R20, RZ, 0x3c, !PT ;  /* 0x0000001415150212 */ /* 0x010fc800078e3cff */
[----:B------:R-:W-:-:S04]  /*2cb10*/  @P0 LOP3.LUT R20, R21, R20, RZ, 0x3c, !PT ;  /* 0x0000001415140212 */ /* 0x000fc800078e3cff */
[----:B------:R-:W-:-:S05]  /*2cb20*/  @P0 LOP3.LUT R21, R21, R20, RZ, 0x3c, !PT ;  /* 0x0000001415150212 */ /* 0x000fca00078e3cff */
[----:B------:R-:W3:Y:S01]  /*2cb30*/  @P0 LDG.E.U8 R8, desc[UR60][R20.64] ;  /* 0x0000003c14080981 */ /* 0x000ee2000c1e1100 */
[----:B------:R-:W-:-:S03]  /*2cb40*/  ISETP.GT.AND P1, PT, R11, 0x31, PT ;  /* 0x000000310b00780c */ /* 0x000fc60003f24270 */
        /* <DEDUP_REMOVED lines=919> */
[----:B------:R-:W-:-:S02]  /*304c0*/  PRMT R149, RZ, 0x7610, R149 ;  /* 0x00007610ff957816 */ /* 0x000fc40000000095 */
[----:B----4-:R-:W-:-:S04]  /*304d0*/  @P1 LOP3.LUT R21, R21, R20, RZ, 0x3c, !PT ;  /* 0x0000001415151212 */ /* 0x010fc800078e3cff */
[----:B------:R-:W-:-:S04]  /*304e0*/  @P1 LOP3.LUT R20, R21, R20, RZ, 0x3c, !PT ;  /* 0x0000001415141212 */ /* 0x000fc800078e3cff */
[----:B------:R-:W-:-:S05]  /*304f0*/  @P1 LOP3.LUT R21, R21, R20, RZ, 0x3c, !PT ;  /* 0x0000001415151212 */ /* 0x000fca00078e3cff */
[----:B------:R0:W4:Y:S04]  /*30500*/  @P1 LDG.E.U8 R149, desc[UR60][R20.64] ;  /* 0x0000003c14951981 */ /* 0x000128000c1e1100 */
[----:B------:R-:W0:Y:S04]  /*30510*/  LDL R20, [R1+0x1f10] ;  /* 0x001f100001147983 */ /* 0x000e280000100800 */
[----:B------:R-:W0:Y:S01]  /*30520*/  LDL R21, [R1+0x1f14] ;  /* 0x001f140001157983 */ /* 0x000e220000100800 */
[----:B------:R-:W-:Y:S02]  /*30530*/  ISETP.GT.AND P0, PT, R11, 0x4a, PT ;  /* 0x0000004a0b00780c */ /* 0x000fe40003f04270 */
[----:B--2---:R-:W-:-:S11]  /*30540*/  PRMT R9, RZ, 0x7610, R9 ;  /* 0x00007610ff097816 */ /* 0x004fd60000000009 */
[----:B0-----:R-:W-:-:S04]  /*30550*/  @P0 LOP3.LUT R21, R21, R20, RZ, 0x3c, !PT ;  /* 0x0000001415150212 */ /* 0x001fc800078e3cff */
        /* <DEDUP_REMOVED lines=154> */
[----:B------:R-:W4:Y:S02]  /*30f00*/  LDL R21, [R1+0x1e8c] ;  /* 0x001e8c0001157983 */ /* 0x000f240000100800 */
[----:B----4-:R-:W-:-:S02]  /*30f10*/  @P0 LOP3.LUT R21, R21, R20, RZ, 0x3c, !PT ;  /* 0x0000001415150212 */ /* 0x010fc400078e3cff */
[----:B--2---:R-:W-:Y:S02]  /*30f20*/  PRMT R9, RZ, 0x7610, R9 ;  /* 0x00007610ff097816 */ /* 0x004fe40000000009 */
        /* <DEDUP_REMOVED lines=20> */
[----:B------:R-:W2:Y:S01]  /*31070*/  @P0 LDG.E.U8 R9, desc[UR60][R20.64] ;  /* 0x0000003c14090981 */ /* 0x000ea2000c1e1100 */
[----:B------:R-:W-:-:S03]  /*31080*/  ISETP.GT.AND P1, PT, R11, 0x4f, PT ;  /* 0x0000004f0b00780c */ /* 0x000fc60003f24270 */
        /* <DEDUP_REMOVED lines=564> */
[----:B------:R-:W3:Y:S04]  /*333d0*/  LDL R20, [R1+0x1c88] ;  /* 0x001c880001147983 */ /* 0x000ee80000100800 */
[----:B------:R-:W3:Y:S02]  /*333e0*/  LDL R21, [R1+0x1c8c] ;  /* 0x001c8c0001157983 */ /* 0x000ee40000100800 */
[----:B---3--:R-:W-:-:S02]  /*333f0*/  @P0 LOP3.LUT R21, R21, R20, RZ, 0x3c, !PT ;  /* 0x0000001415150212 */ /* 0x008fc400078e3cff */
[----:B--2---:R-:W-:Y:S02]  /*33400*/  PRMT R9, RZ, 0x7610, R9 ;  /* 0x00007610ff097816 */ /* 0x004fe40000000009 */
        /* <DEDUP_REMOVED lines=20> */
[----:B------:R-:W2:Y:S01]  /*33550*/  @P0 LDG.E.U8 R9, desc[UR60][R20.64] ;  /* 0x0000003c14090981 */ /* 0x000ea2000c1e1100 */
[----:B------:R-:W-:-:S03]  /*33560*/  ISETP.GT.AND P1, PT, R11, 0x5f, PT ;  /* 0x0000005f0b00780c */ /* 0x000fc60003f24270 */
        /* <DEDUP_REMOVED lines=109> */
[----:B------:R0:W3:Y:S04]  /*33c40*/  @P1 LDG.E.U8 R150, desc[UR60][R20.64] ;  /* 0x0000003c14961981 */ /* 0x0000e8000c1e1100 */
        /* <DEDUP_REMOVED lines=416> */
[----:B------:R-:W-:Y:S02]  /*35650*/  PRMT R148, RZ, 0x7610, R148 ;  /* 0x00007610ff947816 */ /* 0x000fe40000000094 */
[----:B0-----:R-:W-:-:S04]  /*35660*/  @P1 LOP3.LUT R21, R21, R20, RZ, 0x3c, !PT ;  /* 0x0000001415151212 */ /* 0x001fc800078e3cff */
        /* <DEDUP_REMOVED lines=134> */
[----:B--2---:R-:W-:Y:S02]  /*35ed0*/  PRMT R9, RZ, 0x7610, R9 ;  /* 0x00007610ff097816 */ /* 0x004fe40000000009 */
        /* <DEDUP_REMOVED lines=78> */
[----:B------:R0:W2:Y:S04]  /*363c0*/  @P1 LDG.E.U8 R9, desc[UR60][R20.64] ;  /* 0x0000003c14091981 */ /* 0x0000a8000c1e1100 */
[----:B------:R-:W0:Y:S04]  /*363d0*/  LDL R20, [R1+0x19d0] ;  /* 0x0019d00001147983 */ /* 0x000e280000100800 */
[----:B------:R-:W0:Y:S01]  /*363e0*/  LDL R21, [R1+0x19d4] ;  /* 0x0019d40001157983 */ /* 0x000e220000100800 */
[----:B------:R-:W-:Y:S02]  /*363f0*/  ISETP.GT.AND P0, PT, R11, 0x74, PT ;  /* 0x000000740b00780c */ /* 0x000fe40003f04270 */
[----:B------:R-:W-:-:S11]  /*36400*/  PRMT R7, RZ, 0x7610, R7 ;  /* 0x00007610ff077816 */ /* 0x000fd60000000007 */
[----:B0-----:R-:W-:-:S04]  /*36410*/  @P0 LOP3.LUT R21, R21, R20, RZ, 0x3c, !PT ;  /* 0x0000001415150212 */ /* 0x001fc800078e3cff */
[----:B------:R-:W-:-:S04]  /*36420*/  @P0 LOP3.LUT R20, R21, R20, RZ, 0x3c, !PT ;  /* 0x0000001415140212 */ /* 0x000fc800078e3cff */
[----:B------:R-:W-:-:S05]  /*36430*/  @P0 LOP3.LUT R21, R21, R20, RZ, 0x3c, !PT ;  /* 0x0000001415150212 */ /* 0x000fca00078e3cff */
[----:B------:R-:W4:Y:S04]  /*36440*/  @P0 LDG.E.U8 R7, desc[UR60][R20.64] ;  /* 0x0000003c14070981 */ /* 0x000f28000c1e1100 */
[----:B----4-:R0:W-:Y:S04]  /*36450*/  STL [R1+0x1040], R7 ;  /* 0x0010400701007387 */ /* 0x0101e80000100800 */
[----:B0-----:R-:W4:Y:S04]  /*36460*/  LDL.LU R7, [R1+0x3994] ;  /* 0x0039940001077983 */ /* 0x001f280000300800 */
[----:B------:R-:W3:Y:S04]  /*36470*/  LDL R20, [R1+0x19c8] ;  /* 0x0019c80001147983 */ /* 0x000ee80000100800 */
[----:B------:R-:W3:Y:S02]  /*36480*/  LDL R21, [R1+0x19cc] ;  /* 0x0019cc0001157983 */ /* 0x000ee40000100800 */
[----:B---3--:R-:W-:-:S02]  /*36490*/  @P0 LOP3.LUT R21, R21, R20, RZ, 0x3c, !PT ;  /* 0x0000001415150212 */ /* 0x008fc400078e3cff */
[----:B----4-:R-:W-:Y:S02]  /*364a0*/  PRMT R7, RZ, 0x7610, R7 ;  /* 0x00007610ff077816 */ /* 0x010fe40000000007 */
[----:B------:R-:W-:-:S04]  /*364b0*/  @P0 LOP3.LUT R20, R21, R20, RZ, 0x3c, !PT ;  /* 0x0000001415140212 */ /* 0x000fc800078e3cff */
[----:B------:R-:W-:-:S05]  /*364c0*/  @P0 LOP3.LUT R21, R21, R20, RZ, 0x3c, !PT ;  /* 0x0000001415150212 */ /* 0x000fca00078e3cff */
[----:B------:R-:W3:Y:S04]  /*364d0*/  @P0 LDG.E.U8 R7, desc[UR60][R20.64] ;  /* 0x0000003c14070981 */ /* 0x000ee8000c1e1100 */
[----:B---3--:R0:W-:Y:S04]  /*364e0*/  STL [R1+0x1038], R7 ;  /* 0x0010380701007387 */ /* 0x0081e80000100800 */
[----:B0-----:R-:W3:Y:S04]  /*364f0*/  LDL.LU R7, [R1+0x3990] ;  /* 0x0039900001077983 */ /* 0x001ee80000300800 */
[----:B------:R-:W4:Y:S04]  /*36500*/  LDL R20, [R1+0x19c0] ;  /* 0x0019c00001147983 */ /* 0x000f280000100800 */
[----:B------:R-:W4:Y:S02]  /*36510*/  LDL R21, [R1+0x19c4] ;  /* 0x0019c40001157983 */ /* 0x000f240000100800 */
[----:B----4-:R-:W-:-:S02]  /*36520*/  @P0 LOP3.LUT R21, R21, R20, RZ, 0x3c, !PT ;  /* 0x0000001415150212 */ /* 0x010fc400078e3cff */
[----:B---3--:R-:W-:Y:S02]  /*36530*/  PRMT R7, RZ, 0x7610, R7 ;  /* 0x00007610ff077816 */ /* 0x008fe40000000007 */
        /* <DEDUP_REMOVED lines=11> */
[----:B------:R-:W3:Y:S01]  /*365f0*/  @P0 LDG.E.U8 R7, desc[UR60][R20.64] ;  /* 0x0000003c14070981 */ /* 0x000ee2000c1e1100 */
[----:B------:R-:W-:-:S03]  /*36600*/  ISETP.GT.AND P1, PT, R11, 0x75, PT ;  /* 0x000000750b00780c */ /* 0x000fc60003f24270 */
        /* <DEDUP_REMOVED lines=35> */
[----:B---3--:R-:W-:-:S11]  /*36840*/  PRMT R7, RZ, 0x7610, R7 ;  /* 0x00007610ff077816 */ /* 0x008fd60000000007 */
[----:B0-----:R-:W-:-:S04]  /*36850*/  @P0 LOP3.LUT R21, R21, R20, RZ, 0x3c, !PT ;  /* 0x0000001415150212 */ /* 0x001fc800078e3cff */
[----:B------:R-:W-:-:S04]  /*36860*/  @P0 LOP3.LUT R20, R21, R20, RZ, 0x3c, !PT ;  /* 0x0000001415140212 */ /* 0x000fc800078e3cff */
[----:B------:R-:W-:-:S05]  /*36870*/  @P0 LOP3.LUT R21, R21, R20, RZ, 0x3c, !PT ;  /* 0x0000001415150212 */ /* 0x000fca00078e3cff */
[----:B------:R-:W3:Y:S04]  /*36880*/  @P0 LDG.E.U8 R7, desc[UR60][R20.64] ;  /* 0x0000003c14070981 */ /* 0x000ee8000c1e1100 */
[----:B---3--:R0:W-:Y:S04]  /*36890*/  STL [R1+0x1020], R7 ;  /* 0x0010200701007387 */ /* 0x0081e80000100800 */
[----:B0-----:R-:W3:Y:S04]  /*368a0*/  LDL.LU R7, [R1+0x3980] ;  /* 0x0039800001077983 */ /* 0x001ee80000300800 */
[----:B------:R-:W2:Y:S04]  /*368b0*/  LDL R20, [R1+0x1988] ;  /* 0x0019880001147983 */ /* 0x000ea80000100800 */
[----:B------:R-:W2:Y:S02]  /*368c0*/  LDL R21, [R1+0x198c] ;  /* 0x00198c0001157983 */ /* 0x000ea40000100800 */
[----:B--2---:R-:W-:-:S02]  /*368d0*/  @P0 LOP3.LUT R21, R21, R20, RZ, 0x3c, !PT ;  /* 0x0000001415150212 */ /* 0x004fc400078e3cff */
[----:B---3--:R-:W-:Y:S02]  /*368e0*/  PRMT R7, RZ, 0x7610, R7 ;  /* 0x00007610ff077816 */ /* 0x008fe40000000007 */
        /* <DEDUP_REMOVED lines=30> */
[----:B------:R0:W2:Y:S04]  /*36ad0*/  @P1 LDG.E.U8 R7, desc[UR60][R20.64] ;  /* 0x0000003c14071981 */ /* 0x0000a8000c1e1100 */
        /* <DEDUP_REMOVED lines=13> */
[----:B------:R-:W4:Y:S04]  /*36bb0*/  @P1 LDG.E.U8 R4, desc[UR60][R20.64] ;  /* 0x0000003c14041981 */ /* 0x000f28000c1e1100 */
[----:B----4-:R0:W-:Y:S04]  /*36bc0*/  STL [R1+0x100c], R4 ;  /* 0x00100c0401007387 */ /* 0x0101e80000100800 */
[----:B0-----:R-:W4:Y:S04]  /*36bd0*/  LDL.LU R4, [R1+0x3970] ;  /* 0x0039700001047983 */ /* 0x001f280000300800 */
[----:B------:R-:W2:Y:S04]  /*36be0*/  LDL R20, [R1+0x1958] ;  /* 0x0019580001147983 */ /* 0x000ea80000100800 */
[----:B------:R-:W2:Y:S02]  /*36bf0*/  LDL R21, [R1+0x195c] ;  /* 0x00195c0001157983 */ /* 0x000ea40000100800 */
[----:B--2---:R-:W-:-:S02]  /*36c00*/  @P1 LOP3.LUT R21, R21, R20, RZ, 0x3c, !PT ;  /* 0x0000001415151212 */ /* 0x004fc400078e3cff */
[----:B----4-:R-:W-:Y:S02]  /*36c10*/  PRMT R4, RZ, 0x7610, R4 ;  /* 0x00007610ff047816 */ /* 0x010fe40000000004 */
        /* <DEDUP_REMOVED lines=149> */
[----:B------:R-:W3:Y:S04]  /*37570*/  @P0 LDG.E.U8 R132, desc[UR60][R20.64] ;  /* 0x0000003c14840981 */ /* 0x000ee8000c1e1100 */
[----:B----4-:R0:W-:Y:S04]  /*37580*/  STL [R1+0xfbc], R107 ;  /* 0x000fbc6b01007387 */ /* 0x0101e80000100800 */
[----:B0-----:R-:W4:Y:S04]  /*37590*/  LDL R107, [R1+0x18a4] ;  /* 0x0018a400016b7983 */ /* 0x001f280000100800 */
        /* <DEDUP_REMOVED lines=35> */
[----:B------:R-:W2:Y:S01]  /*377d0*/  LDL R21, [R1+0x18a0] ;  /* 0x0018a00001157983 */ /* 0x000ea20000100800 */
[----:B------:R-:W-:Y:S01]  /*377e0*/  PRMT R128, RZ, 0x7610, R128 ;  /* 0x00007610ff807816 */ /* 0x000fe20000000080 */
[----:B----4-:R-:W-:Y:S01]  /*377f0*/  @P1 IMAD.MOV.U32 R20, RZ, RZ, R107 ;  /* 0x000000ffff141224 */ /* 0x010fe200078e006b */
[----:B------:R-:W-:Y:S02]  /*37800*/  PRMT R126, RZ, 0x7610, R126 ;  /* 0x00007610ff7e7816 */ /* 0x000fe4000000007e */
[----:B------:R-:W-:Y:S02]  /*37810*/  ISETP.GT.AND P0, PT, R11, 0x7e, PT ;  /* 0x0000007e0b00780c */ /* 0x000fe40003f04270 */
[----:B------:R-:W-:Y:S01]  /*37820*/  PRMT R54, RZ, 0x7610, R54 ;  /* 0x00007610ff367816 */ /* 0x000fe20000000036 */
[----:B------:R-:W4:Y:S04]  /*37830*/  LDL R107, [R1+0x187c] ;  /* 0x00187c00016b7983 */ /* 0x000f280000100800 */
[----:B--2---:R0:W2:Y:S04]  /*37840*/  @P1 LDG.E.U8 R128, desc[UR60][R20.64] ;  /* 0x0000003c14801981 */ /* 0x0040a8000c1e1100 */
[----:B------:R-:W0:Y:S04]  /*37850*/  LDL R20, [R1+0x1898] ;  /* 0x0018980001147983 */ /* 0x000e280000100800 */
[----:B------:R-:W0:Y:S02]  /*37860*/  LDL R21, [R1+0x189c] ;  /* 0x00189c0001157983 */ /* 0x000e240000100800 */
[----:B0-----:R-:W-:-:S04]  /*37870*/  @P1 LOP3.LUT R21, R21, R20, RZ, 0x3c, !PT ;  /* 0x0000001415151212 */ /* 0x001fc800078e3cff */
[----:B------:R-:W-:-:S04]  /*37880*/  @P1 LOP3.LUT R20, R21, R20, RZ, 0x3c, !PT ;  /* 0x0000001415141212 */ /* 0x000fc800078e3cff */
[----:B------:R-:W-:-:S05]  /*37890*/  @P1 LOP3.LUT R21, R21, R20, RZ, 0x3c, !PT ;  /* 0x0000001415151212 */ /* 0x000fca00078e3cff */
[----:B------:R0:W2:Y:S04]  /*378a0*/  @P1 LDG.E.U8 R126, desc[UR60][R20.64] ;  /* 0x0000003c147e1981 */ /* 0x0000a8000c1e1100 */
[----:B------:R-:W0:Y:S04]  /*378b0*/  LDL R20, [R1+0x1890] ;  /* 0x0018900001147983 */ /* 0x000e280000100800 */
[----:B------:R-:W0:Y:S02]  /*378c0*/  LDL R21, [R1+0x1894] ;  /* 0x0018940001157983 */ /* 0x000e240000100800 */
[----:B0-----:R-:W-:-:S04]  /*378d0*/  @P0 LOP3.LUT R21, R21, R20, RZ, 0x3c, !PT ;  /* 0x0000001415150212 */ /* 0x001fc800078e3cff */
        /* <DEDUP_REMOVED lines=14> */
[----:B------:R-:W4:Y:S01]  /*379c0*/  LDL R21, [R1+0x1884] ;  /* 0x0018840001157983 */ /* 0x000f220000100800 */
[----:B------:R-:W-:Y:S01]  /*379d0*/  PRMT R55, RZ, 0x7610, R55 ;  /* 0x00007610ff377816 */ /* 0x000fe20000000037 */
[----:B----4-:R-:W-:-:S02]  /*379e0*/  @P0 IMAD.MOV.U32 R20, RZ, RZ, R21 ;  /* 0x000000ffff140224 */ /* 0x010fc400078e0015 */
[----:B------:R-:W-:-:S05]  /*379f0*/  @P0 IMAD.MOV.U32 R21, RZ, RZ, R13 ;  /* 0x000000ffff150224 */ /* 0x000fca00078e000d */
[----:B------:R0:W4:Y:S04]  /*37a00*/  @P0 LDG.E.U8 R55, desc[UR60][R20.64] ;  /* 0x0000003c14370981 */ /* 0x000128000c1e1100 */
[----:B------:R-:W-:Y:S01]  /*37a10*/  STL [R1+0x2d74], R13 ;  /* 0x002d740d01007387 */ /* 0x000fe20000100800 */
[----:B0-----:R-:W-:Y:S02]  /*37a20*/  LOP3.LUT R20, R57, 0xffff, RZ, 0xc0, !PT ;  /* 0x0000ffff39147812 */ /* 0x001fe400078ec0ff */
[----:B------:R-:W-:-:S04]  /*37a30*/  LOP3.LUT R21, R133, 0xffff, RZ, 0xc0, !PT ;  /* 0x0000ffff85157812 */ /* 0x000fc800078ec0ff */
[----:B------:R-:W-:Y:S01]  /*37a40*/  PRMT R57, R21, 0x3340, R20 ;  /* 0x0000334015397816 */ /* 0x000fe20000000014 */
[----:B----4-:R0:W-:Y:S04]  /*37a50*/  STL [R1+0xf94], R55 ;  /* 0x000f943701007387 */ /* 0x0101e80000100800 */
[----:B0-----:R-:W4:Y:S04]  /*37a60*/  LDL.LU R55, [R1+0x3938] ;  /* 0x0039380001377983 */ /* 0x001f280000300800 */
[----:B------:R-:W2:Y:S04]  /*37a70*/  LDL.LU R133, [R1+0x3934] ;  /* 0x0039340001857983 */ /* 0x000ea80000300800 */
[----:B------:R-:W3:Y:S01]  /*37a80*/  LDL R20, [R1+0x1878] ;  /* 0x0018780001147983 */ /* 0x000ee20000100800 */
[----:B------:R-:W-:Y:S01]  /*37a90*/  PRMT R13, RZ, 0x7610, R13 ;  /* 0x00007610ff0d7816 */ /* 0x000fe2000000000d */
[----:B---3--:R-:W-:-:S02]  /*37aa0*/  @P0 IMAD.MOV.U32 R21, RZ, RZ, R20 ;  /* 0x000000ffff150224 */ /* 0x008fc400078e0014 */
[----:B------:R-:W-:Y:S02]  /*37ab0*/  @P0 IMAD.MOV.U32 R20, RZ, RZ, R107 ;  /* 0x000000ffff140224 */ /* 0x000fe400078e006b */
[----:B------:R-:W3:Y:S04]  /*37ac0*/  LDL R107, [R1+0x1860] ;  /* 0x00186000016b7983 */ /* 0x000ee80000100800 */
[----:B------:R0:W4:Y:S02]  /*37ad0*/  @P0 LDG.E.U8 R13, desc[UR60][R20.64] ;  /* 0x0000003c140d0981 */ /* 0x000124000c1e1100 */
[----:B0-----:R-:W-:Y:S02]  /*37ae0*/  LOP3.LUT R21, R131, 0xffff, RZ, 0xc0, !PT ;  /* 0x0000ffff83157812 */ /* 0x001fe400078ec0ff */
[----:B------:R-:W-:-:S04]  /*37af0*/  LOP3.LUT R20, R56, 0xffff, RZ, 0xc0, !PT ;  /* 0x0000ffff38147812 */ /* 0x000fc800078ec0ff */
[----:B------:R-:W-:Y:S01]  /*37b00*/  PRMT R56, R21, 0x3340, R20 ;  /* 0x0000334015387816 */ /* 0x000fe20000000014 */
[----:B----4-:R0:W-:Y:S04]  /*37b10*/  STL [R1+0xf88], R13 ;  /* 0x000f880d01007387 */ /* 0x0101e80000100800 */
[----:B0-----:R-:W4:Y:S04]  /*37b20*/  LDL R13, [R1+0x1864] ;  /* 0x00186400010d7983 */ /* 0x001f280000100800 */
[----:B------:R-:W3:Y:S04]  /*37b30*/  LDL.LU R131, [R1+0x3930] ;  /* 0x0039300001837983 */ /* 0x000ee80000300800 */
[----:B------:R-:W4:Y:S04]  /*37b40*/  LDL R21, [R1+0x1870] ;  /* 0x0018700001157983 */ /* 0x000f280000100800 */
[----:B------:R-:W4:Y:S01]  /*37b50*/  LDL R20, [R1+0x1874] ;  /* 0x0018740001147983 */ /* 0x000f220000100800 */
[----:B------:R-:W-:-:S02]  /*37b60*/  ISETP.GT.AND P0, PT, R11, 0x7f, PT ;  /* 0x0000007f0b00780c */ /* 0x000fc40003f04270 */
[----:B--2---:R-:W-:-:S11]  /*37b70*/  PRMT R133, RZ, 0x7610, R133 ;  /* 0x00007610ff857816 */ /* 0x004fd60000000085 */
[----:B----4-:R0:W2:Y:S02]  /*37b80*/  @P0 LDG.E.U8 R133, desc[UR60][R20.64] ;  /* 0x0000003c14850981 */ /* 0x0100a4000c1e1100 */
[----:B0-----:R-:W-:Y:S02]  /*37b90*/  LOP3.LUT R21, R129, 0xffff, RZ, 0xc0, !PT ;  /* 0x0000ffff81157812 */ /* 0x001fe400078ec0ff */
[----:B------:R-:W-:Y:S01]  /*37ba0*/  LOP3.LUT R20, R59, 0xffff, RZ, 0xc0, !PT ;  /* 0x0000ffff3b147812 */ /* 0x000fe200078ec0ff */
[----:B------:R-:W4:Y:S03]  /*37bb0*/  LDL.LU R129, [R1+0x392c] ;  /* 0x00392c0001817983 */ /* 0x000f260000300800 */
[----:B------:R-:W-:Y:S02]  /*37bc0*/  PRMT R59, R21, 0x3340, R20 ;  /* 0x00003340153b7816 */ /* 0x000fe40000000014 */
[----:B------:R-:W2:Y:S04]  /*37bd0*/  LDL R21, [R1+0x1868] ;  /* 0x0018680001157983 */ /* 0x000ea80000100800 */
[----:B------:R-:W2:Y:S01]  /*37be0*/  LDL R20, [R1+0x186c] ;  /* 0x00186c0001147983 */ /* 0x000ea20000100800 */
[----:B---3--:R-:W-:-:S02]  /*37bf0*/  PRMT R131, RZ, 0x7610, R131 ;  /* 0x00007610ff837816 */ /* 0x008fc40000000083 */
[----:B------:R-:W-:Y:S02]  /*37c00*/  LOP3.LUT R23, R23, 0xffff, RZ, 0xc0, !PT ;  /* 0x0000ffff17177812 */ /* 0x000fe400078ec0ff */
[----:B------:R-:W-:Y:S02]  /*37c10*/  LOP3.LUT R22, R22, 0xffff, RZ, 0xc0, !PT ;  /* 0x0000ffff16167812 */ /* 0x000fe400078ec0ff */
[----:B----4-:R-:W-:Y:S01]  /*37c20*/  PRMT R129, RZ, 0x7610, R129 ;  /* 0x00007610ff817816 */ /* 0x010fe20000000081 */
[----:B--2---:R0:W2:Y:S02]  /*37c30*/  @P0 LDG.E.U8 R131, desc[UR60][R20.64] ;  /* 0x0000003c14830981 */ /* 0x0040a4000c1e1100 */
[----:B0-----:R-:W-:Y:S02]  /*37c40*/  LOP3.LUT R21, R127, 0xffff, RZ, 0xc0, !PT ;  /* 0x0000ffff7f157812 */ /* 0x001fe400078ec0ff */
[----:B------:R-:W-:Y:S01]  /*37c50*/  LOP3.LUT R20, R58, 0xffff, RZ, 0xc0, !PT ;  /* 0x0000ffff3a147812 */ /* 0x000fe200078ec0ff */
[----:B------:R-:W3:Y:S03]  /*37c60*/  LDL.LU R127, [R1+0x3928] ;  /* 0x00392800017f7983 */ /* 0x000ee60000300800 */
[----:B------:R-:W-:Y:S01]  /*37c70*/  PRMT R58, R21, 0x3340, R20 ;  /* 0x00003340153a7816 */ /* 0x000fe20000000014 */
[----:B------:R-:W-:-:S02]  /*37c80*/  @P0 IMAD.MOV.U32 R20, RZ, RZ, R13 ;  /* 0x000000ffff140224 */ /* 0x000fc400078e000d */
[----:B------:R-:W-:Y:S01]  /*37c90*/  @P0 IMAD.MOV.U32 R21, RZ, RZ, R107 ;  /* 0x000000ffff150224 */ /* 0x000fe200078e006b */
[----:B------:R-:W4:Y:S04]  /*37ca0*/  LDL.LU R13, [R1+0x185c] ;  /* 0x00185c00010d7983 */ /* 0x000f280000300800 */
[----:B------:R-:W2:Y:S04]  /*37cb0*/  LDL R107, [R1+0x14a4] ;  /* 0x0014a400016b7983 */ /* 0x000ea80000100800 */
[----:B------:R0:W2:Y:S02]  /*37cc0*/  @P0 LDG.E.U8 R129, desc[UR60][R20.64] ;  /* 0x0000003c14810981 */ /* 0x0000a4000c1e1100 */
[----:B0-----:R-:W-:-:S02]  /*37cd0*/  LOP3.LUT R21, R60, 0xffff, RZ, 0xc0, !PT ;  /* 0x0000ffff3c157812 */ /* 0x001fc400078ec0ff */
[----:B------:R-:W-:Y:S02]  /*37ce0*/  PRMT R60, R23, 0x3340, R22 ;  /* 0x00003340173c7816 */ /* 0x000fe40000000016 */
[----:B------:R-:W-:Y:S02]  /*37cf0*/  LOP3.LUT R23, R239, 0xffff, RZ, 0xc0, !PT ;  /* 0x0000ffffef177812 */ /* 0x000fe400078ec0ff */
[----:B------:R-:W2:Y:S01]  /*37d00*/  LDL R239, [R1+0x1858] ;  /* 0x0018580001ef7983 */ /* 0x000ea20000100800 */
[----:B------:R-:W-:Y:S02]  /*37d10*/  LOP3.LUT R20, R249, 0xffff, RZ, 0xc0, !PT ;  /* 0x0000fffff9147812 */ /* 0x000fe400078ec0ff */
[----:B------:R-:W-:Y:S02]  /*37d20*/  LOP3.LUT R22, R229, 0xffff, RZ, 0xc0, !PT ;  /* 0x0000ffffe5167812 */ /* 0x000fe400078ec0ff */
[----:B------:R-:W-:Y:S02]  /*37d30*/  PRMT R249, R21, 0x3340, R20 ;  /* 0x0000334015f97816 */ /* 0x000fe40000000014 */
[----:B------:R-:W-:-:S02]  /*37d40*/  LOP3.LUT R21, R153, 0xffff, RZ, 0xc0, !PT ;  /* 0x0000ffff99157812 */ /* 0x000fc400078ec0ff */
[----:B------:R-:W-:Y:S02]  /*37d50*/  LOP3.LUT R20, R152, 0xffff, RZ, 0xc0, !PT ;  /* 0x0000ffff98147812 */ /* 0x000fe400078ec0ff */
[----:B------:R-:W-:Y:S02]  /*37d60*/  PRMT R152, R23, 0x3340, R22 ;  /* 0x0000334017987816 */ /* 0x000fe40000000016 */
[----:B------:R-:W-:-:S04]  /*37d70*/  PRMT R23, R21, 0x3340, R20 ;  /* 0x0000334015177816 */ /* 0x000fc80000000014 */
[----:B------:R-:W-:Y:S02]  /*37d80*/  PRMT R23, R152, 0x5410, R23 ;  /* 0x0000541098177816 */ /* 0x000fe40000000017 */
[----:B------:R-:W-:Y:S02]  /*37d90*/  PRMT R20, R57, 0x5410, R56 ;  /* 0x0000541039147816 */ /* 0x000fe40000000038 */
[----:B------:R-:W-:Y:S02]  /*37da0*/  PRMT R21, R59, 0x5410, R58 ;  /* 0x000054103b157816 */ /* 0x000fe4000000003a */
[----:B------:R-:W-:Y:S01]  /*37db0*/  PRMT R22, R60, 0x5410, R249 ;  /* 0x000054103c167816 */ /* 0x000fe200000000f9 */
[----:B------:R-:W2:Y:S04]  /*37dc0*/  LDL.LU R56, [R1+0x3924] ;  /* 0x0039240001387983 */ /* 0x000ea80000300800 */
[----:B------:R-:W2:Y:S04]  /*37dd0*/  LDL.LU R57, [R1+0x3920] ;  /* 0x0039200001397983 */ /* 0x000ea80000300800 */
[----:B------:R-:W2:Y:S04]  /*37de0*/  LDL.LU R58, [R1+0x391c] ;  /* 0x00391c00013a7983 */ /* 0x000ea80000300800 */
[----:B------:R-:W2:Y:S04]  /*37df0*/  LDL.LU R59, [R1+0x3918] ;  /* 0x00391800013b7983 */ /* 0x000ea80000300800 */
[----:B------:R-:W2:Y:S01]  /*37e00*/  LDL.LU R60, [R1+0x3914] ;  /* 0x00391400013c7983 */ /* 0x000ea20000300800 */
[----:B---3--:R-:W-:Y:S01]  /*37e10*/  PRMT R127, RZ, 0x7610, R127 ;  /* 0x00007610ff7f7816 */ /* 0x008fe2000000007f */
[----:B----4-:R-:W-:-:S02]  /*37e20*/  @P0 IMAD.MOV.U32 R152, RZ, RZ, R13 ;  /* 0x000000ffff980224 */ /* 0x010fc400078e000d */
[----:B--2---:R-:W-:-:S05]  /*37e30*/  @P0 IMAD.MOV.U32 R153, RZ, RZ, R239 ;  /* 0x000000ffff990224 */ /* 0x004fca00078e00ef */
[----:B------:R0:W2:Y:S01]  /*37e40*/  @P0 LDG.E.U8 R127, desc[UR60][R152.64] ;  /* 0x0000003c987f0981 */ /* 0x0000a2000c1e1100 */
[----:B------:R-:W-:Y:S06]  /*37e50*/  BAR.SYNC.DEFER_BLOCKING 0x0 ;  /* 0x0000000000007b1d */ /* 0x000fec0000010000 */
[----:B------:R1:W-:Y:S02]  /*37e60*/  STS.128 [R107], R20 ;  /* 0x000000146b007388 */ /* 0x0003e40000000c00 */
[----:B-1----:R-:W-:Y:S02]  /*37e70*/  LOP3.LUT R23, R61, 0xffff, RZ, 0xc0, !PT ;  /* 0x0000ffff3d177812 */ /* 0x002fe400078ec0ff */
[----:B------:R-:W-:-:S02]  /*37e80*/  LOP3.LUT R22, R62, 0xffff, RZ, 0xc0, !PT ;  /* 0x0000ffff3e167812 */ /* 0x000fc400078ec0ff */
[----:B------:R-:W-:Y:S02]  /*37e90*/  LOP3.LUT R21, R74, 0xffff, RZ, 0xc0, !PT ;  /* 0x0000ffff4a157812 */ /* 0x000fe400078ec0ff */
[----:B------:R-:W-:Y:S02]  /*37ea0*/  LOP3.LUT R20, R73, 0xffff, RZ, 0xc0, !PT ;  /* 0x0000ffff49147812 */ /* 0x000fe400078ec0ff */
[----:B------:R-:W-:Y:S02]  /*37eb0*/  PRMT R74, R23, 0x3340, R22 ;  /* 0x00003340174a7816 */ /* 0x000fe40000000016 */
[----:B------:R-:W-:Y:S02]  /*37ec0*/  LOP3.LUT R23, R63, 0xffff, RZ, 0xc0, !PT ;  /* 0x0000ffff3f177812 */ /* 0x000fe400078ec0ff */
[----:B------:R-:W-:Y:S02]  /*37ed0*/  PRMT R73, R21, 0x3340, R20 ;  /* 0x0000334015497816 */ /* 0x000fe40000000014 */
        /* <DEDUP_REMOVED lines=11> */
[----:B0-----:R-:W-:Y:S02]  /*37f90*/  PRMT R153, R21, 0x3340, R20 ;  /* 0x0000334015997816 */ /* 0x001fe40000000014 */
[----:B------:R-:W-:-:S02]  /*37fa0*/  LOP3.LUT R22, R72, 0xffff, RZ, 0xc0, !PT ;  /* 0x0000ffff48167812 */ /* 0x000fc400078ec0ff */
[----:B------:R-:W-:Y:S02]  /*37fb0*/  LOP3.LUT R21, R247, 0xffff, RZ, 0xc0, !PT ;  /* 0x0000fffff7157812 */ /* 0x000fe400078ec0ff */
[----:B------:R-:W-:Y:S02]  /*37fc0*/  LOP3.LUT R20, R237, 0xffff, RZ, 0xc0, !PT ;  /* 0x0000ffffed147812 */ /* 0x000fe400078ec0ff */
[----:B------:R-:W-:Y:S02]  /*37fd0*/  PRMT R152, R23, 0x3340, R22 ;  /* 0x0000334017987816 */ /* 0x000fe40000000016 */
[----:B------:R-:W-:Y:S02]  /*37fe0*/  PRMT R23, R21, 0x3340, R20 ;  /* 0x0000334015177816 */ /* 0x000fe40000000014 */
[----:B------:R-:W-:Y:S02]  /*37ff0*/  PRMT R20, R74, 0x5410, R73 ;  /* 0x000054104a147816 */ /* 0x000fe40000000049 */
[----:B------:R-:W-:-:S02]  /*38000*/  PRMT R21, R249, 0x5410, R239 ;  /* 0x00005410f9157816 */ /* 0x000fc400000000ef */
[----:B------:R-:W-:Y:S02]  /*38010*/  PRMT R22, R229, 0x5410, R153 ;  /* 0x00005410e5167816 */ /* 0x000fe40000000099 */
[----:B------:R-:W-:-:S05]  /*38020*/  PRMT R23, R152, 0x5410, R23 ;  /* 0x0000541098177816 */ /* 0x000fca0000000017 */
[----:B------:R0:W-:Y:S04]  /*38030*/  STS.128 [R107+0x4000], R20 ;  /* 0x004000146b007388 */ /* 0x0001e80000000c00 */
[----:B------:R-:W-:Y:S04]  /*38040*/  STL [R1+0x2d78], R13 ;  /* 0x002d780d01007387 */ /* 0x000fe80000100800 */
[----:B------:R-:W3:Y:S04]  /*38050*/  LDL.LU R61, [R1+0x3910] ;  /* 0x00391000013d7983 */ /* 0x000ee80000300800 */
[----:B------:R-:W4:Y:S04]  /*38060*/  LDL.LU R62, [R1+0x390c] ;  /* 0x00390c00013e7983 */ /* 0x000f280000300800 */
[----:B------:R-:W2:Y:S04]  /*38070*/  LDL.LU R63, [R1+0x3908] ;  /* 0x00390800013f7983 */ /* 0x000ea80000300800 */
        /* <DEDUP_REMOVED lines=10> */
[----:B------:R-:W4:Y:S01]  /*38120*/  LDL.LU R74, [R1+0x38dc] ;  /* 0x0038dc00014a7983 */ /* 0x000f220000300800 */
[----:B0-----:R-:W-:-:S02]  /*38130*/  LOP3.LUT R23, R75, 0xffff, RZ, 0xc0, !PT ;  /* 0x0000ffff4b177812 */ /* 0x001fc400078ec0ff */
[----:B------:R-:W-:Y:S02]  /*38140*/  LOP3.LUT R22, R76, 0xffff, RZ, 0xc0, !PT ;  /* 0x0000ffff4c167812 */ /* 0x000fe400078ec0ff */
[----:B------:R-:W-:Y:S02]  /*38150*/  LOP3.LUT R21, R77, 0xffff, RZ, 0xc0, !PT ;  /* 0x0000ffff4d157812 */ /* 0x000fe400078ec0ff */
[----:B------:R-:W-:Y:S01]  /*38160*/  LOP3.LUT R20, R78, 0xffff, RZ, 0xc0, !PT ;  /* 0x0000ffff4e147812 */ /* 0x000fe200078ec0ff */
[----:B------:R-:W2:Y:S01]  /*38170*/  LDL.LU R75, [R1+0x38d8] ;  /* 0x0038d800014b7983 */ /* 0x000ea20000300800 */
[----:B------:R-:W-:Y:S02]  /*38180*/  PRMT R249, R23, 0x3340, R22 ;  /* 0x0000334017f97816 */ /* 0x000fe40000000016 */
[----:B------:R-:W-:Y:S02]  /*38190*/  LOP3.LUT R23, R79, 0xffff, RZ, 0xc0, !PT ;  /* 0x0000ffff4f177812 */ /* 0x000fe400078ec0ff */
[----:B------:R-:W-:-:S02]  /*381a0*/  PRMT R247, R21, 0x3340, R20 ;  /* 0x0000334015f77816 */ /* 0x000fc40000000014 */
[----:B------:R-:W-:Y:S02]  /*381b0*/  LOP3.LUT R22, R80, 0xffff, RZ, 0xc0, !PT ;  /* 0x0000ffff50167812 */ /* 0x000fe400078ec0ff */
[----:B------:R-:W-:Y:S02]  /*381c0*/  LOP3.LUT R21, R81, 0xffff, RZ, 0xc0, !PT ;  /* 0x0000ffff51157812 */ /* 0x000fe400078ec0ff */
[----:B------:R-:W-:Y:S01]  /*381d0*/  LOP3.LUT R20, R82, 0xffff, RZ, 0xc0, !PT ;  /* 0x0000ffff52147812 */ /* 0x000fe200078ec0ff */
[----:B------:R-:W3:Y:S01]  /*381e0*/  LDL.LU R76, [R1+0x38d4] ;  /* 0x0038d400014c7983 */ /* 0x000ee20000300800 */
[----:B------:R-:W-:Y:S02]  /*381f0*/  PRMT R239, R23, 0x3340, R22 ;  /* 0x0000334017ef7816 */ /* 0x000fe40000000016 */
[----:B------:R-:W-:Y:S02]  /*38200*/  LOP3.LUT R23, R83, 0xffff, RZ, 0xc0, !PT ;  /* 0x0000ffff53177812 */ /* 0x000fe400078ec0ff */
[----:B------:R-:W-:-:S02]  /*38210*/  PRMT R237, R21, 0x3340, R20 ;  /* 0x0000334015ed7816 */ /* 0x000fc40000000014 */
[----:B------:R-:W-:Y:S02]  /*38220*/  LOP3.LUT R22, R84, 0xffff, RZ, 0xc0, !PT ;  /* 0x0000ffff54167812 */ /* 0x000fe400078ec0ff */
[----:B------:R-:W-:Y:S02]  /*38230*/  LOP3.LUT R21, R85, 0xffff, RZ, 0xc0, !PT ;  /* 0x0000ffff55157812 */ /* 0x000fe400078ec0ff */
[----:B------:R-:W-:Y:S01]  /*38240*/  LOP3.LUT R20, R86, 0xffff, RZ, 0xc0, !PT ;  /* 0x0000ffff56147812 */ /* 0x000fe200078ec0ff */
[----:B------:R-:W4:Y:S01]  /*38250*/  LDL.LU R77, [R1+0x38d0] ;  /* 0x0038d000014d7983 */ /* 0x000f220000300800 */
[----:B------:R-:W-:Y:S02]  /*38260*/  PRMT R229, R23, 0x3340, R22 ;  /* 0x0000334017e57816 */ /* 0x000fe40000000016 */
[----:B------:R-:W-:Y:S02]  /*38270*/  LOP3.LUT R23, R87, 0xffff, RZ, 0xc0, !PT ;  /* 0x0000ffff57177812 */ /* 0x000fe400078ec0ff */
[----:B------:R-:W-:-:S02]  /*38280*/  PRMT R153, R21, 0x3340, R20 ;  /* 0x0000334015997816 */ /* 0x000fc40000000014 */
[----:B------:R-:W-:Y:S02]  /*38290*/  LOP3.LUT R22, R88, 0xffff, RZ, 0xc0, !PT ;  /* 0x0000ffff58167812 */ /* 0x000fe400078ec0ff */
[----:B------:R-:W-:Y:S02]  /*382a0*/  LOP3.LUT R21, R89, 0xffff, RZ, 0xc0, !PT ;  /* 0x0000ffff59157812 */ /* 0x000fe400078ec0ff */
[----:B------:R-:W-:Y:S01]  /*382b0*/  LOP3.LUT R20, R90, 0xffff, RZ, 0xc0, !PT ;  /* 0x0000ffff5a147812 */ /* 0x000fe200078ec0ff */
[----:B------:R-:W2:Y:S01]  /*382c0*/  LDL.LU R78, [R1+0x38cc] ;  /* 0x0038cc00014e7983 */ /* 0x000ea20000300800 */
[----:B------:R-:W-:-:S03]  /*382d0*/  PRMT R152, R23, 0x3340, R22 ;  /* 0x0000334017987816 */ /* 0x000fc60000000016 */
[----:B------:R-:W3:Y:S01]  /*382e0*/  LDL.LU R79, [R1+0x38c8] ;  /* 0x0038c800014f7983 */ /* 0x000ee20000300800 */
[----:B------:R-:W-:Y:S02]  /*382f0*/  PRMT R23, R21, 0x3340, R20 ;  /* 0x0000334015177816 */ /* 0x000fe40000000014 */
[----:B------:R-:W-:Y:S02]  /*38300*/  PRMT R20, R249, 0x5410, R247 ;  /* 0x00005410f9147816 */ /* 0x000fe400000000f7 */
[----:B------:R-:W-:Y:S02]  /*38310*/  PRMT R21, R239, 0x5410, R237 ;  /* 0x00005410ef157816 */ /* 0x000fe400000000ed */
[----:B------:R-:W-:Y:S02]  /*38320*/  PRMT R22, R229, 0x5410, R153 ;  /* 0x00005410e5167816 */ /* 0x000fe40000000099 */
[----:B------:R-:W-:Y:S01]  /*38330*/  PRMT R23, R152, 0x5410, R23 ;  /* 0x0000541098177816 */ /* 0x000fe20000000017 */
[----:B------:R-:W4:Y:S04]  /*38340*/  LDL.LU R80, [R1+0x38c4] ;  /* 0x0038c40001507983 */ /* 0x000f280000300800 */
[----:B------:R-:W2:Y:S04]  /*38350*/  LDL.LU R81, [R1+0x38c0] ;  /* 0x0038c00001517983 */ /* 0x000ea80000300800 */
[----:B------:R-:W3:Y:S04]  /*38360*/  LDL.LU R82, [R1+0x38bc] ;  /* 0x0038bc0001527983 */ /* 0x000ee80000300800 */
[----:B------:R-:W4:Y:S04]  /*38370*/  LDL.LU R83, [R1+0x38b8] ;  /* 0x0038b80001537983 */ /* 0x000f280000300800 */
[----:B------:R0:W-:Y:S04]  /*38380*/  STS.128 [R107+0x8000], R20 ;  /* 0x008000146b007388 */ /* 0x0001e80000000c00 */
[----:B------:R-:W2:Y:S04]  /*38390*/  LDL.LU R84, [R1+0x38b4] ;  /* 0x0038b40001547983 */ /* 0x000ea80000300800 */
[----:B------:R-:W3:Y:S04]  /*383a0*/  LDL.LU R85, [R1+0x38b0] ;  /* 0x0038b00001557983 */ /* 0x000ee80000300800 */
[----:B------:R-:W4:Y:S04]  /*383b0*/  LDL.LU R86, [R1+0x38ac] ;  /* 0x0038ac0001567983 */ /* 0x000f280000300800 */
[----:B------:R-:W2:Y:S04]  /*383c0*/  LDL.LU R87, [R1+0x38a8] ;  /* 0x0038a80001577983 */ /* 0x000ea80000300800 */
[----:B------:R-:W3:Y:S04]  /*383d0*/  LDL.LU R88, [R1+0x38a4] ;  /* 0x0038a40001587983 */ /* 0x000ee80000300800 */
[----:B------:R-:W4:Y:S04]  /*383e0*/  LDL.LU R89, [R1+0x38a0] ;  /* 0x0038a00001597983 */ /* 0x000f280000300800 */
[----:B------:R-:W2:Y:S01]  /*383f0*/  LDL.LU R90, [R1+0x389c] ;  /* 0x00389c00015a7983 */ /* 0x000ea20000300800 */
[----:B0-----:R-:W-:-:S02]  /*38400*/  LOP3.LUT R23, R91, 0xffff, RZ, 0xc0, !PT ;  /* 0x0000ffff5b177812 */ /* 0x001fc400078ec0ff */
        /* <DEDUP_REMOVED lines=24> */
[----:B------:R-:W3:Y:S04]  /*38590*/  LDL.LU R94, [R1+0x388c] ;  /* 0x00388c00015e7983 */ /* 0x000ee80000300800 */
[----:B------:R-:W4:Y:S01]  /*385a0*/  LDL.LU R95, [R1+0x3888] ;  /* 0x00388800015f7983 */ /* 0x000f220000300800 */
[----:B------:R-:W-:-:S03]  /*385b0*/  PRMT R152, R23, 0x3340, R22 ;  /* 0x0000334017987816 */ /* 0x000fc60000000016 */
[----:B------:R-:W2:Y:S01]  /*385c0*/  LDL.LU R96, [R1+0x3884] ;  /* 0x0038840001607983 */ /* 0x000ea20000300800 */
[----:B------:R-:W-:-:S03]  /*385d0*/  PRMT R23, R21, 0x3340, R20 ;  /* 0x0000334015177816 */ /* 0x000fc60000000014 */
[----:B------:R-:W3:Y:S04]  /*385e0*/  LDL.LU R97, [R1+0x3880] ;  /* 0x0038800001617983 */ /* 0x000ee80000300800 */
[----:B------:R-:W4:Y:S04]  /*385f0*/  LDL.LU R98, [R1+0x387c] ;  /* 0x00387c0001627983 */ /* 0x000f280000300800 */
[----:B------:R-:W2:Y:S04]  /*38600*/  LDL.LU R99, [R1+0x3878] ;  /* 0x0038780001637983 */ /* 0x000ea80000300800 */
[----:B------:R-:W3:Y:S01]  /*38610*/  LDL.LU R100, [R1+0x3874] ;  /* 0x0038740001647983 */ /* 0x000ee20000300800 */
[----:B------:R-:W-:-:S02]  /*38620*/  PRMT R20, R249, 0x5410, R247 ;  /* 0x00005410f9147816 */ /* 0x000fc400000000f7 */
[----:B------:R-:W-:Y:S02]  /*38630*/  PRMT R21, R239, 0x5410, R237 ;  /* 0x00005410ef157816 */ /* 0x000fe400000000ed */
[----:B------:R-:W-:Y:S02]  /*38640*/  PRMT R22, R229, 0x5410, R153 ;  /* 0x00005410e5167816 */ /* 0x000fe40000000099 */
[----:B------:R-:W-:Y:S01]  /*38650*/  PRMT R23, R152, 0x5410, R23 ;  /* 0x0000541098177816 */ /* 0x000fe20000000017 */
[----:B------:R-:W4:Y:S04]  /*38660*/  LDL.LU R101, [R1+0x3870] ;  /* 0x0038700001657983 */ /* 0x000f280000300800 */
[----:B------:R-:W2:Y:S04]  /*38670*/  LDL.LU R102, [R1+0x386c] ;  /* 0x00386c0001667983 */ /* 0x000ea80000300800 */
[----:B------:R-:W3:Y:S04]  /*38680*/  LDL.LU R103, [R1+0x3868] ;  /* 0x0038680001677983 */ /* 0x000ee80000300800 */
[----:B------:R-:W4:Y:S04]  /*38690*/  LDL.LU R104, [R1+0x3864] ;  /* 0x0038640001687983 */ /* 0x000f280000300800 */
[----:B------:R-:W2:Y:S04]  /*386a0*/  LDL.LU R105, [R1+0x3860] ;  /* 0x0038600001697983 */ /* 0x000ea80000300800 */
[----:B------:R0:W-:Y:S04]  /*386b0*/  STS.128 [R107+0xc000], R20 ;  /* 0x00c000146b007388 */ /* 0x0001e80000000c00 */
[----:B------:R-:W3:Y:S01]  /*386c0*/  LDL.LU R106, [R1+0x385c] ;  /* 0x00385c00016a7983 */ /* 0x000ee20000300800 */
[----:B0-----:R-:W-:-:S02]  /*386d0*/  LOP3.LUT R23, R108, 0xffff, RZ, 0xc0, !PT ;  /* 0x0000ffff6c177812 */ /* 0x001fc400078ec0ff */
[----:B------:R-:W-:Y:S01]  /*386e0*/  LOP3.LUT R22, R109, 0xffff, RZ, 0xc0, !PT ;  /* 0x0000ffff6d167812 */ /* 0x000fe200078ec0ff */
[----:B------:R-:W4:Y:S04]  /*386f0*/  LDL.LU R107, [R1+0x3858] ;  /* 0x00385800016b7983 */ /* 0x000f280000300800 */
[----:B------:R-:W2:Y:S04]  /*38700*/  LDL.LU R108, [R1+0x3854] ;  /* 0x00385400016c7983 */ /* 0x000ea80000300800 */
[----:B------:R-:W3:Y:S01]  /*38710*/  LDL.LU R109, [R1+0x3850] ;  /* 0x00385000016d7983 */ /* 0x000ee20000300800 */
[----:B------:R-:W-:-:S02]  /*38720*/  LOP3.LUT R21, R110, 0xffff, RZ, 0xc0, !PT ;  /* 0x0000ffff6e157812 */ /* 0x000fc400078ec0ff */
[----:B------:R-:W-:Y:S01]  /*38730*/  LOP3.LUT R20, R111, 0xffff, RZ, 0xc0, !PT ;  /* 0x0000ffff6f147812 */ /* 0x000fe200078ec0ff */
[----:B------:R-:W4:Y:S01]  /*38740*/  LDL.LU R110, [R1+0x384c] ;  /* 0x00384c00016e7983 */ /* 0x000f220000300800 */
[----:B------:R-:W-:-:S03]  /*38750*/  PRMT R239, R23, 0x3340, R22 ;  /* 0x0000334017ef7816 */ /* 0x000fc60000000016 */
[----:B------:R-:W2:Y:S01]  /*38760*/  LDL.LU R111, [R1+0x3848] ;  /* 0x00384800016f7983 */ /* 0x000ea20000300800 */
[----:B------:R-:W-:-:S03]  /*38770*/  LOP3.LUT R23, R26, 0xffff, RZ, 0xc0, !PT ;  /* 0x0000ffff1a177812 */ /* 0x000fc600078ec0ff */
[----:B------:R-:W3:Y:S01]  /*38780*/  LDL R26, [R1+0x14a0] ;  /* 0x0014a000011a7983 */ /* 0x000ee20000100800 */
[----:B------:R-:W-:Y:S02]  /*38790*/  PRMT R237, R21, 0x3340, R20 ;  /* 0x0000334015ed7816 */ /* 0x000fe40000000014 */
[----:B------:R-:W-:Y:S02]  /*387a0*/  LOP3.LUT R22, R243, 0xffff, RZ, 0xc0, !PT ;  /* 0x0000fffff3167812 */ /* 0x000fe400078ec0ff */
[----:B------:R-:W-:Y:S02]  /*387b0*/  LOP3.LUT R21, R233, 0xffff, RZ, 0xc0, !PT ;  /* 0x0000ffffe9157812 */ /* 0x000fe400078ec0ff */
[----:B------:R-:W-:Y:S02]  /*387c0*/  LOP3.LUT R20, R224, 0xffff, RZ, 0xc0, !PT ;  /* 0x0000ffffe0147812 */ /* 0x000fe400078ec0ff */
[----:B------:R-:W-:Y:S02]  /*387d0*/  PRMT R229, R23, 0x3340, R22 ;  /* 0x0000334017e57816 */ /* 0x000fe40000000016 */
[----:B------:R-:W-:-:S02]  /*387e0*/  LOP3.LUT R23, R216, 0xffff, RZ, 0xc0, !PT ;  /* 0x0000ffffd8177812 */ /* 0x000fc400078ec0ff */
        /* <DEDUP_REMOVED lines=11> */
[----:B------:R-:W-:-:S02]  /*388a0*/  PRMT R23, R21, 0x3340, R20 ;  /* 0x0000334015177816 */ /* 0x000fc40000000014 */
[----:B------:R-:W-:Y:S02]  /*388b0*/  PRMT R20, R239, 0x5410, R237 ;  /* 0x00005410ef147816 */ /* 0x000fe400000000ed */
[----:B------:R-:W-:Y:S02]  /*388c0*/  PRMT R21, R229, 0x5410, R224 ;  /* 0x00005410e5157816 */ /* 0x000fe400000000e0 */
[----:B------:R-:W-:Y:S02]  /*388d0*/  PRMT R22, R196, 0x5410, R153 ;  /* 0x00005410c4167816 */ /* 0x000fe40000000099 */
[----:B------:R-:W-:-:S05]  /*388e0*/  PRMT R23, R152, 0x5410, R23 ;  /* 0x0000541098177816 */ /* 0x000fca0000000017 */
[----:B---3--:R0:W-:Y:S02]  /*388f0*/  STS.128 [R26], R20 ;  /* 0x000000141a007388 */ /* 0x0081e40000000c00 */
[----:B0-----:R-:W-:Y:S02]  /*38900*/  LOP3.LUT R23, R112, 0xffff, RZ, 0xc0, !PT ;  /* 0x0000ffff70177812 */ /* 0x001fe400078ec0ff */
[----:B------:R-:W-:Y:S02]  /*38910*/  LOP3.LUT R22, R113, 0xffff, RZ, 0xc0, !PT ;  /* 0x0000ffff71167812 */ /* 0x000fe400078ec0ff */
[----:B------:R-:W-:Y:S02]  /*38920*/  LOP3.LUT R21, R114, 0xffff, RZ, 0xc0, !PT ;  /* 0x0000ffff72157812 */ /* 0x000fe400078ec0ff */
[----:B------:R-:W-:Y:S01]  /*38930*/  LOP3.LUT R20, R115, 0xffff, RZ, 0xc0, !PT ;  /* 0x0000ffff73147812 */ /* 0x000fe200078ec0ff */
[----:B------:R-:W3:Y:S01]  /*38940*/  LDL.LU R112, [R1+0x3844] ;  /* 0x0038440001707983 */ /* 0x000ee20000300800 */
[----:B------:R-:W-:-:S02]  /*38950*/  PRMT R196, R23, 0x3340, R22 ;  /* 0x0000334017c47816 */ /* 0x000fc40000000016 */
[----:B------:R-:W-:Y:S02]  /*38960*/  LOP3.LUT R23, R116, 0xffff, RZ, 0xc0, !PT ;  /* 0x0000ffff74177812 */ /* 0x000fe400078ec0ff */
[----:B------:R-:W-:Y:S02]  /*38970*/  PRMT R190, R21, 0x3340, R20 ;  /* 0x0000334015be7816 */ /* 0x000fe40000000014 */
[----:B------:R-:W-:Y:S02]  /*38980*/  LOP3.LUT R22, R117, 0xffff, RZ, 0xc0, !PT ;  /* 0x0000ffff75167812 */ /* 0x000fe400078ec0ff */
[----:B------:R-:W-:Y:S02]  /*38990*/  LOP3.LUT R21, R118, 0xffff, RZ, 0xc0, !PT ;  /* 0x0000ffff76157812 */ /* 0x000fe400078ec0ff */
[----:B------:R-:W-:Y:S01]  /*389a0*/  LOP3.LUT R20, R248, 0xffff, RZ, 0xc0, !PT ;  /* 0x0000fffff8147812 */ /* 0x000fe200078ec0ff */
[----:B------:R-:W4:Y:S01]  /*389b0*/  LDL.LU R113, [R1+0x3840] ;  /* 0x0038400001717983 */ /* 0x000f220000300800 */
[----:B------:R-:W-:-:S02]  /*389c0*/  PRMT R184, R23, 0x3340, R22 ;  /* 0x0000334017b87816 */ /* 0x000fc40000000016 */
[----:B------:R-:W-:Y:S02]  /*389d0*/  LOP3.LUT R23, R238, 0xffff, RZ, 0xc0, !PT ;  /* 0x0000ffffee177812 */ /* 0x000fe400078ec0ff */
[----:B------:R-:W-:Y:S02]  /*389e0*/  PRMT R179, R21, 0x3340, R20 ;  /* 0x0000334015b37816 */ /* 0x000fe40000000014 */
[----:B------:R-:W-:Y:S02]  /*389f0*/  LOP3.LUT R22, R228, 0xffff, RZ, 0xc0, !PT ;  /* 0x0000ffffe4167812 */ /* 0x000fe400078ec0ff */
[----:B------:R-:W-:Y:S02]  /*38a00*/  LOP3.LUT R21, R220, 0xffff, RZ, 0xc0, !PT ;  /* 0x0000ffffdc157812 */ /* 0x000fe400078ec0ff */
[----:B------:R-:W-:Y:S01]  /*38a10*/  LOP3.LUT R20, R213, 0xffff, RZ, 0xc0, !PT ;  /* 0x0000ffffd5147812 */ /* 0x000fe200078ec0ff */
[----:B------:R-:W2:Y:S01]  /*38a20*/  LDL.LU R114, [R1+0x383c] ;  /* 0x00383c0001727983 */ /* 0x000ea20000300800 */
[----:B------:R-:W-:-:S02]  /*38a30*/  PRMT R174, R23, 0x3340, R22 ;  /* 0x0000334017ae7816 */ /* 0x000fc40000000016 */
[----:B------:R-:W-:Y:S02]  /*38a40*/  LOP3.LUT R23, R206, 0xffff, RZ, 0xc0, !PT ;  /* 0x0000ffffce177812 */ /* 0x000fe400078ec0ff */
[----:B------:R-:W-:Y:S02]  /*38a50*/  PRMT R153, R21, 0x3340, R20 ;  /* 0x0000334015997816 */ /* 0x000fe40000000014 */
[----:B------:R-:W-:Y:S02]  /*38a60*/  LOP3.LUT R22, R199, 0xffff, RZ, 0xc0, !PT ;  /* 0x0000ffffc7167812 */ /* 0x000fe400078ec0ff */
[----:B------:R-:W-:Y:S02]  /*38a70*/  LOP3.LUT R21, R193, 0xffff, RZ, 0xc0, !PT ;  /* 0x0000ffffc1157812 */ /* 0x000fe400078ec0ff */
[----:B------:R-:W-:Y:S01]  /*38a80*/  LOP3.LUT R20, R187, 0xffff, RZ, 0xc0, !PT ;  /* 0x0000ffffbb147812 */ /* 0x000fe200078ec0ff */
[----:B------:R-:W3:Y:S01]  /*38a90*/  LDL.LU R115, [R1+0x3838] ;  /* 0x0038380001737983 */ /* 0x000ee20000300800 */
[----:B------:R-:W-:-:S03]  /*38aa0*/  PRMT R152, R23, 0x3340, R22 ;  /* 0x0000334017987816 */ /* 0x000fc60000000016 */
[----:B------:R-:W4:Y:S01]  /*38ab0*/  LDL.LU R116, [R1+0x3834] ;  /* 0x0038340001747983 */ /* 0x000f220000300800 */
[----:B------:R-:W-:Y:S02]  /*38ac0*/  PRMT R23, R21, 0x3340, R20 ;  /* 0x0000334015177816 */ /* 0x000fe40000000014 */
[----:B------:R-:W-:Y:S02]  /*38ad0*/  PRMT R20, R196, 0x5410, R190 ;  /* 0x00005410c4147816 */ /* 0x000fe400000000be */
[----:B------:R-:W-:Y:S02]  /*38ae0*/  PRMT R21, R184, 0x5410, R179 ;  /* 0x00005410b8157816 */ /* 0x000fe400000000b3 */
[----:B------:R-:W-:Y:S02]  /*38af0*/  PRMT R22, R174, 0x5410, R153 ;  /* 0x00005410ae167816 */ /* 0x000fe40000000099 */
[----:B------:R-:W-:Y:S01]  /*38b00*/  PRMT R23, R152, 0x5410, R23 ;  /* 0x0000541098177816 */ /* 0x000fe20000000017 */
[----:B------:R-:W2:Y:S04]  /*38b10*/  LDL.LU R117, [R1+0x3830] ;  /* 0x0038300001757983 */ /* 0x000ea80000300800 */
[----:B------:R-:W3:Y:S04]  /*38b20*/  LDL.LU R118, [R1+0x382c] ;  /* 0x00382c0001767983 */ /* 0x000ee80000300800 */
[----:B------:R0:W-:Y:S02]  /*38b30*/  STS.128 [R26+0x4000], R20 ;  /* 0x004000141a007388 */ /* 0x0001e40000000c00 */
[----:B0-----:R-:W-:-:S02]  /*38b40*/  LOP3.LUT R23, R119, 0xffff, RZ, 0xc0, !PT ;  /* 0x0000ffff77177812 */ /* 0x001fc400078ec0ff */
        /* <DEDUP_REMOVED lines=25> */
[----:B------:R-:W-:-:S03]  /*38ce0*/  PRMT R152, R23, 0x3340, R22 ;  /* 0x0000334017987816 */ /* 0x000fc60000000016 */
[----:B------:R-:W2:Y:S01]  /*38cf0*/  LDL.LU R123, [R1+0x3818] ;  /* 0x00381800017b7983 */ /* 0x000ea20000300800 */
[----:B------:R-:W-:Y:S02]  /*38d00*/  PRMT R23, R21, 0x3340, R20 ;  /* 0x0000334015177816 */ /* 0x000fe40000000014 */
[----:B------:R-:W-:Y:S02]  /*38d10*/  PRMT R20, R190, 0x5410, R187 ;  /* 0x00005410be147816 */ /* 0x000fe400000000bb */
[----:B------:R-:W-:Y:S02]  /*38d20*/  PRMT R21, R184, 0x5410, R179 ;  /* 0x00005410b8157816 */ /* 0x000fe400000000b3 */
[----:B------:R-:W-:Y:S02]  /*38d30*/  PRMT R22, R174, 0x5410, R153 ;  /* 0x00005410ae167816 */ /* 0x000fe40000000099 */
[----:B------:R-:W-:Y:S01]  /*38d40*/  PRMT R23, R152, 0x5410, R23 ;  /* 0x0000541098177816 */ /* 0x000fe20000000017 */
[----:B------:R-:W3:Y:S04]  /*38d50*/  LDL.LU R124, [R1+0x3814] ;  /* 0x00381400017c7983 */ /* 0x000ee80000300800 */
[----:B------:R0:W-:Y:S02]  /*38d60*/  STS.128 [R26+0x8000], R20 ;  /* 0x008000141a007388 */ /* 0x0001e40000000c00 */
[----:B0-----:R-:W-:-:S02]  /*38d70*/  LOP3.LUT R21, R40, 0xffff, RZ, 0xc0, !PT ;  /* 0x0000ffff28157812 */ /* 0x001fc400078ec0ff */
[----:B------:R-:W-:-:S04]  /*38d80*/  LOP3.LUT R20, R39, 0xffff, RZ, 0xc0, !PT ;  /* 0x0000ffff27147812 */ /* 0x000fc800078ec0ff */
[----:B------:R-:W-:Y:S02]  /*38d90*/  PRMT R187, R21, 0x3340, R20 ;  /* 0x0000334015bb7816 */ /* 0x000fe40000000014 */
[----:B------:R-:W-:Y:S02]  /*38da0*/  LOP3.LUT R21, R32, 0xffff, RZ, 0xc0, !PT ;  /* 0x0000ffff20157812 */ /* 0x000fe400078ec0ff */
[----:B------:R-:W-:Y:S02]  /*38db0*/  LOP3.LUT R20, R30, 0xffff, RZ, 0xc0, !PT ;  /* 0x0000ffff1e147812 */ /* 0x000fe400078ec0ff */
[----:B------:R-:W-:Y:S02]  /*38dc0*/  LOP3.LUT R23, R44, 0xffff, RZ, 0xc0, !PT ;  /* 0x0000ffff2c177812 */ /* 0x000fe400078ec0ff */
[----:B------:R-:W-:Y:S01]  /*38dd0*/  LOP3.LUT R22, R41, 0xffff, RZ, 0xc0, !PT ;  /* 0x0000ffff29167812 */ /* 0x000fe200078ec0ff */
[----:B------:R-:W4:Y:S01]  /*38de0*/  LDL R30, [R1+0x2840] ;  /* 0x00284000011e7983 */ /* 0x000f220000100800 */
[----:B------:R-:W-:-:S02]  /*38df0*/  PRMT R179, R21, 0x3340, R20 ;  /* 0x0000334015b37816 */ /* 0x000fc40000000014 */
[----:B------:R-:W-:Y:S01]  /*38e00*/  LOP3.LUT R20, R0, 0xffff, RZ, 0xc0, !PT ;  /* 0x0000ffff00147812 */ /* 0x000fe200078ec0ff */
[----:B------:R-:W0:Y:S01]  /*38e10*/  S2R R244, SR_TID.X ;  /* 0x0000000000f47919 */ /* 0x000e220000002100 */
[----:B------:R-:W2:Y:S01]  /*38e20*/  LDL R0, [R1+0x149c] ;  /* 0x00149c0001007983 */ /* 0x000ea20000100800 */
[----:B------:R-:W-:Y:S02]  /*38e30*/  PRMT R190, R23, 0x3340, R22 ;  /* 0x0000334017be7816 */ /* 0x000fe40000000016 */
[----:B------:R-:W-:Y:S02]  /*38e40*/  LOP3.LUT R23, R37, 0xffff, RZ, 0xc0, !PT ;  /* 0x0000ffff25177812 */ /* 0x000fe400078ec0ff */
[----:B------:R-:W-:Y:S02]  /*38e50*/  LOP3.LUT R22, R34, 0xffff, RZ, 0xc0, !PT ;  /* 0x0000ffff22167812 */ /* 0x000fe400078ec0ff */
[----:B------:R-:W-:Y:S01]  /*38e60*/  LOP3.LUT R21, R27, 0xffff, RZ, 0xc0, !PT ;  /* 0x0000ffff1b157812 */ /* 0x000fe200078ec0ff */
[----:B------:R-:W4:Y:S04]  /*38e70*/  LDL R34, [R1+0x2be0] ;  /* 0x002be00001227983 */ /* 0x000f280000100800 */
[----:B------:R-:W4:Y:S01]  /*38e80*/  LDL R27, [R1+0x2c64] ;  /* 0x002c6400011b7983 */ /* 0x000f220000100800 */
[----:B------:R-:W-:-:S02]  /*38e90*/  PRMT R184, R23, 0x3340, R22 ;  /* 0x0000334017b87816 */ /* 0x000fc40000000016 */
[----:B------:R-:W-:Y:S01]  /*38ea0*/  LOP3.LUT R23, R29, 0xffff, RZ, 0xc0, !PT ;  /* 0x0000ffff1d177812 */ /* 0x000fe200078ec0ff */
[----:B------:R-:W4:Y:S04]  /*38eb0*/  LDL R32, [R1+0x2ba0] ;  /* 0x002ba00001207983 */ /* 0x000f280000100800 */
[----:B------:R-:W4:Y:S01]  /*38ec0*/  LDL R29, [R1+0x2c84] ;  /* 0x002c8400011d7983 */ /* 0x000f220000100800 */
[----:B------:R-:W-:Y:S02]  /*38ed0*/  LOP3.LUT R22, R28, 0xffff, RZ, 0xc0, !PT ;  /* 0x0000ffff1c167812 */ /* 0x000fe400078ec0ff */
[----:B------:R-:W-:Y:S02]  /*38ee0*/  PRMT R153, R21, 0x3340, R20 ;  /* 0x0000334015997816 */ /* 0x000fe40000000014 */
[----:B------:R-:W-:Y:S01]  /*38ef0*/  LOP3.LUT R21, R231, 0xffff, RZ, 0xc0, !PT ;  /* 0x0000ffffe7157812 */ /* 0x000fe200078ec0ff */
[----:B------:R-:W4:Y:S01]  /*38f00*/  LDL R28, [R1+0x2c60] ;  /* 0x002c6000011c7983 */ /* 0x000f220000100800 */
[----:B------:R-:W-:-:S02]  /*38f10*/  PRMT R174, R23, 0x3340, R22 ;  /* 0x0000334017ae7816 */ /* 0x000fc40000000016 */
[----:B------:R-:W-:Y:S02]  /*38f20*/  LOP3.LUT R23, R251, 0xffff, RZ, 0xc0, !PT ;  /* 0x0000fffffb177812 */ /* 0x000fe400078ec0ff */
[----:B------:R-:W-:Y:S02]  /*38f30*/  LOP3.LUT R22, R241, 0xffff, RZ, 0xc0, !PT ;  /* 0x0000fffff1167812 */ /* 0x000fe400078ec0ff */
[----:B------:R-:W-:Y:S02]  /*38f40*/  LOP3.LUT R20, R222, 0xffff, RZ, 0xc0, !PT ;  /* 0x0000ffffde147812 */ /* 0x000fe400078ec0ff */
[----:B------:R-:W-:Y:S02]  /*38f50*/  PRMT R152, R23, 0x3340, R22 ;  /* 0x0000334017987816 */ /* 0x000fe40000000016 */
[----:B------:R-:W-:Y:S02]  /*38f60*/  PRMT R23, R21, 0x3340, R20 ;  /* 0x0000334015177816 */ /* 0x000fe40000000014 */
[----:B------:R-:W-:-:S02]  /*38f70*/  PRMT R20, R190, 0x5410, R187 ;  /* 0x00005410be147816 */ /* 0x000fc400000000bb */
[----:B------:R-:W-:Y:S02]  /*38f80*/  PRMT R21, R184, 0x5410, R179 ;  /* 0x00005410b8157816 */ /* 0x000fe400000000b3 */
[----:B------:R-:W-:Y:S02]  /*38f90*/  PRMT R22, R174, 0x5410, R153 ;  /* 0x00005410ae167816 */ /* 0x000fe40000000099 */
[----:B------:R-:W-:-:S05]  /*38fa0*/  PRMT R23, R152, 0x5410, R23 ;  /* 0x0000541098177816 */ /* 0x000fca0000000017 */
[----:B------:R1:W-:Y:S02]  /*38fb0*/  STS.128 [R26+0xc000], R20 ;  /* 0x00c000141a007388 */ /* 0x0003e40000000c00 */
[----:B-1----:R-:W-:Y:S02]  /*38fc0*/  LOP3.LUT R23, R225, 0xffff, RZ, 0xc0, !PT ;  /* 0x0000ffffe1177812 */ /* 0x002fe400078ec0ff */
[----:B------:R-:W-:Y:S02]  /*38fd0*/  LOP3.LUT R22, R217, 0xffff, RZ, 0xc0, !PT ;  /* 0x0000ffffd9167812 */ /* 0x000fe400078ec0ff */
[----:B------:R-:W-:Y:S02]  /*38fe0*/  LOP3.LUT R21, R210, 0xffff, RZ, 0xc0, !PT ;  /* 0x0000ffffd2157812 */ /* 0x000fe400078ec0ff */
[----:B------:R-:W-:Y:S02]  /*38ff0*/  LOP3.LUT R20, R203, 0xffff, RZ, 0xc0, !PT ;  /* 0x0000ffffcb147812 */ /* 0x000fe400078ec0ff */
[----:B0-----:R-:W-:-:S02]  /*39000*/  LOP3.LUT R244, R244, 0x7f, RZ, 0xc0, !PT ;  /* 0x0000007ff4f47812 */ /* 0x001fc400078ec0ff */
[----:B------:R-:W-:Y:S02]  /*39010*/  PRMT R187, R23, 0x3340, R22 ;  /* 0x0000334017bb7816 */ /* 0x000fe40000000016 */
[----:B------:R-:W-:Y:S02]  /*39020*/  LOP3.LUT R23, R197, 0xffff, RZ, 0xc0, !PT ;  /* 0x0000ffffc5177812 */ /* 0x000fe400078ec0ff */
[----:B------:R-:W-:Y:S02]  /*39030*/  PRMT R184, R21, 0x3340, R20 ;  /* 0x0000334015b87816 */ /* 0x000fe40000000014 */
[----:B------:R-:W-:Y:S02]  /*39040*/  LOP3.LUT R22, R191, 0xffff, RZ, 0xc0, !PT ;  /* 0x0000ffffbf167812 */ /* 0x000fe400078ec0ff */
[----:B------:R-:W-:Y:S02]  /*39050*/  LOP3.LUT R21, R185, 0xffff, RZ, 0xc0, !PT ;  /* 0x0000ffffb9157812 */ /* 0x000fe400078ec0ff */
[----:B------:R-:W-:Y:S01]  /*39060*/  LOP3.LUT R20, R180, 0xffff, RZ, 0xc0, !PT ;  /* 0x0000ffffb4147812 */ /* 0x000fe200078ec0ff */
[----:B------:R-:W4:Y:S01]  /*39070*/  LDL R26, [R1+0x2c20] ;  /* 0x002c2000011a7983 */ /* 0x000f220000100800 */
[----:B------:R-:W-:-:S02]  /*39080*/  PRMT R179, R23, 0x3340, R22 ;  /* 0x0000334017b37816 */ /* 0x000fc40000000016 */
[----:B------:R-:W-:Y:S02]  /*39090*/  LOP3.LUT R23, R175, 0xffff, RZ, 0xc0, !PT ;  /* 0x0000ffffaf177812 */ /* 0x000fe400078ec0ff */
[----:B------:R-:W-:Y:S02]  /*390a0*/  PRMT R174, R21, 0x3340, R20 ;  /* 0x0000334015ae7816 */ /* 0x000fe40000000014 */
[----:B------:R-:W-:Y:S02]  /*390b0*/  LOP3.LUT R22, R165, 0xffff, RZ, 0xc0, !PT ;  /* 0x0000ffffa5167812 */ /* 0x000fe400078ec0ff */
[----:B------:R-:W-:Y:S02]  /*390c0*/  LOP3.LUT R21, R162, 0xffff, RZ, 0xc0, !PT ;  /* 0x0000ffffa2157812 */ /* 0x000fe400078ec0ff */
[----:B------:R-:W-:Y:S02]  /*390d0*/  LOP3.LUT R20, R160, 0xffff, RZ, 0xc0, !PT ;  /* 0x0000ffffa0147812 */ /* 0x000fe400078ec0ff */
[----:B------:R-:W-:-:S02]  /*390e0*/  PRMT R160, R23, 0x3340, R22 ;  /* 0x0000334017a07816 */ /* 0x000fc40000000016 */
[----:B------:R-:W-:Y:S02]  /*390f0*/  LOP3.LUT R23, R158, 0xffff, RZ, 0xc0, !PT ;  /* 0x0000ffff9e177812 */ /* 0x000fe400078ec0ff */
[----:B------:R-:W-:Y:S02]  /*39100*/  PRMT R153, R21, 0x3340, R20 ;  /* 0x0000334015997816 */ /* 0x000fe40000000014 */
[----:B------:R-:W-:Y:S02]  /*39110*/  LOP3.LUT R22, R156, 0xffff, RZ, 0xc0, !PT ;  /* 0x0000ffff9c167812 */ /* 0x000fe400078ec0ff */
[----:B------:R-:W-:Y:S02]  /*39120*/  LOP3.LUT R21, R155, 0xffff, RZ, 0xc0, !PT ;  /* 0x0000ffff9b157812 */ /* 0x000fe400078ec0ff */
[----:B------:R-:W-:Y:S02]  /*39130*/  LOP3.LUT R20, R154, 0xffff, RZ, 0xc0, !PT ;  /* 0x0000ffff9a147812 */ /* 0x000fe400078ec0ff */
[----:B------:R-:W-:-:S02]  /*39140*/  PRMT R152, R23, 0x3340, R22 ;  /* 0x0000334017987816 */ /* 0x000fc40000000016 */
[----:B------:R-:W-:Y:S02]  /*39150*/  PRMT R23, R21, 0x3340, R20 ;  /* 0x0000334015177816 */ /* 0x000fe40000000014 */
[----:B------:R-:W-:Y:S02]  /*39160*/  PRMT R20, R187, 0x5410, R184 ;  /* 0x00005410bb147816 */ /* 0x000fe400000000b8 */
[----:B------:R-:W-:Y:S02]  /*39170*/  PRMT R21, R179, 0x5410, R174 ;  /* 0x00005410b3157816 */ /* 0x000fe400000000ae */
[----:B------:R-:W-:Y:S02]  /*39180*/  PRMT R22, R160, 0x5410, R153 ;  /* 0x00005410a0167816 */ /* 0x000fe40000000099 */
[----:B------:R-:W-:Y:S02]  /*39190*/  PRMT R23, R152, 0x5410, R23 ;  /* 0x0000541098177816 */ /* 0x000fe40000000017 */
[----:B------:R-:W-:-:S02]  /*391a0*/  ISETP.GE.AND P0, PT, R244, R11, PT ;  /* 0x0000000bf400720c */ /* 0x000fc40003f06270 */
[----:B------:R-:W-:Y:S01]  /*391b0*/  LOP3.LUT R11, R10, 0xffff, RZ, 0xc0, !PT ;  /* 0x0000ffff0a0b7812 */ /* 0x000fe200078ec0ff */
[----:B--2---:R0:W-:Y:S02]  /*391c0*/  STS.128 [R0], R20 ;  /* 0x0000001400007388 */ /* 0x0041e40000000c00 */
[----:B0-----:R-:W-:Y:S02]  /*391d0*/  LOP3.LUT R23, R250, 0xffff, RZ, 0xc0, !PT ;  /* 0x0000fffffa177812 */ /* 0x001fe400078ec0ff */
        /* <DEDUP_REMOVED lines=26> */
[----:B------:R-:W-:-:S05]  /*39380*/  PRMT R23, R152, 0x5410, R23 ;  /* 0x0000541098177816 */ /* 0x000fca0000000017 */
[----:B------:R0:W-:Y:S02]  /*39390*/  STS.128 [R0+0x4000], R20 ;  /* 0x0040001400007388 */ /* 0x0001e40000000c00 */
[----:B0-----:R-:W-:Y:S02]  /*393a0*/  LOP3.LUT R23, R25, 0xffff, RZ, 0xc0, !PT ;  /* 0x0000ffff19177812 */ /* 0x001fe400078ec0ff */
[----:B------:R-:W-:Y:S02]  /*393b0*/  LOP3.LUT R22, R24, 0xffff, RZ, 0xc0, !PT ;  /* 0x0000ffff18167812 */ /* 0x000fe400078ec0ff */
[----:B------:R-:W-:Y:S02]  /*393c0*/  LOP3.LUT R21, R17, 0xffff, RZ, 0xc0, !PT ;  /* 0x0000ffff11157812 */ /* 0x000fe400078ec0ff */
[----:B------:R-:W-:Y:S02]  /*393d0*/  LOP3.LUT R20, R246, 0xffff, RZ, 0xc0, !PT ;  /* 0x0000fffff6147812 */ /* 0x000fe400078ec0ff */
[----:B---3--:R-:W-:-:S02]  /*393e0*/  PRMT R124, RZ, 0x7610, R124 ;  /* 0x00007610ff7c7816 */ /* 0x008fc4000000007c */
[----:B------:R-:W-:Y:S02]  /*393f0*/  PRMT R158, R23, 0x3340, R22 ;  /* 0x00003340179e7816 */ /* 0x000fe40000000016 */
[----:B------:R-:W-:Y:S02]  /*39400*/  LOP3.LUT R23, R235, 0xffff, RZ, 0xc0, !PT ;  /* 0x0000ffffeb177812 */ /* 0x000fe400078ec0ff */
[----:B------:R-:W-:Y:S02]  /*39410*/  PRMT R157, R21, 0x3340, R20 ;  /* 0x00003340159d7816 */ /* 0x000fe40000000014 */
[----:B------:R-:W-:Y:S02]  /*39420*/  LOP3.LUT R22, R227, 0xffff, RZ, 0xc0, !PT ;  /* 0x0000ffffe3167812 */ /* 0x000fe400078ec0ff */
[----:B------:R-:W-:Y:S02]  /*39430*/  LOP3.LUT R21, R219, 0xffff, RZ, 0xc0, !PT ;  /* 0x0000ffffdb157812 */ /* 0x000fe400078ec0ff */
[----:B------:R-:W-:Y:S01]  /*39440*/  LOP3.LUT R20, R212, 0xffff, RZ, 0xc0, !PT ;  /* 0x0000ffffd4147812 */ /* 0x000fe200078ec0ff */
[----:B------:R-:W2:Y:S01]  /*39450*/  LDL R25, [R1+0x2c24] ;  /* 0x002c240001197983 */ /* 0x000ea20000100800 */
[----:B------:R-:W-:-:S02]  /*39460*/  PRMT R156, R23, 0x3340, R22 ;  /* 0x00003340179c7816 */ /* 0x000fc40000000016 */
[----:B------:R-:W-:Y:S02]  /*39470*/  LOP3.LUT R23, R205, 0xffff, RZ, 0xc0, !PT ;  /* 0x0000ffffcd177812 */ /* 0x000fe400078ec0ff */
[----:B------:R-:W-:Y:S02]  /*39480*/  PRMT R155, R21, 0x3340, R20 ;  /* 0x00003340159b7816 */ /* 0x000fe40000000014 */
[----:B------:R-:W-:Y:S02]  /*39490*/  LOP3.LUT R22, R198, 0xffff, RZ, 0xc0, !PT ;  /* 0x0000ffffc6167812 */ /* 0x000fe400078ec0ff */
[----:B------:R-:W-:Y:S02]  /*394a0*/  LOP3.LUT R21, R192, 0xffff, RZ, 0xc0, !PT ;  /* 0x0000ffffc0157812 */ /* 0x000fe400078ec0ff */
[----:B------:R-:W-:Y:S01]  /*394b0*/  LOP3.LUT R20, R186, 0xffff, RZ, 0xc0, !PT ;  /* 0x0000ffffba147812 */ /* 0x000fe200078ec0ff */
[----:B------:R-:W3:Y:S01]  /*394c0*/  LDL R24, [R1+0x2be4] ;  /* 0x002be40001187983 */ /* 0x000ee20000100800 */
        /* <DEDUP_REMOVED lines=16> */
[----:B------:R-:W3:Y:S01]  /*395d0*/  LDL R12, [R1+0x2ba4] ;  /* 0x002ba400010c7983 */ /* 0x000ee20000100800 */
[----:B------:R-:W-:Y:S02]  /*395e0*/  PRMT R157, R22, 0x3340, R21 ;  /* 0x00003340169d7816 */ /* 0x000fe40000000015 */
[----:B------:R-:W-:-:S02]  /*395f0*/  PRMT R156, R20, 0x3340, R11 ;  /* 0x00003340149c7816 */ /* 0x000fc4000000000b */
[----:B------:R-:W-:Y:S02]  /*39600*/  LOP3.LUT R22, R2, 0xffff, RZ, 0xc0, !PT ;  /* 0x0000ffff02167812 */ /* 0x000fe400078ec0ff */
[----:B------:R-:W-:Y:S02]  /*39610*/  LOP3.LUT R21, R252, 0xffff, RZ, 0xc0, !PT ;  /* 0x0000fffffc157812 */ /* 0x000fe400078ec0ff */
[----:B------:R-:W-:Y:S02]  /*39620*/  LOP3.LUT R20, R242, 0xffff, RZ, 0xc0, !PT ;  /* 0x0000fffff2147812 */ /* 0x000fe400078ec0ff */
[----:B------:R-:W-:Y:S01]  /*39630*/  LOP3.LUT R11, R232, 0xffff, RZ, 0xc0, !PT ;  /* 0x0000ffffe80b7812 */ /* 0x000fe200078ec0ff */
[----:B------:R-:W3:Y:S01]  /*39640*/  LDL R2, [R1+0x2b60] ;  /* 0x002b600001027983 */ /* 0x000ee20000100800 */
        /* <DEDUP_REMOVED lines=18> */
[----:B------:R4:W-:Y:S02]  /*39770*/  STS.128 [R0+0xc000], R20 ;  /* 0x00c0001400007388 */ /* 0x0009e40000000c00 */
[----:B----4-:R-:W-:Y:S02]  /*39780*/  @!P0 IMAD.MOV.U32 R20, RZ, RZ, R29 ;  /* 0x000000ffff148224 */ /* 0x010fe400078e001d */
[----:B------:R-:W-:Y:S01]  /*39790*/  @!P0 IMAD.MOV.U32 R21, RZ, RZ, R30 ;  /* 0x000000ffff158224 */ /* 0x000fe200078e001e */
[----:B------:R-:W4:Y:S04]  /*397a0*/  LDL R0, [R1+0x2b64] ;  /* 0x002b640001007983 */ /* 0x000f280000100800 */
[----:B------:R-:W4:Y:S04]  /*397b0*/  LDL.LU R17, [R1+0x1558] ;  /* 0x0015580001117983 */ /* 0x000f280000300800 */
[----:B------:R-:W4:Y:S04]  /*397c0*/  LDL.LU R15, [R1+0x1550] ;  /* 0x00155000010f7983 */ /* 0x000f280000300800 */
[----:B------:R-:W4:Y:S04]  /*397d0*/  LDL.LU R14, [R1+0x1524] ;  /* 0x00152400010e7983 */ /* 0x000f280000300800 */
[----:B------:R0:W4:Y:S04]  /*397e0*/  @!P0 LDG.E.U8 R124, desc[UR60][R20.64] ;  /* 0x0000003c147c8981 */ /* 0x000128000c1e1100 */
[----:B------:R-:W4:Y:S04]  /*397f0*/  LDL.LU R10, [R1+0x1548] ;  /* 0x00154800010a7983 */ /* 0x000f280000300800 */
[----:B------:R-:W4:Y:S04]  /*39800*/  LDL.LU R244, [R1+0x151c] ;  /* 0x00151c0001f47983 */ /* 0x000f280000300800 */
[----:B------:R-:W4:Y:S04]  /*39810*/  LDL R30, [R1+0x2b20] ;  /* 0x002b2000011e7983 */ /* 0x000f280000100800 */
[----:B------:R-:W4:Y:S01]  /*39820*/  LDL R29, [R1+0x2b24] ;  /* 0x002b2400011d7983 */ /* 0x000f220000100800 */
[----:B------:R-:W-:Y:S01]  /*39830*/  PRMT R123, RZ, 0x7610, R123 ;  /* 0x00007610ff7b7816 */ /* 0x000fe2000000007b */
[----:B0-----:R-:W-:-:S02]  /*39840*/  @!P0 IMAD.MOV.U32 R20, RZ, RZ, R27 ;  /* 0x000000ffff148224 */ /* 0x001fc400078e001b */
[----:B------:R-:W-:-:S05]  /*39850*/  @!P0 IMAD.MOV.U32 R21, RZ, RZ, R28 ;  /* 0x000000ffff158224 */ /* 0x000fca00078e001c */
[----:B------:R0:W4:Y:S01]  /*39860*/  @!P0 LDG.E.U8 R123, desc[UR60][R20.64] ;  /* 0x0000003c147b8981 */ /* 0x000122000c1e1100 */
[----:B------:R-:W-:Y:S02]  /*39870*/  PRMT R122, RZ, 0x7610, R122 ;  /* 0x00007610ff7a7816 */ /* 0x000fe4000000007a */
[----:B------:R-:W-:Y:S01]  /*39880*/  PRMT R121, RZ, 0x7610, R121 ;  /* 0x00007610ff797816 */ /* 0x000fe20000000079 */
[----:B0-----:R-:W-:Y:S01]  /*39890*/  @!P0 IMAD.MOV.U32 R21, RZ, RZ, R26 ;  /* 0x000000ffff158224 */ /* 0x001fe200078e001a */
[----:B------:R-:W-:Y:S02]  /*398a0*/  PRMT R120, RZ, 0x7610, R120 ;  /* 0x00007610ff787816 */ /* 0x000fe40000000078 */
[----:B------:R-:W-:Y:S01]  /*398b0*/  PRMT R119, RZ, 0x7610, R119 ;  /* 0x00007610ff777816 */ /* 0x000fe20000000077 */
[----:B--2---:R-:W-:-:S05]  /*398c0*/  @!P0 IMAD.MOV.U32 R20, RZ, RZ, R25 ;  /* 0x000000ffff148224 */ /* 0x004fca00078e0019 */
[----:B------:R3:W2:Y:S02]  /*398d0*/  @!P0 LDG.E.U8 R122, desc[UR60][R20.64] ;  /* 0x0000003c147a8981 */ /* 0x0006a4000c1e1100 */
[----:B---3--:R-:W-:Y:S02]  /*398e0*/  @!P0 IMAD.MOV.U32 R20, RZ, RZ, R24 ;  /* 0x000000ffff148224 */ /* 0x008fe400078e0018 */
[----:B------:R-:W-:-:S05]  /*398f0*/  @!P0 IMAD.MOV.U32 R21, RZ, RZ, R34 ;  /* 0x000000ffff158224 */ /* 0x000fca00078e0022 */
[----:B------:R0:W3:Y:S02]  /*39900*/  @!P0 LDG.E.U8 R121, desc[UR60][R20.64] ;  /* 0x0000003c14798981 */ /* 0x0000e4000c1e1100 */
[----:B0-----:R-:W-:Y:S02]  /*39910*/  @!P0 IMAD.MOV.U32 R21, RZ, RZ, R32 ;  /* 0x000000ffff158224 */ /* 0x001fe400078e0020 */
[----:B------:R-:W-:-:S05]  /*39920*/  @!P0 IMAD.MOV.U32 R20, RZ, RZ, R12 ;  /* 0x000000ffff148224 */ /* 0x000fca00078e000c */
[----:B------:R0:W3:Y:S02]  /*39930*/  @!P0 LDG.E.U8 R120, desc[UR60][R20.64] ;  /* 0x0000003c14788981 */ /* 0x0000e4000c1e1100 */
[----:B0-----:R-:W-:Y:S02]  /*39940*/  @!P0 IMAD.MOV.U32 R21, RZ, RZ, R2 ;  /* 0x000000ffff158224 */ /* 0x001fe400078e0002 */
[----:B----4-:R-:W-:Y:S04]  /*39950*/  STL [R1+0x3688], R124 ;  /* 0x0036887c01007387 */ /* 0x010fe80000100800 */
[----:B------:R-:W4:Y:S04]  /*39960*/  LDL R28, [R1+0x2ae0] ;  /* 0x002ae000011c7983 */ /* 0x000f280000100800 */
[----:B------:R-:W4:Y:S01]  /*39970*/  LDL R27, [R1+0x2ae4] ;  /* 0x002ae400011b7983 */ /* 0x000f220000100800 */
[----:B------:R-:W-:-:S05]  /*39980*/  @!P0 IMAD.MOV.U32 R20, RZ, RZ, R0 ;  /* 0x000000ffff148224 */ /* 0x000fca00078e0000 */
[----:B------:R0:W4:Y:S01]  /*39990*/  @!P0 LDG.E.U8 R119, desc[UR60][R20.64] ;  /* 0x0000003c14778981 */ /* 0x000122000c1e1100 */
[----:B------:R-:W-:Y:S02]  /*399a0*/  PRMT R118, RZ, 0x7610, R118 ;  /* 0x00007610ff767816 */ /* 0x000fe40000000076 */
[----:B------:R-:W-:Y:S01]  /*399b0*/  PRMT R117, RZ, 0x7610, R117 ;  /* 0x00007610ff757816 */ /* 0x000fe20000000075 */
[----:B0-----:R-:W-:Y:S02]  /*399c0*/  @!P0 IMAD.MOV.U32 R20, RZ, RZ, R29 ;  /* 0x000000ffff148224 */ /* 0x001fe400078e001d */
[----:B------:R-:W-:-:S05]  /*399d0*/  @!P0 IMAD.MOV.U32 R21, RZ, RZ, R30 ;  /* 0x000000ffff158224 */ /* 0x000fca00078e001e */
[----:B------:R4:W4:Y:S04]  /*399e0*/  @!P0 LDG.E.U8 R118, desc[UR60][R20.64] ;  /* 0x0000003c14768981 */ /* 0x000928000c1e1100 */
[----:B------:R-:W-:Y:S04]  /*399f0*/  STL [R1+0x368c], R123 ;  /* 0x00368c7b01007387 */ /* 0x000fe80000100800 */
[----:B------:R-:W4:Y:S04]  /*39a00*/  LDL R26, [R1+0x2aa0] ;  /* 0x002aa000011a7983 */ /* 0x000f280000100800 */
[----:B------:R-:W4:Y:S04]  /*39a10*/  LDL R25, [R1+0x2aa4] ;  /* 0x002aa40001197983 */ /* 0x000f280000100800 */
[----:B--2---:R-:W-:Y:S04]  /*39a20*/  STL [R1+0x3690], R122 ;  /* 0x0036907a01007387 */ /* 0x004fe80000100800 */
[----:B------:R-:W2:Y:S04]  /*39a30*/  LDL R24, [R1+0x2a60] ;  /* 0x002a600001187983 */ /* 0x000ea80000100800 */
[----:B------:R-:W2:Y:S04]  /*39a40*/  LDL R23, [R1+0x2a64] ;  /* 0x002a640001177983 */ /* 0x000ea80000100800 */
[----:B---3--:R-:W-:Y:S04]  /*39a50*/  STL [R1+0x3694], R121 ;  /* 0x0036947901007387 */ /* 0x008fe80000100800 */
[----:B------:R-:W3:Y:S04]  /*39a60*/  LDL R22, [R1+0x2a20] ;  /* 0x002a200001167983 */ /* 0x000ee80000100800 */
[----:B------:R-:W3:Y:S04]  /*39a70*/  LDL R12, [R1+0x2a24] ;  /* 0x002a2400010c7983 */ /* 0x000ee80000100800 */
[----:B------:R-:W-:Y:S04]  /*39a80*/  STL [R1+0x3698], R120 ;  /* 0x0036987801007387 */ /* 0x000fe80000100800 */
[----:B------:R-:W3:Y:S04]  /*39a90*/  LDL R2, [R1+0x29e0] ;  /* 0x0029e00001027983 */ /* 0x000ee80000100800 */
[----:B------:R-:W3:Y:S01]  /*39aa0*/  LDL R0, [R1+0x29e4] ;  /* 0x0029e40001007983 */ /* 0x000ee20000100800 */
[----:B----4-:R-:W-:-:S02]  /*39ab0*/  @!P0 IMAD.MOV.U32 R21, RZ, RZ, R28 ;  /* 0x000000ffff158224 */ /* 0x010fc400078e001c */
[----:B------:R-:W-:-:S05]  /*39ac0*/  @!P0 IMAD.MOV.U32 R20, RZ, RZ, R27 ;  /* 0x000000ffff148224 */ /* 0x000fca00078e001b */
[----:B------:R0:W4:Y:S04]  /*39ad0*/  @!P0 LDG.E.U8 R117, desc[UR60][R20.64] ;  /* 0x0000003c14758981 */ /* 0x000128000c1e1100 */
[----:B------:R-:W-:Y:S04]  /*39ae0*/  STL [R1+0x369c], R119 ;  /* 0x00369c7701007387 */ /* 0x000fe80000100800 */
[----:B------:R-:W4:Y:S04]  /*39af0*/  LDL R30, [R1+0x29a0] ;  /* 0x0029a000011e7983 */ /* 0x000f280000100800 */
[----:B------:R-:W4:Y:S01]  /*39b00*/  LDL R29, [R1+0x29a4] ;  /* 0x0029a400011d7983 */ /* 0x000f220000100800 */
[----:B------:R-:W-:-:S03]  /*39b10*/  PRMT R116, RZ, 0x7610, R116 ;  /* 0x00007610ff747816 */ /* 0x000fc60000000074 */
[----:B------:R-:W-:Y:S04]  /*39b20*/  STL [R1+0x36a0], R118 ;  /* 0x0036a07601007387 */ /* 0x000fe80000100800 */
[----:B------:R-:W4:Y:S04]  /*39b30*/  LDL R28, [R1+0x2960] ;  /* 0x00296000011c7983 */ /* 0x000f280000100800 */
[----:B------:R-:W4:Y:S01]  /*39b40*/  LDL R27, [R1+0x2964] ;  /* 0x00296400011b7983 */ /* 0x000f220000100800 */
[----:B0-----:R-:W-:Y:S02]  /*39b50*/  @!P0 IMAD.MOV.U32 R20, RZ, RZ, R25 ;  /* 0x000000ffff148224 */ /* 0x001fe400078e0019 */
[----:B------:R-:W-:-:S05]  /*39b60*/  @!P0 IMAD.MOV.U32 R21, RZ, RZ, R26 ;  /* 0x000000ffff158224 */ /* 0x000fca00078e001a */
[----:B------:R2:W4:Y:S01]  /*39b70*/  @!P0 LDG.E.U8 R116, desc[UR60][R20.64] ;  /* 0x0000003c14748981 */ /* 0x000522000c1e1100 */
[----:B------:R-:W-:Y:S02]  /*39b80*/  PRMT R115, RZ, 0x7610, R115 ;  /* 0x00007610ff737816 */ /* 0x000fe40000000073 */
[----:B------:R-:W-:Y:S02]  /*39b90*/  PRMT R114, RZ, 0x7610, R114 ;  /* 0x00007610ff727816 */ /* 0x000fe40000000072 */
[----:B------:R-:W-:Y:S02]  /*39ba0*/  PRMT R113, RZ, 0x7610, R113 ;  /* 0x00007610ff717816 */ /* 0x000fe40000000071 */
[----:B------:R-:W-:Y:S01]  /*39bb0*/  PRMT R112, RZ, 0x7610, R112 ;  /* 0x00007610ff707816 */ /* 0x000fe20000000070 */
[----:B--2---:R-:W-:Y:S02]  /*39bc0*/  @!P0 IMAD.MOV.U32 R21, RZ, RZ, R24 ;  /* 0x000000ffff158224 */ /* 0x004fe400078e0018 */
[----:B------:R-:W-:-:S05]  /*39bd0*/  @!P0 IMAD.MOV.U32 R20, RZ, RZ, R23 ;  /* 0x000000ffff148224 */ /* 0x000fca00078e0017 */
[----:B------:R3:W2:Y:S02]  /*39be0*/  @!P0 LDG.E.U8 R115, desc[UR60][R20.64] ;  /* 0x0000003c14738981 */ /* 0x0006a4000c1e1100 */
[----:B---3--:R-:W-:Y:S02]  /*39bf0*/  @!P0 IMAD.MOV.U32 R21, RZ, RZ, R22 ;  /* 0x000000ffff158224 */ /* 0x008fe400078e0016 */
[----:B------:R-:W-:-:S05]  /*39c00*/  @!P0 IMAD.MOV.U32 R20, RZ, RZ, R12 ;  /* 0x000000ffff148224 */ /* 0x000fca00078e000c */
[----:B------:R0:W3:Y:S02]  /*39c10*/  @!P0 LDG.E.U8 R114, desc[UR60][R20.64] ;  /* 0x0000003c14728981 */ /* 0x0000e4000c1e1100 */
[----:B0-----:R-:W-:Y:S02]  /*39c20*/  @!P0 IMAD.MOV.U32 R21, RZ, RZ, R2 ;  /* 0x000000ffff158224 */ /* 0x001fe400078e0002 */
[----:B------:R-:W-:-:S05]  /*39c30*/  @!P0 IMAD.MOV.U32 R20, RZ, RZ, R0 ;  /* 0x000000ffff148224 */ /* 0x000fca00078e0000 */
[----:B------:R0:W3:Y:S04]  /*39c40*/  @!P0 LDG.E.U8 R113, desc[UR60][R20.64] ;  /* 0x0000003c14718981 */ /* 0x0000e8000c1e1100 */
[----:B----4-:R-:W-:Y:S04]  /*39c50*/  STL [R1+0x36a4], R117 ;  /* 0x0036a47501007387 */ /* 0x010fe80000100800 */
[----:B------:R-:W4:Y:S04]  /*39c60*/  LDL R26, [R1+0x2920] ;  /* 0x00292000011a7983 */ /* 0x000f280000100800 */
[----:B------:R-:W4:Y:S01]  /*39c70*/  LDL R25, [R1+0x2924] ;  /* 0x0029240001197983 */ /* 0x000f220000100800 */
[----:B0-----:R-:W-:-:S02]  /*39c80*/  @!P0 IMAD.MOV.U32 R20, RZ, RZ, R29 ;  /* 0x000000ffff148224 */ /* 0x001fc400078e001d */
        /* <DEDUP_REMOVED lines=79> */
[----:B------:R-:W-:Y:S01]  /*3a180*/  @!P0 IMAD.MOV.U32 R21, RZ, RZ, R22 ;  /* 0x000000ffff158224 */ /* 0x000fe200078e0016 */
[----:B------:R-:W-:-:S04]  /*3a190*/  PRMT R101, RZ, 0x7610, R101 ;  /* 0x00007610ff657816 */ /* 0x000fc80000000065 */
[----:B------:R2:W4:Y:S01]  /*3a1a0*/  @!P0 LDG.E.U8 R102, desc[UR60][R20.64] ;  /* 0x0000003c14668981 */ /* 0x000522000c1e1100 */
        /* <DEDUP_REMOVED lines=27> */
[----:B---3--:R-:W-:Y:S04]  /*3a360*/  STL [R1+0x36e8], R100 ;  /* 0x0036e86401007387 */ /* 0x008fe80000100800 */
[----:B------:R-:W2:Y:S04]  /*3a370*/  LDL.LU R34, [R1+0x1520] ;  /* 0x0015200001227983 */ /* 0x000ea80000300800 */
[----:B------:R-:W-:Y:S04]  /*3a380*/  STL [R1+0x36ec], R99 ;  /* 0x0036ec6301007387 */ /* 0x000fe80000100800 */
[----:B------:R-:W3:Y:S04]  /*3a390*/  LDL.LU R44, [R1+0x14e0] ;  /* 0x0014e000012c7983 */ /* 0x000ee80000300800 */
[----:B------:R-:W3:Y:S01]  /*3a3a0*/  LDL.LU R29, [R1+0x14e4] ;  /* 0x0014e400011d7983 */ /* 0x000ee20000300800 */
[----:B----4-:R-:W-:-:S02]  /*3a3b0*/  @!P0 IMAD.MOV.U32 R21, RZ, RZ, R22 ;  /* 0x000000ffff158224 */ /* 0x010fc400078e0016 */
[----:B------:R-:W-:-:S05]  /*3a3c0*/  @!P0 IMAD.MOV.U32 R20, RZ, RZ, R12 ;  /* 0x000000ffff148224 */ /* 0x000fca00078e000c */
[----:B------:R0:W4:Y:S04]  /*3a3d0*/  @!P0 LDG.E.U8 R96, desc[UR60][R20.64] ;  /* 0x0000003c14608981 */ /* 0x000128000c1e1100 */
[----:B------:R-:W-:Y:S04]  /*3a3e0*/  STL [R1+0x36f0], R98 ;  /* 0x0036f06201007387 */ /* 0x000fe80000100800 */
[----:B------:R-:W4:Y:S04]  /*3a3f0*/  LDL R27, [R1+0x1854] ;  /* 0x00185400011b7983 */ /* 0x000f280000100800 */
[----:B------:R-:W4:Y:S04]  /*3a400*/  LDL R26, [R1+0x283c] ;  /* 0x00283c00011a7983 */ /* 0x000f280000100800 */
[----:B------:R-:W-:Y:S04]  /*3a410*/  STL [R1+0x36f4], R97 ;  /* 0x0036f46101007387 */ /* 0x000fe80000100800 */
[----:B------:R-:W4:Y:S04]  /*3a420*/  LDL R25, [R1+0x2c58] ;  /* 0x002c580001197983 */ /* 0x000f280000100800 */
[----:B------:R-:W4:Y:S01]  /*3a430*/  LDL R24, [R1+0x2c5c] ;  /* 0x002c5c0001187983 */ /* 0x000f220000100800 */
[----:B------:R-:W-:Y:S01]  /*3a440*/  PRMT R95, RZ, 0x7610, R95 ;  /* 0x00007610ff5f7816 */ /* 0x000fe2000000005f */
[----:B0-----:R-:W-:-:S02]  /*3a450*/  @!P0 IMAD.MOV.U32 R20, RZ, RZ, R0 ;  /* 0x000000ffff148224 */ /* 0x001fc400078e0000 */
[----:B------:R-:W-:Y:S01]  /*3a460*/  @!P0 IMAD.MOV.U32 R21, RZ, RZ, R2 ;  /* 0x000000ffff158224 */ /* 0x000fe200078e0002 */
[----:B------:R-:W-:-:S04]  /*3a470*/  PRMT R94, RZ, 0x7610, R94 ;  /* 0x00007610ff5e7816 */ /* 0x000fc8000000005e */
[----:B------:R0:W4:Y:S01]  /*3a480*/  @!P0 LDG.E.U8 R95, desc[UR60][R20.64] ;  /* 0x0000003c145f8981 */ /* 0x000122000c1e1100 */
[----:B------:R-:W-:Y:S01]  /*3a490*/  PRMT R93, RZ, 0x7610, R93 ;  /* 0x00007610ff5d7816 */ /* 0x000fe2000000005d */
[----:B0-----:R-:W-:Y:S01]  /*3a4a0*/  @!P0 IMAD.MOV.U32 R20, RZ, RZ, R14 ;  /* 0x000000ffff148224 */ /* 0x001fe200078e000e */
[----:B------:R-:W-:Y:S01]  /*3a4b0*/  PRMT R92, RZ, 0x7610, R92 ;  /* 0x00007610ff5c7816 */ /* 0x000fe2000000005c */
[----:B--2---:R-:W-:-:S05]  /*3a4c0*/  @!P0 IMAD.MOV.U32 R21, RZ, RZ, R34 ;  /* 0x000000ffff158224 */ /* 0x004fca00078e0022 */
[----:B------:R3:W2:Y:S02]  /*3a4d0*/  @!P0 LDG.E.U8 R94, desc[UR60][R20.64] ;  /* 0x0000003c145e8981 */ /* 0x0006a4000c1e1100 */
[----:B---3--:R-:W-:Y:S02]  /*3a4e0*/  @!P0 IMAD.MOV.U32 R21, RZ, RZ, R44 ;  /* 0x000000ffff158224 */ /* 0x008fe400078e002c */
[----:B------:R-:W-:-:S05]  /*3a4f0*/  @!P0 IMAD.MOV.U32 R20, RZ, RZ, R29 ;  /* 0x000000ffff148224 */ /* 0x000fca00078e001d */
[----:B------:R0:W3:Y:S04]  /*3a500*/  @!P0 LDG.E.U8 R93, desc[UR60][R20.64] ;  /* 0x0000003c145d8981 */ /* 0x0000e8000c1e1100 */
[----:B----4-:R-:W-:Y:S04]  /*3a510*/  STL [R1+0x36f8], R96 ;  /* 0x0036f86001007387 */ /* 0x010fe80000100800 */
[----:B------:R-:W4:Y:S04]  /*3a520*/  LDL R32, [R1+0x2c18] ;  /* 0x002c180001207983 */ /* 0x000f280000100800 */
[----:B------:R-:W4:Y:S04]  /*3a530*/  LDL R30, [R1+0x2c1c] ;  /* 0x002c1c00011e7983 */ /* 0x000f280000100800 */
[----:B------:R-:W4:Y:S04]  /*3a540*/  LDL R23, [R1+0x2bd8] ;  /* 0x002bd80001177983 */ /* 0x000f280000100800 */
[----:B------:R-:W4:Y:S04]  /*3a550*/  LDL R22, [R1+0x2bdc] ;  /* 0x002bdc0001167983 */ /* 0x000f280000100800 */
[----:B------:R-:W4:Y:S04]  /*3a560*/  LDL R12, [R1+0x2b98] ;  /* 0x002b9800010c7983 */ /* 0x000f280000100800 */
[----:B------:R-:W4:Y:S01]  /*3a570*/  LDL R2, [R1+0x2b9c] ;  /* 0x002b9c0001027983 */ /* 0x000f220000100800 */
[----:B0-----:R-:W-:-:S02]  /*3a580*/  @!P0 IMAD.MOV.U32 R20, RZ, RZ, R26 ;  /* 0x000000ffff148224 */ /* 0x001fc400078e001a */
[----:B------:R-:W-:Y:S01]  /*3a590*/  @!P0 IMAD.MOV.U32 R21, RZ, RZ, R27 ;  /* 0x000000ffff158224 */ /* 0x000fe200078e001b */
[----:B------:R-:W4:Y:S04]  /*3a5a0*/  LDL R28, [R1+0x2b58] ;  /* 0x002b5800011c7983 */ /* 0x000f280000100800 */
[----:B------:R-:W4:Y:S04]  /*3a5b0*/  LDL R0, [R1+0x2b5c] ;  /* 0x002b5c0001007983 */ /* 0x000f280000100800 */
[----:B------:R0:W4:Y:S01]  /*3a5c0*/  @!P0 LDG.E.U8 R92, desc[UR60][R20.64] ;  /* 0x0000003c145c8981 */ /* 0x000122000c1e1100 */
[----:B------:R-:W-:-:S02]  /*3a5d0*/  PRMT R91, RZ, 0x7610, R91 ;  /* 0x00007610ff5b7816 */ /* 0x000fc4000000005b */
[----:B------:R-:W-:Y:S01]  /*3a5e0*/  PRMT R90, RZ, 0x7610, R90 ;  /* 0x00007610ff5a7816 */ /* 0x000fe2000000005a */
[----:B0-----:R-:W-:Y:S02]  /*3a5f0*/  @!P0 IMAD.MOV.U32 R20, RZ, RZ, R24 ;  /* 0x000000ffff148224 */ /* 0x001fe400078e0018 */
[----:B------:R-:W-:-:S05]  /*3a600*/  @!P0 IMAD.MOV.U32 R21, RZ, RZ, R25 ;  /* 0x000000ffff158224 */ /* 0x000fca00078e0019 */
[----:B------:R4:W4:Y:S01]  /*3a610*/  @!P0 LDG.E.U8 R91, desc[UR60][R20.64] ;  /* 0x0000003c145b8981 */ /* 0x000922000c1e1100 */
[----:B------:R-:W-:Y:S02]  /*3a620*/  PRMT R89, RZ, 0x7610, R89 ;  /* 0x00007610ff597816 */ /* 0x000fe40000000059 */
[----:B------:R-:W-:Y:S01]  /*3a630*/  PRMT R88, RZ, 0x7610, R88 ;  /* 0x00007610ff587816 */ /* 0x000fe20000000058 */
[----:B------:R-:W-:Y:S04]  /*3a640*/  STL [R1+0x36fc], R95 ;  /* 0x0036fc5f01007387 */ /* 0x000fe80000100800 */
[----:B------:R-:W-:Y:S04]  /*3a650*/  STL [R1+0x3700], R34 ;  /* 0x0037002201007387 */ /* 0x000fe80000100800 */
[----:B------:R-:W-:Y:S01]  /*3a660*/  STL [R1+0x2d20], R14 ;  /* 0x002d200e01007387 */ /* 0x000fe20000100800 */
[----:B------:R-:W-:-:S03]  /*3a670*/  PRMT R87, RZ, 0x7610, R87 ;  /* 0x00007610ff577816 */ /* 0x000fc60000000057 */
[----:B--2---:R-:W-:Y:S04]  /*3a680*/  STL [R1+0x3704], R94 ;  /* 0x0037045e01007387 */ /* 0x004fe80000100800 */
[----:B------:R0:W-:Y:S04]  /*3a690*/  STL [R1+0x370c], R29 ;  /* 0x00370c1d01007387 */ /* 0x0001e80000100800 */
[----:B------:R-:W-:Y:S04]  /*3a6a0*/  STL [R1+0x3708], R44 ;  /* 0x0037082c01007387 */ /* 0x000fe80000100800 */
[----:B---3--:R-:W-:Y:S04]  /*3a6b0*/  STL [R1+0x3710], R93 ;  /* 0x0037105d01007387 */ /* 0x008fe80000100800 */
[----:B------:R-:W2:Y:S04]  /*3a6c0*/  LDL R27, [R1+0x2b18] ;  /* 0x002b1800011b7983 */ /* 0x000ea80000100800 */
[----:B------:R-:W3:Y:S01]  /*3a6d0*/  LDL R26, [R1+0x2b1c] ;  /* 0x002b1c00011a7983 */ /* 0x000ee20000100800 */
[----:B----4-:R-:W-:-:S02]  /*3a6e0*/  @!P0 IMAD.MOV.U32 R21, RZ, RZ, R32 ;  /* 0x000000ffff158224 */ /* 0x010fc400078e0020 */
[----:B------:R-:W-:-:S05]  /*3a6f0*/  @!P0 IMAD.MOV.U32 R20, RZ, RZ, R30 ;  /* 0x000000ffff148224 */ /* 0x000fca00078e001e */
[----:B------:R1:W4:Y:S02]  /*3a700*/  @!P0 LDG.E.U8 R90, desc[UR60][R20.64] ;  /* 0x0000003c145a8981 */ /* 0x000324000c1e1100 */
[----:B-1----:R-:W-:Y:S02]  /*3a710*/  @!P0 IMAD.MOV.U32 R20, RZ, RZ, R22 ;  /* 0x000000ffff148224 */ /* 0x002fe400078e0016 */
[----:B------:R-:W-:-:S05]  /*3a720*/  @!P0 IMAD.MOV.U32 R21, RZ, RZ, R23 ;  /* 0x000000ffff158224 */ /* 0x000fca00078e0017 */
[----:B------:R1:W4:Y:S02]  /*3a730*/  @!P0 LDG.E.U8 R89, desc[UR60][R20.64] ;  /* 0x0000003c14598981 */ /* 0x000324000c1e1100 */
[----:B-1----:R-:W-:Y:S02]  /*3a740*/  @!P0 IMAD.MOV.U32 R20, RZ, RZ, R2 ;  /* 0x000000ffff148224 */ /* 0x002fe400078e0002 */
[----:B------:R-:W-:-:S05]  /*3a750*/  @!P0 IMAD.MOV.U32 R21, RZ, RZ, R12 ;  /* 0x000000ffff158224 */ /* 0x000fca00078e000c */
[----:B------:R1:W4:Y:S04]  /*3a760*/  @!P0 LDG.E.U8 R88, desc[UR60][R20.64] ;  /* 0x0000003c14588981 */ /* 0x000328000c1e1100 */
[----:B------:R-:W-:Y:S04]  /*3a770*/  STL [R1+0x3714], R92 ;  /* 0x0037145c01007387 */ /* 0x000fe80000100800 */
[----:B------:R-:W4:Y:S04]  /*3a780*/  LDL R25, [R1+0x2ad8] ;  /* 0x002ad80001197983 */ /* 0x000f280000100800 */
[----:B------:R-:W4:Y:S01]  /*3a790*/  LDL R24, [R1+0x2adc] ;  /* 0x002adc0001187983 */ /* 0x000f220000100800 */
[----:B-1----:R-:W-:-:S02]  /*3a7a0*/  @!P0 IMAD.MOV.U32 R20, RZ, RZ, R0 ;  /* 0x000000ffff148224 */ /* 0x002fc400078e0000 */
[----:B------:R-:W-:-:S05]  /*3a7b0*/  @!P0 IMAD.MOV.U32 R21, RZ, RZ, R28 ;  /* 0x000000ffff158224 */ /* 0x000fca00078e001c */
[----:B------:R2:W4:Y:S04]  /*3a7c0*/  @!P0 LDG.E.U8 R87, desc[UR60][R20.64] ;  /* 0x0000003c14578981 */ /* 0x000528000c1e1100 */
[----:B------:R-:W-:Y:S04]  /*3a7d0*/  STL [R1+0x3718], R91 ;  /* 0x0037185b01007387 */ /* 0x000fe80000100800 */
[----:B------:R-:W4:Y:S04]  /*3a7e0*/  LDL R30, [R1+0x2a98] ;  /* 0x002a9800011e7983 */ /* 0x000f280000100800 */
[----:B0-----:R-:W4:Y:S01]  /*3a7f0*/  LDL R29, [R1+0x2a9c] ;  /* 0x002a9c00011d7983 */ /* 0x001f220000100800 */
[----:B------:R-:W-:-:S02]  /*3a800*/  PRMT R86, RZ, 0x7610, R86 ;  /* 0x00007610ff567816 */ /* 0x000fc40000000056 */
[----:B------:R-:W-:Y:S01]  /*3a810*/  PRMT R85, RZ, 0x7610, R85 ;  /* 0x00007610ff557816 */ /* 0x000fe20000000055 */
[----:B--2---:R-:W-:Y:S02]  /*3a820*/  @!P0 IMAD.MOV.U32 R21, RZ, RZ, R27 ;  /* 0x000000ffff158224 */ /* 0x004fe400078e001b */
[----:B---3--:R-:W-:-:S05]  /*3a830*/  @!P0 IMAD.MOV.U32 R20, RZ, RZ, R26 ;  /* 0x000000ffff148224 */ /* 0x008fca00078e001a */
[----:B------:R0:W2:Y:S04]  /*3a840*/  @!P0 LDG.E.U8 R86, desc[UR60][R20.64] ;  /* 0x0000003c14568981 */ /* 0x0000a8000c1e1100 */
[----:B----4-:R-:W-:Y:S04]  /*3a850*/  STL [R1+0x371c], R90 ;  /* 0x00371c5a01007387 */ /* 0x010fe80000100800 */
[----:B------:R-:W3:Y:S04]  /*3a860*/  LDL R23, [R1+0x2a58] ;  /* 0x002a580001177983 */ /* 0x000ee80000100800 */
[----:B------:R-:W4:Y:S04]  /*3a870*/  LDL R22, [R1+0x2a5c] ;  /* 0x002a5c0001167983 */ /* 0x000f280000100800 */
[----:B------:R-:W-:Y:S04]  /*3a880*/  STL [R1+0x3720], R89 ;  /* 0x0037205901007387 */ /* 0x000fe80000100800 */
[----:B------:R-:W4:Y:S04]  /*3a890*/  LDL R12, [R1+0x2a18] ;  /* 0x002a1800010c7983 */ /* 0x000f280000100800 */
[----:B------:R-:W4:Y:S04]  /*3a8a0*/  LDL R2, [R1+0x2a1c] ;  /* 0x002a1c0001027983 */ /* 0x000f280000100800 */
[----:B------:R-:W-:Y:S04]  /*3a8b0*/  STL [R1+0x3724], R88 ;  /* 0x0037245801007387 */ /* 0x000fe80000100800 */
[----:B------:R-:W4:Y:S04]  /*3a8c0*/  LDL R28, [R1+0x29d8] ;  /* 0x0029d800011c7983 */ /* 0x000f280000100800 */
[----:B------:R-:W4:Y:S01]  /*3a8d0*/  LDL R0, [R1+0x29dc] ;  /* 0x0029dc0001007983 */ /* 0x000f220000100800 */
[----:B0-----:R-:W-:-:S02]  /*3a8e0*/  @!P0 IMAD.MOV.U32 R20, RZ, RZ, R24 ;  /* 0x000000ffff148224 */ /* 0x001fc400078e0018 */
[----:B------:R-:W-:-:S05]  /*3a8f0*/  @!P0 IMAD.MOV.U32 R21, RZ, RZ, R25 ;  /* 0x000000ffff158224 */ /* 0x000fca00078e0019 */
[----:B------:R0:W4:Y:S04]  /*3a900*/  @!P0 LDG.E.U8 R85, desc[UR60][R20.64] ;  /* 0x0000003c14558981 */ /* 0x000128000c1e1100 */
        /* <DEDUP_REMOVED lines=8> */
[----:B------:R-:W-:Y:S02]  /*3a990*/  PRMT R82, RZ, 0x7610, R82 ;  /* 0x00007610ff527816 */ /* 0x000fe40000000052 */
[----:B------:R-:W-:Y:S02]  /*3a9a0*/  PRMT R81, RZ, 0x7610, R81 ;  /* 0x00007610ff517816 */ /* 0x000fe40000000051 */
[----:B------:R-:W-:Y:S01]  /*3a9b0*/  PRMT R80, RZ, 0x7610, R80 ;  /* 0x00007610ff507816 */ /* 0x000fe20000000050 */
[----:B--2---:R-:W-:Y:S04]  /*3a9c0*/  STL [R1+0x372c], R86 ;  /* 0x00372c5601007387 */ /* 0x004fe80000100800 */
[----:B------:R-:W2:Y:S04]  /*3a9d0*/  LDL R25, [R1+0x2958] ;  /* 0x0029580001197983 */ /* 0x000ea80000100800 */
[----:B------:R-:W2:Y:S01]  /*3a9e0*/  LDL R24, [R1+0x295c] ;  /* 0x00295c0001187983 */ /* 0x000ea20000100800 */
[----:B---3--:R-:W-:-:S02]  /*3a9f0*/  @!P0 IMAD.MOV.U32 R21, RZ, RZ, R23 ;  /* 0x000000ffff158224 */ /* 0x008fc400078e0017 */
[----:B----4-:R-:W-:-:S05]  /*3aa00*/  @!P0 IMAD.MOV.U32 R20, RZ, RZ, R22 ;  /* 0x000000ffff148224 */ /* 0x010fca00078e0016 */
[----:B------:R0:W3:Y:S02]  /*3aa10*/  @!P0 LDG.E.U8 R83, desc[UR60][R20.64] ;  /* 0x0000003c14538981 */ /* 0x0000e4000c1e1100 */
[----:B0-----:R-:W-:Y:S02]  /*3aa20*/  @!P0 IMAD.MOV.U32 R21, RZ, RZ, R12 ;  /* 0x000000ffff158224 */ /* 0x001fe400078e000c */
[----:B------:R-:W-:-:S05]  /*3aa30*/  @!P0 IMAD.MOV.U32 R20, RZ, RZ, R2 ;  /* 0x000000ffff148224 */ /* 0x000fca00078e0002 */
[----:B------:R0:W4:Y:S02]  /*3aa40*/  @!P0 LDG.E.U8 R82, desc[UR60][R20.64] ;  /* 0x0000003c14528981 */ /* 0x000124000c1e1100 */
[----:B0-----:R-:W-:Y:S02]  /*3aa50*/  @!P0 IMAD.MOV.U32 R21, RZ, RZ, R28 ;  /* 0x000000ffff158224 */ /* 0x001fe400078e001c */
[----:B------:R-:W-:-:S05]  /*3aa60*/  @!P0 IMAD.MOV.U32 R20, RZ, RZ, R0 ;  /* 0x000000ffff148224 */ /* 0x000fca00078e0000 */
[----:B------:R0:W4:Y:S04]  /*3aa70*/  @!P0 LDG.E.U8 R81, desc[UR60][R20.64] ;  /* 0x0000003c14518981 */ /* 0x000128000c1e1100 */
        /* <DEDUP_REMOVED lines=9> */
[----:B------:R-:W-:-:S02]  /*3ab10*/  PRMT R79, RZ, 0x7610, R79 ;  /* 0x00007610ff4f7816 */ /* 0x000fc4000000004f */
[----:B------:R-:W-:Y:S01]  /*3ab20*/  PRMT R78, RZ, 0x7610, R78 ;  /* 0x00007610ff4e7816 */ /* 0x000fe2000000004e */
[----:B--2---:R-:W-:Y:S02]  /*3ab30*/  @!P0 IMAD.MOV.U32 R21, RZ, RZ, R25 ;  /* 0x000000ffff158224 */ /* 0x004fe400078e0019 */
[----:B------:R-:W-:-:S05]  /*3ab40*/  @!P0 IMAD.MOV.U32 R20, RZ, RZ, R24 ;  /* 0x000000ffff148224 */ /* 0x000fca00078e0018 */
[----:B------:R0:W2:Y:S04]  /*3ab50*/  @!P0 LDG.E.U8 R79, desc[UR60][R20.64] ;  /* 0x0000003c144f8981 */ /* 0x0000a8000c1e1100 */
[----:B---3--:R-:W-:Y:S04]  /*3ab60*/  STL [R1+0x3738], R83 ;  /* 0x0037385301007387 */ /* 0x008fe80000100800 */
[----:B------:R-:W3:Y:S04]  /*3ab70*/  LDL R12, [R1+0x2898] ;  /* 0x00289800010c7983 */ /* 0x000ee80000100800 */
[----:B------:R-:W3:Y:S04]  /*3ab80*/  LDL R2, [R1+0x289c] ;  /* 0x00289c0001027983 */ /* 0x000ee80000100800 */
[----:B----4-:R-:W-:Y:S04]  /*3ab90*/  STL [R1+0x373c], R82 ;  /* 0x00373c5201007387 */ /* 0x010fe80000100800 */
        /* <DEDUP_REMOVED lines=19> */
[----:B--2---:R-:W-:Y:S01]  /*3acd0*/  STL [R1+0x3748], R79 ;  /* 0x0037484f01007387 */ /* 0x004fe20000100800 */
[----:B---3--:R-:W-:Y:S02]  /*3ace0*/  @!P0 IMAD.MOV.U32 R21, RZ, RZ, R12 ;  /* 0x000000ffff158224 */ /* 0x008fe400078e000c */
[----:B------:R-:W-:-:S05]  /*3acf0*/  @!P0 IMAD.MOV.U32 R20, RZ, RZ, R2 ;  /* 0x000000ffff148224 */ /* 0x000fca00078e0002 */
[----:B------:R4:W2:Y:S02]  /*3ad00*/  @!P0 LDG.E.U8 R76, desc[UR60][R20.64] ;  /* 0x0000003c144c8981 */ /* 0x0008a4000c1e1100 */
[----:B----4-:R-:W-:Y:S02]  /*3ad10*/  @!P0 IMAD.MOV.U32 R21, RZ, RZ, R28 ;  /* 0x000000ffff158224 */ /* 0x010fe400078e001c */
[----:B------:R-:W-:-:S05]  /*3ad20*/  @!P0 IMAD.MOV.U32 R20, RZ, RZ, R0 ;  /* 0x000000ffff148224 */ /* 0x000fca00078e0000 */
[----:B------:R0:W3:Y:S02]  /*3ad30*/  @!P0 LDG.E.U8 R75, desc[UR60][R20.64] ;  /* 0x0000003c144b8981 */ /* 0x0000e4000c1e1100 */
        /* <DEDUP_REMOVED lines=12> */
[----:B------:R-:W-:-:S03]  /*3ae00*/  PRMT R72, RZ, 0x7610, R72 ;  /* 0x00007610ff487816 */ /* 0x000fc60000000048 */
[----:B--2---:R-:W-:Y:S04]  /*3ae10*/  STL [R1+0x3754], R76 ;  /* 0x0037544c01007387 */ /* 0x004fe80000100800 */
[----:B------:R-:W2:Y:S04]  /*3ae20*/  LDL R34, [R1+0x1718] ;  /* 0x0017180001227983 */ /* 0x000ea80000100800 */
[----:B------:R-:W2:Y:S04]  /*3ae30*/  LDL R0, [R1+0x171c] ;  /* 0x00171c0001007983 */ /* 0x000ea80000100800 */
[----:B---3--:R-:W-:Y:S04]  /*3ae40*/  STL [R1+0x3758], R75 ;  /* 0x0037584b01007387 */ /* 0x008fe80000100800 */
[----:B------:R-:W3:Y:S04]  /*3ae50*/  LDL R32, [R1+0x16d8] ;  /* 0x0016d80001207983 */ /* 0x000ee80000100800 */
[----:B------:R-:W3:Y:S04]  /*3ae60*/  LDL R30, [R1+0x16dc] ;  /* 0x0016dc00011e7983 */ /* 0x000ee80000100800 */
[----:B------:R-:W3:Y:S04]  /*3ae70*/  LDL R29, [R1+0x1698] ;  /* 0x00169800011d7983 */ /* 0x000ee80000100800 */
[----:B------:R-:W3:Y:S04]  /*3ae80*/  LDL R28, [R1+0x169c] ;  /* 0x00169c00011c7983 */ /* 0x000ee80000100800 */
[----:B----4-:R-:W-:Y:S04]  /*3ae90*/  STL [R1+0x375c], R74 ;  /* 0x00375c4a01007387 */ /* 0x010fe80000100800 */
[----:B------:R-:W4:Y:S04]  /*3aea0*/  LDL R27, [R1+0x1658] ;  /* 0x00165800011b7983 */ /* 0x000f280000100800 */
[----:B------:R-:W4:Y:S04]  /*3aeb0*/  LDL R26, [R1+0x165c] ;  /* 0x00165c00011a7983 */ /* 0x000f280000100800 */
        /* <DEDUP_REMOVED lines=15> */
[----:B------:R-:W-:Y:S02]  /*3afb0*/  PRMT R67, RZ, 0x7610, R67 ;  /* 0x00007610ff437816 */ /* 0x000fe40000000043 */
[----:B------:R-:W-:Y:S02]  /*3afc0*/  PRMT R66, RZ, 0x7610, R66 ;  /* 0x00007610ff427816 */ /* 0x000fe40000000042 */
[----:B------:R-:W-:Y:S01]  /*3afd0*/  PRMT R65, RZ, 0x7610, R65 ;  /* 0x00007610ff417816 */ /* 0x000fe20000000041 */
[----:B--2---:R-:W-:-:S02]  /*3afe0*/  @!P0 IMAD.MOV.U32 R21, RZ, RZ, R34 ;  /* 0x000000ffff158224 */ /* 0x004fc400078e0022 */
[----:B------:R-:W-:-:S05]  /*3aff0*/  @!P0 IMAD.MOV.U32 R20, RZ, RZ, R0 ;  /* 0x000000ffff148224 */ /* 0x000fca00078e0000 */
[----:B------:R3:W2:Y:S02]  /*3b000*/  @!P0 LDG.E.U8 R70, desc[UR60][R20.64] ;  /* 0x0000003c14468981 */ /* 0x0006a4000c1e1100 */
[----:B---3--:R-:W-:Y:S02]  /*3b010*/  @!P0 IMAD.MOV.U32 R21, RZ, RZ, R32 ;  /* 0x000000ffff158224 */ /* 0x008fe400078e0020 */
[----:B------:R-:W-:-:S05]  /*3b020*/  @!P0 IMAD.MOV.U32 R20, RZ, RZ, R30 ;  /* 0x000000ffff148224 */ /* 0x000fca00078e001e */
[----:B------:R0:W3:Y:S02]  /*3b030*/  @!P0 LDG.E.U8 R69, desc[UR60][R20.64] ;  /* 0x0000003c14458981 */ /* 0x0000e4000c1e1100 */
[----:B0-----:R-:W-:Y:S02]  /*3b040*/  @!P0 IMAD.MOV.U32 R20, RZ, RZ, R28 ;  /* 0x000000ffff148224 */ /* 0x001fe400078e001c */
[----:B------:R-:W-:-:S05]  /*3b050*/  @!P0 IMAD.MOV.U32 R21, RZ, RZ, R29 ;  /* 0x000000ffff158224 */ /* 0x000fca00078e001d */
[----:B------:R4:W3:Y:S02]  /*3b060*/  @!P0 LDG.E.U8 R68, desc[UR60][R20.64] ;  /* 0x0000003c14448981 */ /* 0x0008e4000c1e1100 */
[----:B----4-:R-:W-:Y:S02]  /*3b070*/  @!P0 IMAD.MOV.U32 R20, RZ, RZ, R26 ;  /* 0x000000ffff148224 */ /* 0x010fe400078e001a */
        /* <DEDUP_REMOVED lines=12> */
[----:B------:R-:W4:Y:S01]  /*3b140*/  LDL R0, [R1+0x155c] ;  /* 0x00155c0001007983 */ /* 0x000f220000100800 */
[----:B------:R-:W-:-:S03]  /*3b150*/  PRMT R64, RZ, 0x7610, R64 ;  /* 0x00007610ff407816 */ /* 0x000fc60000000040 */
[----:B--2---:R-:W-:Y:S04]  /*3b160*/  STL [R1+0x376c], R70 ;  /* 0x00376c4601007387 */ /* 0x004fe80000100800 */
[----:B---3--:R-:W-:Y:S04]  /*3b170*/  STL [R1+0x3770], R69 ;  /* 0x0037704501007387 */ /* 0x008fe80000100800 */
[----:B------:R-:W-:Y:S04]  /*3b180*/  STL [R1+0x3774], R68 ;  /* 0x0037744401007387 */ /* 0x000fe80000100800 */
[----:B------:R-:W2:Y:S04]  /*3b190*/  LDL.LU R32, [R1+0x1518] ;  /* 0x0015180001207983 */ /* 0x000ea80000300800 */
[----:B----4-:R-:W-:Y:S04]  /*3b1a0*/  STL [R1+0x3778], R67 ;  /* 0x0037784301007387 */ /* 0x010fe80000100800 */
[----:B------:R-:W3:Y:S04]  /*3b1b0*/  LDL.LU R45, [R1+0x14d8] ;  /* 0x0014d800012d7983 */ /* 0x000ee80000300800 */
[----:B------:R-:W4:Y:S04]  /*3b1c0*/  LDL.LU R41, [R1+0x14dc] ;  /* 0x0014dc0001297983 */ /* 0x000f280000300800 */
[----:B------:R-:W-:Y:S01]  /*3b1d0*/  STL [R1+0x377c], R66 ;  /* 0x00377c4201007387 */ /* 0x000fe20000100800 */
        /* <DEDUP_REMOVED lines=17> */
[----:B----4-:R-:W-:-:S05]  /*3b2f0*/  @!P0 IMAD.MOV.U32 R20, RZ, RZ, R41 ;  /* 0x000000ffff148224 */ /* 0x010fca00078e0029 */
[----:B------:R0:W3:Y:S04]  /*3b300*/  @!P0 LDG.E.U8 R61, desc[UR60][R20.64] ;  /* 0x0000003c143d8981 */ /* 0x0000e8000c1e1100 */
[----:B------:R-:W-:Y:S04]  /*3b310*/  STL [R1+0x3784], R64 ;  /* 0x0037844001007387 */ /* 0x000fe80000100800 */
[----:B------:R-:W4:Y:S04]  /*3b320*/  LDL R25, [R1+0x2c50] ;  /* 0x002c500001197983 */ /* 0x000f280000100800 */
[----:B------:R-:W4:Y:S04]  /*3b330*/  LDL R24, [R1+0x2c54] ;  /* 0x002c540001187983 */ /* 0x000f280000100800 */
        /* <DEDUP_REMOVED lines=10> */
[----:B------:R4:W4:Y:S04]  /*3b3e0*/  @!P0 LDG.E.U8 R60, desc[UR60][R20.64] ;  /* 0x0000003c143c8981 */ /* 0x000928000c1e1100 */
[----:B------:R-:W-:Y:S04]  /*3b3f0*/  STL [R1+0x2d24], R17 ;  /* 0x002d241101007387 */ /* 0x000fe80000100800 */
[----:B------:R-:W-:Y:S04]  /*3b400*/  STL [R1+0x3788], R63 ;  /* 0x0037883f01007387 */ /* 0x000fe80000100800 */
[----:B------:R-:W-:Y:S04]  /*3b410*/  STL [R1+0x378c], R32 ;  /* 0x00378c2001007387 */ /* 0x000fe80000100800 */
[----:B------:R0:W-:Y:S01]  /*3b420*/  STL [R1+0x2d28], R244 ;  /* 0x002d28f401007387 */ /* 0x0001e20000100800 */
[----:B------:R-:W-:-:S03]  /*3b430*/  PRMT R59, RZ, 0x7610, R59 ;  /* 0x00007610ff3b7816 */ /* 0x000fc6000000003b */
[----:B0-----:R-:W4:Y:S04]  /*3b440*/  LDL.LU R244, [R1+0x1544] ;  /* 0x0015440001f47983 */ /* 0x001f280000300800 */
[----:B--2---:R-:W-:Y:S04]  /*3b450*/  STL [R1+0x3790], R62 ;  /* 0x0037903e01007387 */ /* 0x004fe80000100800 */
[----:B------:R-:W-:Y:S04]  /*3b460*/  STL [R1+0x3798], R41 ;  /* 0x0037982901007387 */ /* 0x000fe80000100800 */
[----:B------:R-:W-:Y:S04]  /*3b470*/  STL [R1+0x3794], R45 ;  /* 0x0037942d01007387 */ /* 0x000fe80000100800 */
[----:B---3--:R-:W-:Y:S04]  /*3b480*/  STL [R1+0x379c], R61 ;  /* 0x00379c3d01007387 */ /* 0x008fe80000100800 */
[----:B------:R-:W2:Y:S04]  /*3b490*/  LDL R27, [R1+0x2b10] ;  /* 0x002b1000011b7983 */ /* 0x000ea80000100800 */
[----:B------:R-:W3:Y:S01]  /*3b4a0*/  LDL R26, [R1+0x2b14] ;  /* 0x002b1400011a7983 */ /* 0x000ee20000100800 */
[----:B----4-:R-:W-:-:S02]  /*3b4b0*/  @!P0 IMAD.MOV.U32 R21, RZ, RZ, R25 ;  /* 0x000000ffff158224 */ /* 0x010fc400078e0019 */
        /* <DEDUP_REMOVED lines=11> */
[----:B0-----:R-:W-:Y:S02]  /*3b570*/  @!P0 IMAD.MOV.U32 R20, RZ, RZ, R12 ;  /* 0x000000ffff148224 */ /* 0x001fe400078e000c */
[----:B------:R-:W-:-:S05]  /*3b580*/  @!P0 IMAD.MOV.U32 R21, RZ, RZ, R30 ;  /* 0x000000ffff158224 */ /* 0x000fca00078e001e */
[----:B------:R0:W4:Y:S02]  /*3b590*/  @!P0 LDG.E.U8 R57, desc[UR60][R20.64] ;  /* 0x0000003c14398981 */ /* 0x000124000c1e1100 */
[----:B0-----:R-:W-:Y:S02]  /*3b5a0*/  @!P0 IMAD.MOV.U32 R20, RZ, RZ, R2 ;  /* 0x000000ffff148224 */ /* 0x001fe400078e0002 */
[----:B------:R-:W-:-:S05]  /*3b5b0*/  @!P0 IMAD.MOV.U32 R21, RZ, RZ, R29 ;  /* 0x000000ffff158224 */ /* 0x000fca00078e001d */
[----:B------:R0:W4:Y:S01]  /*3b5c0*/  @!P0 LDG.E.U8 R56, desc[UR60][R20.64] ;  /* 0x0000003c14388981 */ /* 0x000122000c1e1100 */
[----:B------:R-:W-:Y:S01]  /*3b5d0*/  PRMT R55, RZ, 0x7610, R55 ;  /* 0x00007610ff377816 */ /* 0x000fe20000000037 */
[----:B0-----:R-:W-:Y:S02]  /*3b5e0*/  @!P0 IMAD.MOV.U32 R20, RZ, RZ, R0 ;  /* 0x000000ffff148224 */ /* 0x001fe400078e0000 */
[----:B------:R-:W-:Y:S01]  /*3b5f0*/  @!P0 IMAD.MOV.U32 R21, RZ, RZ, R28 ;  /* 0x000000ffff158224 */ /* 0x000fe200078e001c */
[----:B------:R-:W-:-:S04]  /*3b600*/  PRMT R54, RZ, 0x7610, R54 ;  /* 0x00007610ff367816 */ /* 0x000fc80000000036 */
[----:B------:R2:W4:Y:S01]  /*3b610*/  @!P0 LDG.E.U8 R55, desc[UR60][R20.64] ;  /* 0x0000003c14378981 */ /* 0x000522000c1e1100 */
[----:B------:R-:W-:Y:S01]  /*3b620*/  PRMT R53, RZ, 0x7610, R53 ;  /* 0x00007610ff357816 */ /* 0x000fe20000000035 */
[----:B--2---:R-:W-:Y:S02]  /*3b630*/  @!P0 IMAD.MOV.U32 R21, RZ, RZ, R27 ;  /* 0x000000ffff158224 */ /* 0x004fe400078e001b */
[----:B---3--:R-:W-:-:S05]  /*3b640*/  @!P0 IMAD.MOV.U32 R20, RZ, RZ, R26 ;  /* 0x000000ffff148224 */ /* 0x008fca00078e001a */
[----:B------:R0:W2:Y:S04]  /*3b650*/  @!P0 LDG.E.U8 R54, desc[UR60][R20.64] ;  /* 0x0000003c14368981 */ /* 0x0000a8000c1e1100 */
[----:B----4-:R-:W-:Y:S04]  /*3b660*/  STL [R1+0x37a4], R59 ;  /* 0x0037a43b01007387 */ /* 0x010fe80000100800 */
[----:B------:R-:W3:Y:S04]  /*3b670*/  LDL R23, [R1+0x2a90] ;  /* 0x002a900001177983 */ /* 0x000ee80000100800 */
[----:B------:R-:W4:Y:S01]  /*3b680*/  LDL R22, [R1+0x2a94] ;  /* 0x002a940001167983 */ /* 0x000f220000100800 */
[----:B0-----:R-:W-:-:S02]  /*3b690*/  @!P0 IMAD.MOV.U32 R21, RZ, RZ, R25 ;  /* 0x000000ffff158224 */ /* 0x001fc400078e0019 */
[----:B------:R-:W-:-:S05]  /*3b6a0*/  @!P0 IMAD.MOV.U32 R20, RZ, RZ, R24 ;  /* 0x000000ffff148224 */ /* 0x000fca00078e0018 */
[----:B------:R3:W4:Y:S04]  /*3b6b0*/  @!P0 LDG.E.U8 R53, desc[UR60][R20.64] ;  /* 0x0000003c14358981 */ /* 0x000728000c1e1100 */
[----:B------:R-:W-:Y:S04]  /*3b6c0*/  STL [R1+0x37a8], R58 ;  /* 0x0037a83a01007387 */ /* 0x000fe80000100800 */
[----:B------:R-:W4:Y:S04]  /*3b6d0*/  LDL R30, [R1+0x2a50] ;  /* 0x002a5000011e7983 */ /* 0x000f280000100800 */
[----:B------:R-:W4:Y:S04]  /*3b6e0*/  LDL R12, [R1+0x2a54] ;  /* 0x002a5400010c7983 */ /* 0x000f280000100800 */
        /* <DEDUP_REMOVED lines=8> */
[----:B------:R-:W4:Y:S01]  /*3b770*/  LDL R26, [R1+0x2994] ;  /* 0x00299400011a7983 */ /* 0x000f220000100800 */
[----:B------:R-:W-:-:S03]  /*3b780*/  PRMT R52, RZ, 0x7610, R52 ;  /* 0x00007610ff347816 */ /* 0x000fc60000000034 */
[----:B--2---:R-:W-:Y:S04]  /*3b790*/  STL [R1+0x37b8], R54 ;  /* 0x0037b83601007387 */ /* 0x004fe80000100800 */
[----:B------:R-:W2:Y:S04]  /*3b7a0*/  LDL R25, [R1+0x2950] ;  /* 0x0029500001197983 */ /* 0x000ea80000100800 */
[----:B------:R-:W2:Y:S01]  /*3b7b0*/  LDL R24, [R1+0x2954] ;  /* 0x0029540001187983 */ /* 0x000ea20000100800 */
[----:B---3--:R-:W-:Y:S02]  /*3b7c0*/  @!P0 IMAD.MOV.U32 R21, RZ, RZ, R23 ;  /* 0x000000ffff158224 */ /* 0x008fe400078e0017 */
[----:B----4-:R-:W-:-:S05]  /*3b7d0*/  @!P0 IMAD.MOV.U32 R20, RZ, RZ, R22 ;  /* 0x000000ffff148224 */ /* 0x010fca00078e0016 */
[----:B------:R0:W3:Y:S04]  /*3b7e0*/  @!P0 LDG.E.U8 R52, desc[UR60][R20.64] ;  /* 0x0000003c14348981 */ /* 0x0000e8000c1e1100 */
        /* <DEDUP_REMOVED lines=22> */
[----:B------:R-:W-:-:S05]  /*3b950*/  @!P0 IMAD.MOV.U32 R20, RZ, RZ, R24 ;  /* 0x000000ffff148224 */ /* 0x000fca00078e0018 */
[----:B------:R4:W2:Y:S04]  /*3b960*/  @!P0 LDG.E.U8 R43, desc[UR60][R20.64] ;  /* 0x0000003c142b8981 */ /* 0x0008a8000c1e1100 */
[----:B---3--:R-:W-:Y:S04]  /*3b970*/  STL [R1+0x37c0], R52 ;  /* 0x0037c03401007387 */ /* 0x008fe80000100800 */
[----:B------:R-:W3:Y:S04]  /*3b980*/  LDL R30, [R1+0x28d0] ;  /* 0x0028d000011e7983 */ /* 0x000ee80000100800 */
[----:B------:R-:W3:Y:S01]  /*3b990*/  LDL R12, [R1+0x28d4] ;  /* 0x0028d400010c7983 */ /* 0x000ee20000100800 */
        /* <DEDUP_REMOVED lines=20> */
[----:B------:R-:W-:-:S05]  /*3bae0*/  @!P0 IMAD.MOV.U32 R20, RZ, RZ, R12 ;  /* 0x000000ffff148224 */ /* 0x000fca00078e000c */
[----:B------:R0:W3:Y:S04]  /*3baf0*/  @!P0 LDG.E.U8 R38, desc[UR60][R20.64] ;  /* 0x0000003c14268981 */ /* 0x0000e8000c1e1100 */
[----:B----4-:R-:W-:Y:S04]  /*3bb00*/  STL [R1+0x37d8], R42 ;  /* 0x0037d82a01007387 */ /* 0x010fe80000100800 */
        /* <DEDUP_REMOVED lines=42> */
[----:B--2---:R0:W-:Y:S04]  /*3bdb0*/  STL [R1+0x37f0], R19 ;  /* 0x0037f01301007387 */ /* 0x0041e80000100800 */
[----:B------:R-:W2:Y:S04]  /*3bdc0*/  LDL R12, [R1+0x15d4] ;  /* 0x0015d400010c7983 */ /* 0x000ea80000100800 */
[----:B0-----:R-:W2:Y:S01]  /*3bdd0*/  LDL R19, [R1+0x15d0] ;  /* 0x0015d00001137983 */ /* 0x001ea20000100800 */
[----:B---3--:R-:W-:-:S03]  /*3bde0*/  @!P0 IMAD.MOV.U32 R20, RZ, RZ, R2 ;  /* 0x000000ffff148224 */ /* 0x008fc600078e0002 */
[----:B----4-:R0:W-:Y:S04]  /*3bdf0*/  STL [R1+0x37f4], R17 ;  /* 0x0037f41101007387 */ /* 0x0101e80000100800 */
[----:B------:R-:W3:Y:S04]  /*3be00*/  LDL R2, [R1+0x1594] ;  /* 0x0015940001027983 */ /* 0x000ee80000100800 */
[----:B0-----:R-:W4:Y:S01]  /*3be10*/  LDL R17, [R1+0x1590] ;  /* 0x0015900001117983 */ /* 0x001f220000100800 */
[----:B------:R-:W-:-:S05]  /*3be20*/  @!P0 IMAD.MOV.U32 R21, RZ, RZ, R29 ;  /* 0x000000ffff158224 */ /* 0x000fca00078e001d */
[----:B------:R0:W4:Y:S01]  /*3be30*/  @!P0 LDG.E.U8 R16, desc[UR60][R20.64] ;  /* 0x0000003c14108981 */ /* 0x000122000c1e1100 */
[----:B------:R-:W-:Y:S02]  /*3be40*/  PRMT R14, RZ, 0x7610, R14 ;  /* 0x00007610ff0e7816 */ /* 0x000fe4000000000e */
[----:B------:R-:W-:Y:S01]  /*3be50*/  PRMT R13, RZ, 0x7610, R13 ;  /* 0x00007610ff0d7816 */ /* 0x000fe2000000000d */
[----:B0-----:R-:W-:Y:S02]  /*3be60*/  @!P0 IMAD.MOV.U32 R20, RZ, RZ, R0 ;  /* 0x000000ffff148224 */ /* 0x001fe400078e0000 */
[----:B------:R-:W-:-:S05]  /*3be70*/  @!P0 IMAD.MOV.U32 R21, RZ, RZ, R28 ;  /* 0x000000ffff158224 */ /* 0x000fca00078e001c */
        /* <DEDUP_REMOVED lines=16> */
[----:B------:R3:W2:Y:S02]  /*3bf80*/  @!P0 LDG.E.U8 R250, desc[UR60][R20.64] ;  /* 0x0000003c14fa8981 */ /* 0x0006a4000c1e1100 */
[----:B---3--:R-:W-:Y:S02]  /*3bf90*/  @!P0 IMAD.MOV.U32 R20, RZ, RZ, R2 ;  /* 0x000000ffff148224 */ /* 0x008fe400078e0002 */
[----:B----4-:R-:W-:-:S05]  /*3bfa0*/  @!P0 IMAD.MOV.U32 R21, RZ, RZ, R17 ;  /* 0x000000ffff158224 */ /* 0x010fca00078e0011 */
[----:B------:R-:W3:Y:S04]  /*3bfb0*/  @!P0 LDG.E.U8 R249, desc[UR60][R20.64] ;  /* 0x0000003c14f98981 */ /* 0x000ee8000c1e1100 */
[----:B------:R-:W-:Y:S04]  /*3bfc0*/  STL [R1+0x37f8], R16 ;  /* 0x0037f81001007387 */ /* 0x000fe80000100800 */
[----:B------:R-:W4:Y:S04]  /*3bfd0*/  LDL R0, [R1+0x1554] ;  /* 0x0015540001007983 */ /* 0x000f280000100800 */
[----:B------:R0:W-:Y:S04]  /*3bfe0*/  STL [R1+0x37fc], R14 ;  /* 0x0037fc0e01007387 */ /* 0x0001e80000100800 */
[----:B------:R1:W-:Y:S04]  /*3bff0*/  STL [R1+0x3800], R13 ;  /* 0x0038000d01007387 */ /* 0x0003e80000100800 */
[----:B------:R-:W4:Y:S04]  /*3c000*/  LDL.LU R30, [R1+0x1510] ;  /* 0x00151000011e7983 */ /* 0x000f280000300800 */
[----:B------:R-:W4:Y:S04]  /*3c010*/  LDL.LU R24, [R1+0x1514] ;  /* 0x0015140001187983 */ /* 0x000f280000300800 */
[----:B------:R-:W-:Y:S04]  /*3c020*/  STL [R1+0x3804], R252 ;  /* 0x003804fc01007387 */ /* 0x000fe80000100800 */
[----:B------:R-:W4:Y:S04]  /*3c030*/  LDL R29, [R1+0x1850] ;  /* 0x00185000011d7983 */ /* 0x000f280000100800 */
[----:B0-----:R-:W4:Y:S04]  /*3c040*/  LDL R14, [R1+0x2c7c] ;  /* 0x002c7c00010e7983 */ /* 0x001f280000100800 */
[----:B------:R-:W4:Y:S04]  /*3c050*/  LDL.LU R39, [R1+0x14d4] ;  /* 0x0014d40001277983 */ /* 0x000f280000300800 */
[----:B------:R-:W4:Y:S04]  /*3c060*/  LDL.LU R28, [R1+0x14d0] ;  /* 0x0014d000011c7983 */ /* 0x000f280000300800 */
        /* <DEDUP_REMOVED lines=11> */
[----:B-1----:R-:W3:Y:S01]  /*3c120*/  LDL R13, [R1+0x2b48] ;  /* 0x002b4800010d7983 */ /* 0x002ee20000100800 */
[----:B----4-:R-:W-:-:S03]  /*3c130*/  @!P0 IMAD.MOV.U32 R20, RZ, RZ, R0 ;  /* 0x000000ffff148224 */ /* 0x010fc600078e0000 */
[----:B------:R-:W4:Y:S01]  /*3c140*/  LDL R0, [R1+0x2b4c] ;  /* 0x002b4c0001007983 */ /* 0x000f220000100800 */
[----:B------:R-:W-:Y:S01]  /*3c150*/  PRMT R248, RZ, 0x7610, R248 ;  /* 0x00007610fff87816 */ /* 0x000fe200000000f8 */
[----:B------:R-:W-:Y:S01]  /*3c160*/  @!P0 IMAD.MOV.U32 R21, RZ, RZ, R15 ;  /* 0x000000ffff158224 */ /* 0x000fe200078e000f */
[----:B------:R-:W-:Y:S01]  /*3c170*/  PRMT R247, RZ, 0x7610, R247 ;  /* 0x00007610fff77816 */ /* 0x000fe200000000f7 */
[----:B------:R-:W4:Y:S04]  /*3c180*/  LDL R17, [R1+0x2b08] ;  /* 0x002b080001117983 */ /* 0x000f280000100800 */
[----:B------:R0:W4:Y:S01]  /*3c190*/  @!P0 LDG.E.U8 R248, desc[UR60][R20.64] ;  /* 0x0000003c14f88981 */ /* 0x000122000c1e1100 */
[----:B------:R-:W-:-:S03]  /*3c1a0*/  PRMT R246, RZ, 0x7610, R246 ;  /* 0x00007610fff67816 */ /* 0x000fc600000000f6 */
[----:B------:R-:W4:Y:S04]  /*3c1b0*/  LDL R16, [R1+0x2b0c] ;  /* 0x002b0c0001107983 */ /* 0x000f280000100800 */
[----:B------:R1:W-:Y:S01]  /*3c1c0*/  STL [R1+0x2d2c], R15 ;  /* 0x002d2c0f01007387 */ /* 0x0003e20000100800 */
[----:B------:R-:W-:Y:S02]  /*3c1d0*/  PRMT R245, RZ, 0x7610, R245 ;  /* 0x00007610fff57816 */ /* 0x000fe400000000f5 */
[----:B------:R-:W-:Y:S02]  /*3c1e0*/  PRMT R243, RZ, 0x7610, R243 ;  /* 0x00007610fff37816 */ /* 0x000fe400000000f3 */
[----:B------:R-:W-:Y:S02]  /*3c1f0*/  PRMT R242, RZ, 0x7610, R242 ;  /* 0x00007610fff27816 */ /* 0x000fe400000000f2 */
[----:B------:R-:W-:-:S02]  /*3c200*/  PRMT R241, RZ, 0x7610, R241 ;  /* 0x00007610fff17816 */ /* 0x000fc400000000f1 */
[----:B------:R-:W-:Y:S02]  /*3c210*/  PRMT R240, RZ, 0x7610, R240 ;  /* 0x00007610fff07816 */ /* 0x000fe400000000f0 */
[----:B------:R-:W-:Y:S02]  /*3c220*/  PRMT R239, RZ, 0x7610, R239 ;  /* 0x00007610ffef7816 */ /* 0x000fe400000000ef */
[----:B------:R-:W-:Y:S02]  /*3c230*/  PRMT R238, RZ, 0x7610, R238 ;  /* 0x00007610ffee7816 */ /* 0x000fe400000000ee */
[----:B------:R-:W-:Y:S02]  /*3c240*/  PRMT R237, RZ, 0x7610, R237 ;  /* 0x00007610ffed7816 */ /* 0x000fe400000000ed */
[----:B------:R-:W-:Y:S01]  /*3c250*/  PRMT R235, RZ, 0x7610, R235 ;  /* 0x00007610ffeb7816 */ /* 0x000fe200000000eb */
[----:B-1----:R-:W4:Y:S01]  /*3c260*/  LDL R15, [R1+0x2ac8] ;  /* 0x002ac800010f7983 */ /* 0x002f220000100800 */
[----:B------:R-:W-:-:S02]  /*3c270*/  PRMT R234, RZ, 0x7610, R234 ;  /* 0x00007610ffea7816 */ /* 0x000fc400000000ea */
[----:B------:R-:W-:Y:S02]  /*3c280*/  PRMT R233, RZ, 0x7610, R233 ;  /* 0x00007610ffe97816 */ /* 0x000fe400000000e9 */
[----:B------:R-:W-:Y:S02]  /*3c290*/  PRMT R232, RZ, 0x7610, R232 ;  /* 0x00007610ffe87816 */ /* 0x000fe400000000e8 */
[----:B------:R-:W-:Y:S02]  /*3c2a0*/  PRMT R231, RZ, 0x7610, R231 ;  /* 0x00007610ffe77816 */ /* 0x000fe400000000e7 */
[----:B------:R-:W-:Y:S02]  /*3c2b0*/  PRMT R230, RZ, 0x7610, R230 ;  /* 0x00007610ffe67816 */ /* 0x000fe400000000e6 */
[----:B------:R-:W-:Y:S01]  /*3c2c0*/  PRMT R229, RZ, 0x7610, R229 ;  /* 0x00007610ffe57816 */ /* 0x000fe200000000e5 */
[----:B------:R-:W4:Y:S01]  /*3c2d0*/  LDL R31, [R1+0x1748] ;  /* 0x00174800011f7983 */ /* 0x000f220000100800 */
[----:B0-----:R-:W-:-:S02]  /*3c2e0*/  @!P0 IMAD.MOV.U32 R21, RZ, RZ, R30 ;  /* 0x000000ffff158224 */ /* 0x001fc400078e001e */
[----:B------:R-:W-:-:S05]  /*3c2f0*/  @!P0 IMAD.MOV.U32 R20, RZ, RZ, R24 ;  /* 0x000000ffff148224 */ /* 0x000fca00078e0018 */
[----:B------:R0:W4:Y:S02]  /*3c300*/  @!P0 LDG.E.U8 R247, desc[UR60][R20.64] ;  /* 0x0000003c14f78981 */ /* 0x000124000c1e1100 */
[----:B0-----:R-:W-:Y:S02]  /*3c310*/  @!P0 IMAD.MOV.U32 R20, RZ, RZ, R39 ;  /* 0x000000ffff148224 */ /* 0x001fe400078e0027 */
[----:B------:R-:W-:-:S05]  /*3c320*/  @!P0 IMAD.MOV.U32 R21, RZ, RZ, R28 ;  /* 0x000000ffff158224 */ /* 0x000fca00078e001c */
[----:B------:R0:W4:Y:S02]  /*3c330*/  @!P0 LDG.E.U8 R246, desc[UR60][R20.64] ;  /* 0x0000003c14f68981 */ /* 0x000124000c1e1100 */
[----:B0-----:R-:W-:Y:S02]  /*3c340*/  @!P0 IMAD.MOV.U32 R20, RZ, RZ, R14 ;  /* 0x000000ffff148224 */ /* 0x001fe400078e000e */
[----:B------:R-:W4:Y:S01]  /*3c350*/  LDL R14, [R1+0x2acc] ;  /* 0x002acc00010e7983 */ /* 0x000f220000100800 */
[----:B------:R-:W-:-:S03]  /*3c360*/  @!P0 IMAD.MOV.U32 R21, RZ, RZ, R29 ;  /* 0x000000ffff158224 */ /* 0x000fc600078e001d */
[----:B------:R-:W4:Y:S04]  /*3c370*/  LDL R29, [R1+0x174c] ;  /* 0x00174c00011d7983 */ /* 0x000f280000100800 */
[----:B------:R0:W4:Y:S02]  /*3c380*/  @!P0 LDG.E.U8 R245, desc[UR60][R20.64] ;  /* 0x0000003c14f58981 */ /* 0x000124000c1e1100 */
[----:B0-----:R-:W-:Y:S02]  /*3c390*/  @!P0 IMAD.MOV.U32 R20, RZ, RZ, R12 ;  /* 0x000000ffff148224 */ /* 0x001fe400078e000c */
[----:B------:R-:W4:Y:S01]  /*3c3a0*/  LDL R12, [R1+0x2a8c] ;  /* 0x002a8c00010c7983 */ /* 0x000f220000100800 */
[----:B------:R-:W-:-:S03]  /*3c3b0*/  @!P0 IMAD.MOV.U32 R21, RZ, RZ, R25 ;  /* 0x000000ffff158224 */ /* 0x000fc600078e0019 */
[----:B------:R-:W4:Y:S04]  /*3c3c0*/  LDL R25, [R1+0x2a88] ;  /* 0x002a880001197983 */ /* 0x000f280000100800 */
[----:B------:R2:W4:Y:S02]  /*3c3d0*/  @!P0 LDG.E.U8 R243, desc[UR60][R20.64] ;  /* 0x0000003c14f38981 */ /* 0x000524000c1e1100 */
[----:B--2---:R-:W-:Y:S02]  /*3c3e0*/  @!P0 IMAD.MOV.U32 R21, RZ, RZ, R23 ;  /* 0x000000ffff158224 */ /* 0x004fe400078e0017 */
[----:B------:R-:W-:Y:S01]  /*3c3f0*/  @!P0 IMAD.MOV.U32 R20, RZ, RZ, R22 ;  /* 0x000000ffff148224 */ /* 0x000fe200078e0016 */
[----:B------:R-:W2:Y:S04]  /*3c400*/  LDL R23, [R1+0x2a48] ;  /* 0x002a480001177983 */ /* 0x000ea80000100800 */
[----:B------:R-:W2:Y:S04]  /*3c410*/  LDL R22, [R1+0x2a4c] ;  /* 0x002a4c0001167983 */ /* 0x000ea80000100800 */
[----:B------:R3:W2:Y:S02]  /*3c420*/  @!P0 LDG.E.U8 R242, desc[UR60][R20.64] ;  /* 0x0000003c14f28981 */ /* 0x0006a4000c1e1100 */
[----:B---3--:R-:W-:-:S02]  /*3c430*/  @!P0 IMAD.MOV.U32 R21, RZ, RZ, R27 ;  /* 0x000000ffff158224 */ /* 0x008fc400078e001b */
[----:B------:R-:W-:Y:S01]  /*3c440*/  @!P0 IMAD.MOV.U32 R20, RZ, RZ, R26 ;  /* 0x000000ffff148224 */ /* 0x000fe200078e001a */
[----:B------:R-:W3:Y:S04]  /*3c450*/  LDL R27, [R1+0x2a08] ;  /* 0x002a0800011b7983 */ /* 0x000ee80000100800 */
[----:B------:R-:W3:Y:S04]  /*3c460*/  LDL R26, [R1+0x2a0c] ;  /* 0x002a0c00011a7983 */ /* 0x000ee80000100800 */
[----:B------:R0:W3:Y:S02]  /*3c470*/  @!P0 LDG.E.U8 R241, desc[UR60][R20.64] ;  /* 0x0000003c14f18981 */ /* 0x0000e4000c1e1100 */
[----:B0-----:R-:W-:-:S02]  /*3c480*/  @!P0 IMAD.MOV.U32 R20, RZ, RZ, R2 ;  /* 0x000000ffff148224 */ /* 0x001fc400078e0002 */
[----:B------:R-:W-:Y:S01]  /*3c490*/  @!P0 IMAD.MOV.U32 R21, RZ, RZ, R19 ;  /* 0x000000ffff158224 */ /* 0x000fe200078e0013 */
[----:B------:R-:W3:Y:S04]  /*3c4a0*/  LDL R2, [R1+0x29cc] ;  /* 0x0029cc0001027983 */ /* 0x000ee80000100800 */
[----:B------:R-:W3:Y:S04]  /*3c4b0*/  LDL R19, [R1+0x29c8] ;  /* 0x0029c80001137983 */ /* 0x000ee80000100800 */
[----:B------:R0:W3:Y:S02]  /*3c4c0*/  @!P0 LDG.E.U8 R240, desc[UR60][R20.64] ;  /* 0x0000003c14f08981 */ /* 0x0000e4000c1e1100 */
[----:B0-----:R-:W-:-:S02]  /*3c4d0*/  @!P0 IMAD.MOV.U32 R21, RZ, RZ, R13 ;  /* 0x000000ffff158224 */ /* 0x001fc400078e000d */
[----:B----4-:R-:W-:Y:S01]  /*3c4e0*/  @!P0 IMAD.MOV.U32 R20, RZ, RZ, R0 ;  /* 0x000000ffff148224 */ /* 0x010fe200078e0000 */
[----:B------:R-:W4:Y:S04]  /*3c4f0*/  LDL R13, [R1+0x2988] ;  /* 0x00298800010d7983 */ /* 0x000f280000100800 */
[----:B------:R-:W4:Y:S04]  /*3c500*/  LDL R0, [R1+0x298c] ;  /* 0x00298c0001007983 */ /* 0x000f280000100800 */
[----:B------:R0:W4:Y:S02]  /*3c510*/  @!P0 LDG.E.U8 R239, desc[UR60][R20.64] ;  /* 0x0000003c14ef8981 */ /* 0x000124000c1e1100 */
[----:B0-----:R-:W-:-:S02]  /*3c520*/  @!P0 IMAD.MOV.U32 R21, RZ, RZ, R17 ;  /* 0x000000ffff158224 */ /* 0x001fc400078e0011 */
        /* <DEDUP_REMOVED lines=21> */
[----:B------:R-:W3:Y:S01]  /*3c680*/  LDL R27, [R1+0x1708] ;  /* 0x00170800011b7983 */ /* 0x000ee20000100800 */
[----:B------:R-:W-:-:S03]  /*3c690*/  PRMT R228, RZ, 0x7610, R228 ;  /* 0x00007610ffe47816 */ /* 0x000fc600000000e4 */
[----:B------:R-:W3:Y:S04]  /*3c6a0*/  LDL R26, [R1+0x16c8] ;  /* 0x0016c800011a7983 */ /* 0x000ee80000100800 */
[----:B------:R0:W3:Y:S02]  /*3c6b0*/  @!P0 LDG.E.U8 R233, desc[UR60][R20.64] ;  /* 0x0000003c14e98981 */ /* 0x0000e4000c1e1100 */
[----:B0-----:R-:W-:Y:S02]  /*3c6c0*/  @!P0 IMAD.MOV.U32 R20, RZ, RZ, R2 ;  /* 0x000000ffff148224 */ /* 0x001fe400078e0002 */
[----:B------:R-:W-:Y:S01]  /*3c6d0*/  @!P0 IMAD.MOV.U32 R21, RZ, RZ, R19 ;  /* 0x000000ffff158224 */ /* 0x000fe200078e0013 */
[----:B------:R-:W3:Y:S04]  /*3c6e0*/  LDL R2, [R1+0x284c] ;  /* 0x00284c0001027983 */ /* 0x000ee80000100800 */
[----:B------:R-:W3:Y:S04]  /*3c6f0*/  LDL R19, [R1+0x2848] ;  /* 0x0028480001137983 */ /* 0x000ee80000100800 */
[----:B------:R4:W3:Y:S02]  /*3c700*/  @!P0 LDG.E.U8 R232, desc[UR60][R20.64] ;  /* 0x0000003c14e88981 */ /* 0x0008e4000c1e1100 */
[----:B----4-:R-:W-:-:S02]  /*3c710*/  @!P0 IMAD.MOV.U32 R21, RZ, RZ, R13 ;  /* 0x000000ffff158224 */ /* 0x010fc400078e000d */
[----:B------:R-:W-:Y:S01]  /*3c720*/  @!P0 IMAD.MOV.U32 R20, RZ, RZ, R0 ;  /* 0x000000ffff148224 */ /* 0x000fe200078e0000 */
        /* <DEDUP_REMOVED lines=16> */
[----:B------:R-:W4:Y:S01]  /*3c830*/  LDL R25, [R1+0x16cc] ;  /* 0x0016cc0001197983 */ /* 0x000f220000100800 */
[----:B------:R-:W-:-:S03]  /*3c840*/  PRMT R227, RZ, 0x7610, R227 ;  /* 0x00007610ffe37816 */ /* 0x000fc600000000e3 */
[----:B------:R2:W4:Y:S01]  /*3c850*/  @!P0 LDG.E.U8 R228, desc[UR60][R20.64] ;  /* 0x0000003c14e48981 */ /* 0x000522000c1e1100 */
[----:B------:R-:W-:Y:S01]  /*3c860*/  PRMT R226, RZ, 0x7610, R226 ;  /* 0x00007610ffe27816 */ /* 0x000fe200000000e2 */
        /* <DEDUP_REMOVED lines=10> */
[----:B----4-:R-:W-:-:S02]  /*3c910*/  @!P0 IMAD.MOV.U32 R21, RZ, RZ, R13 ;  /* 0x000000ffff158224 */ /* 0x010fc400078e000d */
[----:B------:R-:W-:Y:S01]  /*3c920*/  @!P0 IMAD.MOV.U32 R20, RZ, RZ, R0 ;  /* 0x000000ffff148224 */ /* 0x000fe200078e0000 */
[----:B------:R-:W4:Y:S04]  /*3c930*/  LDL R13, [R1+0x1608] ;  /* 0x00160800010d7983 */ /* 0x000f280000100800 */
[----:B------:R-:W4:Y:S01]  /*3c940*/  LDL R0, [R1+0x160c] ;  /* 0x00160c0001007983 */ /* 0x000f220000100800 */
[----:B------:R-:W-:-:S06]  /*3c950*/  PRMT R225, RZ, 0x7610, R225 ;  /* 0x00007610ffe17816 */ /* 0x000fcc00000000e1 */
[----:B------:R0:W4:Y:S01]  /*3c960*/  @!P0 LDG.E.U8 R225, desc[UR60][R20.64] ;  /* 0x0000003c14e18981 */ /* 0x000122000c1e1100 */
[----:B------:R-:W-:Y:S01]  /*3c970*/  PRMT R224, RZ, 0x7610, R224 ;  /* 0x00007610ffe07816 */ /* 0x000fe200000000e0 */
[----:B0-----:R-:W-:Y:S02]  /*3c980*/  @!P0 IMAD.MOV.U32 R21, RZ, RZ, R17 ;  /* 0x000000ffff158224 */ /* 0x001fe400078e0011 */
[----:B------:R-:W4:Y:S01]  /*3c990*/  LDL R17, [R1+0x15c8] ;  /* 0x0015c80001117983 */ /* 0x000f220000100800 */
[----:B------:R-:W-:-:S03]  /*3c9a0*/  @!P0 IMAD.MOV.U32 R20, RZ, RZ, R16 ;  /* 0x000000ffff148224 */ /* 0x000fc600078e0010 */
[----:B------:R-:W4:Y:S01]  /*3c9b0*/  LDL R16, [R1+0x15cc] ;  /* 0x0015cc0001107983 */ /* 0x000f220000100800 */
[----:B------:R-:W-:-:S03]  /*3c9c0*/  PRMT R223, RZ, 0x7610, R223 ;  /* 0x00007610ffdf7816 */ /* 0x000fc600000000df */
[----:B------:R0:W4:Y:S01]  /*3c9d0*/  @!P0 LDG.E.U8 R224, desc[UR60][R20.64] ;  /* 0x0000003c14e08981 */ /* 0x000122000c1e1100 */
[----:B------:R-:W-:Y:S01]  /*3c9e0*/  PRMT R222, RZ, 0x7610, R222 ;  /* 0x00007610ffde7816 */ /* 0x000fe200000000de */
[----:B0-----:R-:W-:Y:S02]  /*3c9f0*/  @!P0 IMAD.MOV.U32 R21, RZ, RZ, R15 ;  /* 0x000000ffff158224 */ /* 0x001fe400078e000f */
[----:B------:R-:W-:Y:S01]  /*3ca00*/  @!P0 IMAD.MOV.U32 R20, RZ, RZ, R14 ;  /* 0x000000ffff148224 */ /* 0x000fe200078e000e */
[----:B------:R-:W4:Y:S04]  /*3ca10*/  LDL R15, [R1+0x1588] ;  /* 0x00158800010f7983 */ /* 0x000f280000100800 */
[----:B------:R-:W4:Y:S04]  /*3ca20*/  LDL R14, [R1+0x158c] ;  /* 0x00158c00010e7983 */ /* 0x000f280000100800 */
[----:B------:R0:W4:Y:S01]  /*3ca30*/  @!P0 LDG.E.U8 R223, desc[UR60][R20.64] ;  /* 0x0000003c14df8981 */ /* 0x000122000c1e1100 */
[----:B------:R-:W-:Y:S01]  /*3ca40*/  PRMT R221, RZ, 0x7610, R221 ;  /* 0x00007610ffdd7816 */ /* 0x000fe200000000dd */
[----:B0-----:R-:W-:-:S02]  /*3ca50*/  @!P0 IMAD.MOV.U32 R20, RZ, RZ, R29 ;  /* 0x000000ffff148224 */ /* 0x001fc400078e001d */
[----:B------:R-:W-:-:S05]  /*3ca60*/  @!P0 IMAD.MOV.U32 R21, RZ, RZ, R31 ;  /* 0x000000ffff158224 */ /* 0x000fca00078e001f */
[----:B------:R0:W4:Y:S01]  /*3ca70*/  @!P0 LDG.E.U8 R222, desc[UR60][R20.64] ;  /* 0x0000003c14de8981 */ /* 0x000122000c1e1100 */
[----:B------:R-:W-:Y:S01]  /*3ca80*/  PRMT R220, RZ, 0x7610, R220 ;  /* 0x00007610ffdc7816 */ /* 0x000fe200000000dc */
[----:B0-----:R-:W-:Y:S02]  /*3ca90*/  @!P0 IMAD.MOV.U32 R20, RZ, RZ, R12 ;  /* 0x000000ffff148224 */ /* 0x001fe400078e000c */
[----:B------:R-:W4:Y:S01]  /*3caa0*/  LDL R12, [R1+0x154c] ;  /* 0x00154c00010c7983 */ /* 0x000f220000100800 */
[----:B------:R-:W-:Y:S01]  /*3cab0*/  @!P0 IMAD.MOV.U32 R21, RZ, RZ, R27 ;  /* 0x000000ffff158224 */ /* 0x000fe200078e001b */
[----:B------:R-:W-:Y:S02]  /*3cac0*/  PRMT R219, RZ, 0x7610, R219 ;  /* 0x00007610ffdb7816 */ /* 0x000fe400000000db */
[----:B------:R-:W-:Y:S01]  /*3cad0*/  PRMT R218, RZ, 0x7610, R218 ;  /* 0x00007610ffda7816 */ /* 0x000fe200000000da */
[----:B------:R-:W4:Y:S04]  /*3cae0*/  LDL.LU R48, [R1+0x150c] ;  /* 0x00150c0001307983 */ /* 0x000f280000300800 */
[----:B------:R0:W4:Y:S02]  /*3caf0*/  @!P0 LDG.E.U8 R221, desc[UR60][R20.64] ;  /* 0x0000003c14dd8981 */ /* 0x000124000c1e1100 */
[----:B0-----:R-:W-:-:S02]  /*3cb00*/  @!P0 IMAD.MOV.U32 R20, RZ, RZ, R25 ;  /* 0x000000ffff148224 */ /* 0x001fc400078e0019 */
[----:B------:R-:W-:-:S05]  /*3cb10*/  @!P0 IMAD.MOV.U32 R21, RZ, RZ, R26 ;  /* 0x000000ffff158224 */ /* 0x000fca00078e001a */
[----:B------:R2:W4:Y:S02]  /*3cb20*/  @!P0 LDG.E.U8 R220, desc[UR60][R20.64] ;  /* 0x0000003c14dc8981 */ /* 0x000524000c1e1100 */
[----:B--2---:R-:W-:Y:S02]  /*3cb30*/  @!P0 IMAD.MOV.U32 R21, RZ, RZ, R23 ;  /* 0x000000ffff158224 */ /* 0x004fe400078e0017 */
[----:B------:R-:W-:-:S05]  /*3cb40*/  @!P0 IMAD.MOV.U32 R20, RZ, RZ, R22 ;  /* 0x000000ffff148224 */ /* 0x000fca00078e0016 */
[----:B------:R3:W2:Y:S02]  /*3cb50*/  @!P0 LDG.E.U8 R219, desc[UR60][R20.64] ;  /* 0x0000003c14db8981 */ /* 0x0006a4000c1e1100 */
[----:B---3--:R-:W-:Y:S02]  /*3cb60*/  @!P0 IMAD.MOV.U32 R20, RZ, RZ, R2 ;  /* 0x000000ffff148224 */ /* 0x008fe400078e0002 */
[----:B------:R-:W-:Y:S01]  /*3cb70*/  @!P0 IMAD.MOV.U32 R21, RZ, RZ, R19 ;  /* 0x000000ffff158224 */ /* 0x000fe200078e0013 */
[----:B------:R-:W3:Y:S04]  /*3cb80*/  LDL.LU R2, [R1+0x1508] ;  /* 0x0015080001027983 */ /* 0x000ee80000300800 */
[----:B------:R-:W2:Y:S04]  /*3cb90*/  LDL R29, [R1+0x184c] ;  /* 0x00184c00011d7983 */ /* 0x000ea80000100800 */
[----:B------:R4:W2:Y:S02]  /*3cba0*/  @!P0 LDG.E.U8 R218, desc[UR60][R20.64] ;  /* 0x0000003c14da8981 */ /* 0x0008a4000c1e1100 */
[----:B----4-:R-:W-:-:S02]  /*3cbb0*/  @!P0 IMAD.MOV.U32 R21, RZ, RZ, R13 ;  /* 0x000000ffff158224 */ /* 0x010fc400078e000d */
[----:B------:R-:W-:Y:S01]  /*3cbc0*/  @!P0 IMAD.MOV.U32 R20, RZ, RZ, R0 ;  /* 0x000000ffff148224 */ /* 0x000fe200078e0000 */
[----:B------:R-:W4:Y:S04]  /*3cbd0*/  LDL R13, [R1+0x2c78] ;  /* 0x002c7800010d7983 */ /* 0x000f280000100800 */
[----:B------:R-:W2:Y:S04]  /*3cbe0*/  LDL.LU R27, [R1+0x14c8] ;  /* 0x0014c800011b7983 */ /* 0x000ea80000300800 */
[----:B------:R-:W4:Y:S01]  /*3cbf0*/  LDL.LU R0, [R1+0x14cc] ;  /* 0x0014cc0001007983 */ /* 0x000f220000300800 */
[----:B------:R-:W-:-:S03]  /*3cc00*/  PRMT R217, RZ, 0x7610, R217 ;  /* 0x00007610ffd97816 */ /* 0x000fc600000000d9 */
[----:B------:R-:W4:Y:S04]  /*3cc10*/  LDL R23, [R1+0x2c40] ;  /* 0x002c400001177983 */ /* 0x000f280000100800 */
[----:B------:R-:W4:Y:S04]  /*3cc20*/  LDL R22, [R1+0x2c44] ;  /* 0x002c440001167983 */ /* 0x000f280000100800 */
[----:B------:R-:W4:Y:S04]  /*3cc30*/  LDL R19, [R1+0x2c00] ;  /* 0x002c000001137983 */ /* 0x000f280000100800 */
[----:B------:R0:W4:Y:S01]  /*3cc40*/  @!P0 LDG.E.U8 R217, desc[UR60][R20.64] ;  /* 0x0000003c14d98981 */ /* 0x000122000c1e1100 */
[----:B------:R-:W-:-:S03]  /*3cc50*/  PRMT R216, RZ, 0x7610, R216 ;  /* 0x00007610ffd87816 */ /* 0x000fc600000000d8 */
[----:B------:R-:W4:Y:S04]  /*3cc60*/  LDL R26, [R1+0x2bc0] ;  /* 0x002bc000011a7983 */ /* 0x000f280000100800 */
[----:B------:R-:W4:Y:S01]  /*3cc70*/  LDL R25, [R1+0x2bc4] ;  /* 0x002bc40001197983 */ /* 0x000f220000100800 */
[----:B0-----:R-:W-:-:S03]  /*3cc80*/  @!P0 IMAD.MOV.U32 R21, RZ, RZ, R17 ;  /* 0x000000ffff158224 */ /* 0x001fc600078e0011 */
[----:B------:R-:W4:Y:S01]  /*3cc90*/  LDL R17, [R1+0x2c04] ;  /* 0x002c040001117983 */ /* 0x000f220000100800 */
[----:B------:R-:W-:-:S03]  /*3cca0*/  @!P0 IMAD.MOV.U32 R20, RZ, RZ, R16 ;  /* 0x000000ffff148224 */ /* 0x000fc600078e0010 */
[----:B------:R-:W4:Y:S04]  /*3ccb0*/  LDL R16, [R1+0x2b80] ;  /* 0x002b800001107983 */ /* 0x000f280000100800 */
[----:B------:R0:W4:Y:S01]  /*3ccc0*/  @!P0 LDG.E.U8 R216, desc[UR60][R20.64] ;  /* 0x0000003c14d88981 */ /* 0x000122000c1e1100 */
[----:B------:R-:W-:Y:S01]  /*3ccd0*/  PRMT R215, RZ, 0x7610, R215 ;  /* 0x00007610ffd77816 */ /* 0x000fe200000000d7 */
[----:B0-----:R-:W-:Y:S02]  /*3cce0*/  @!P0 IMAD.MOV.U32 R21, RZ, RZ, R15 ;  /* 0x000000ffff158224 */ /* 0x001fe400078e000f */
[----:B------:R-:W4:Y:S01]  /*3ccf0*/  LDL R15, [R1+0x2b84] ;  /* 0x002b8400010f7983 */ /* 0x000f220000100800 */
[----:B------:R-:W-:Y:S01]  /*3cd00*/  @!P0 IMAD.MOV.U32 R20, RZ, RZ, R14 ;  /* 0x000000ffff148224 */ /* 0x000fe200078e000e */
[----:B------:R-:W-:-:S02]  /*3cd10*/  PRMT R214, RZ, 0x7610, R214 ;  /* 0x00007610ffd67816 */ /* 0x000fc400000000d6 */
[----:B------:R-:W-:Y:S01]  /*3cd20*/  PRMT R213, RZ, 0x7610, R213 ;  /* 0x00007610ffd57816 */ /* 0x000fe200000000d5 */
[----:B------:R-:W4:Y:S04]  /*3cd30*/  LDL R14, [R1+0x2b40] ;  /* 0x002b4000010e7983 */ /* 0x000f280000100800 */
[----:B------:R0:W4:Y:S02]  /*3cd40*/  @!P0 LDG.E.U8 R215, desc[UR60][R20.64] ;  /* 0x0000003c14d78981 */ /* 0x000124000c1e1100 */
[----:B0-----:R-:W-:Y:S02]  /*3cd50*/  @!P0 IMAD.MOV.U32 R20, RZ, RZ, R12 ;  /* 0x000000ffff148224 */ /* 0x001fe400078e000c */
[----:B------:R-:W4:Y:S01]  /*3cd60*/  LDL R12, [R1+0x2b44] ;  /* 0x002b4400010c7983 */ /* 0x000f220000100800 */
[----:B------:R-:W-:-:S05]  /*3cd70*/  @!P0 IMAD.MOV.U32 R21, RZ, RZ, R10 ;  /* 0x000000ffff158224 */ /* 0x000fca00078e000a */
[----:B------:R0:W4:Y:S01]  /*3cd80*/  @!P0 LDG.E.U8 R214, desc[UR60][R20.64] ;  /* 0x0000003c14d68981 */ /* 0x000122000c1e1100 */
[----:B------:R-:W-:-:S03]  /*3cd90*/  PRMT R212, RZ, 0x7610, R212 ;  /* 0x00007610ffd47816 */ /* 0x000fc600000000d4 */
[----:B------:R1:W-:Y:S04]  /*3cda0*/  STL [R1+0x2d30], R10 ;  /* 0x002d300a01007387 */ /* 0x0003e80000100800 */
[----:B------:R-:W4:Y:S04]  /*3cdb0*/  LDL R33, [R1+0x2b00] ;  /* 0x002b000001217983 */ /* 0x000f280000100800 */
[----:B------:R-:W4:Y:S01]  /*3cdc0*/  LDL R32, [R1+0x2b04] ;  /* 0x002b040001207983 */ /* 0x000f220000100800 */
[----:B------:R-:W-:Y:S02]  /*3cdd0*/  PRMT R211, RZ, 0x7610, R211 ;  /* 0x00007610ffd37816 */ /* 0x000fe400000000d3 */
[----:B------:R-:W-:-:S02]  /*3cde0*/  PRMT R210, RZ, 0x7610, R210 ;  /* 0x00007610ffd27816 */ /* 0x000fc400000000d2 */
[----:B------:R-:W-:Y:S02]  /*3cdf0*/  PRMT R209, RZ, 0x7610, R209 ;  /* 0x00007610ffd17816 */ /* 0x000fe400000000d1 */
[----:B------:R-:W-:Y:S01]  /*3ce00*/  PRMT R208, RZ, 0x7610, R208 ;  /* 0x00007610ffd07816 */ /* 0x000fe200000000d0 */
[----:B------:R-:W4:Y:S01]  /*3ce10*/  LDL R31, [R1+0x2a00] ;  /* 0x002a0000011f7983 */ /* 0x000f220000100800 */
[----:B0-----:R-:W-:-:S03]  /*3ce20*/  @!P0 IMAD.MOV.U32 R20, RZ, RZ, R48 ;  /* 0x000000ffff148224 */ /* 0x001fc600078e0030 */
[----:B-1----:R-:W4:Y:S01]  /*3ce30*/  LDL R10, [R1+0x2ac4] ;  /* 0x002ac400010a7983 */ /* 0x002f220000100800 */
[----:B------:R-:W-:Y:S02]  /*3ce40*/  PRMT R207, RZ, 0x7610, R207 ;  /* 0x00007610ffcf7816 */ /* 0x000fe400000000cf */
[----:B------:R-:W-:Y:S02]  /*3ce50*/  PRMT R206, RZ, 0x7610, R206 ;  /* 0x00007610ffce7816 */ /* 0x000fe400000000ce */
[----:B------:R-:W-:Y:S02]  /*3ce60*/  PRMT R205, RZ, 0x7610, R205 ;  /* 0x00007610ffcd7816 */ /* 0x000fe400000000cd */
[----:B------:R-:W-:Y:S02]  /*3ce70*/  PRMT R204, RZ, 0x7610, R204 ;  /* 0x00007610ffcc7816 */ /* 0x000fe400000000cc */
[----:B------:R-:W-:Y:S02]  /*3ce80*/  PRMT R203, RZ, 0x7610, R203 ;  /* 0x00007610ffcb7816 */ /* 0x000fe400000000cb */
[----:B------:R-:W-:-:S02]  /*3ce90*/  PRMT R202, RZ, 0x7610, R202 ;  /* 0x00007610ffca7816 */ /* 0x000fc400000000ca */
[----:B------:R-:W-:Y:S02]  /*3cea0*/  PRMT R201, RZ, 0x7610, R201 ;  /* 0x00007610ffc97816 */ /* 0x000fe400000000c9 */
[----:B------:R-:W-:Y:S02]  /*3ceb0*/  PRMT R200, RZ, 0x7610, R200 ;  /* 0x00007610ffc87816 */ /* 0x000fe400000000c8 */
[----:B------:R-:W-:Y:S01]  /*3cec0*/  PRMT R199, RZ, 0x7610, R199 ;  /* 0x00007610ffc77816 */ /* 0x000fe200000000c7 */
[----:B------:R-:W4:Y:S04]  /*3ced0*/  LDL R35, [R1+0x1800] ;  /* 0x0018000001237983 */ /* 0x000f280000100800 */
[----:B------:R-:W4:Y:S01]  /*3cee0*/  LDL R34, [R1+0x1804] ;  /* 0x0018040001227983 */ /* 0x000f220000100800 */
[----:B---3--:R-:W-:-:S05]  /*3cef0*/  @!P0 IMAD.MOV.U32 R21, RZ, RZ, R2 ;  /* 0x000000ffff158224 */ /* 0x008fca00078e0002 */
[----:B------:R2:W3:Y:S02]  /*3cf00*/  @!P0 LDG.E.U8 R213, desc[UR60][R20.64] ;  /* 0x0000003c14d58981 */ /* 0x0004e4000c1e1100 */
[----:B--2---:R-:W-:Y:S02]  /*3cf10*/  @!P0 IMAD.MOV.U32 R21, RZ, RZ, R27 ;  /* 0x000000ffff158224 */ /* 0x004fe400078e001b */
[----:B----4-:R-:W-:-:S05]  /*3cf20*/  @!P0 IMAD.MOV.U32 R20, RZ, RZ, R0 ;  /* 0x000000ffff148224 */ /* 0x010fca00078e0000 */
[----:B------:R0:W2:Y:S02]  /*3cf30*/  @!P0 LDG.E.U8 R212, desc[UR60][R20.64] ;  /* 0x0000003c14d48981 */ /* 0x0000a4000c1e1100 */
[----:B0-----:R-:W-:Y:S02]  /*3cf40*/  @!P0 IMAD.MOV.U32 R20, RZ, RZ, R13 ;  /* 0x000000ffff148224 */ /* 0x001fe400078e000d */
[----:B------:R-:W4:Y:S01]  /*3cf50*/  LDL R13, [R1+0x2ac0] ;  /* 0x002ac000010d7983 */ /* 0x000f220000100800 */
[----:B------:R-:W-:-:S03]  /*3cf60*/  @!P0 IMAD.MOV.U32 R21, RZ, RZ, R29 ;  /* 0x000000ffff158224 */ /* 0x000fc600078e001d */
[----:B------:R-:W3:Y:S04]  /*3cf70*/  LDL R29, [R1+0x2a04] ;  /* 0x002a0400011d7983 */ /* 0x000ee80000100800 */
[----:B------:R0:W2:Y:S02]  /*3cf80*/  @!P0 LDG.E.U8 R211, desc[UR60][R20.64] ;  /* 0x0000003c14d38981 */ /* 0x0000a4000c1e1100 */
[----:B0-----:R-:W-:Y:S02]  /*3cf90*/  @!P0 IMAD.MOV.U32 R20, RZ, RZ, R22 ;  /* 0x000000ffff148224 */ /* 0x001fe400078e0016 */
[----:B------:R-:W-:Y:S01]  /*3cfa0*/  @!P0 IMAD.MOV.U32 R21, RZ, RZ, R23 ;  /* 0x000000ffff158224 */ /* 0x000fe200078e0017 */
[----:B------:R-:W3:Y:S04]  /*3cfb0*/  LDL R22, [R1+0x2a84] ;  /* 0x002a840001167983 */ /* 0x000ee80000100800 */
[----:B------:R-:W2:Y:S04]  /*3cfc0*/  LDL R23, [R1+0x2a80] ;  /* 0x002a800001177983 */ /* 0x000ea80000100800 */
[----:B------:R0:W2:Y:S02]  /*3cfd0*/  @!P0 LDG.E.U8 R210, desc[UR60][R20.64] ;  /* 0x0000003c14d28981 */ /* 0x0000a4000c1e1100 */
[----:B0-----:R-:W-:-:S02]  /*3cfe0*/  @!P0 IMAD.MOV.U32 R20, RZ, RZ, R17 ;  /* 0x000000ffff148224 */ /* 0x001fc400078e0011 */
[----:B------:R-:W-:Y:S01]  /*3cff0*/  @!P0 IMAD.MOV.U32 R21, RZ, RZ, R19 ;  /* 0x000000ffff158224 */ /* 0x000fe200078e0013 */
[----:B------:R-:W2:Y:S04]  /*3d000*/  LDL R17, [R1+0x2a44] ;  /* 0x002a440001117983 */ /* 0x000ea80000100800 */
        /* <DEDUP_REMOVED lines=13> */
[----:B------:R-:W2:Y:S01]  /*3d0e0*/  LDL R12, [R1+0x2944] ;  /* 0x00294400010c7983 */ /* 0x000ea20000100800 */
[----:B------:R-:W-:-:S03]  /*3d0f0*/  @!P0 IMAD.MOV.U32 R21, RZ, RZ, R14 ;  /* 0x000000ffff158224 */ /* 0x000fc600078e000e */
[----:B------:R-:W2:Y:S04]  /*3d100*/  LDL R14, [R1+0x2940] ;  /* 0x00294000010e7983 */ /* 0x000ea80000100800 */
[----:B------:R0:W2:Y:S02]  /*3d110*/  @!P0 LDG.E.U8 R206, desc[UR60][R20.64] ;  /* 0x0000003c14ce8981 */ /* 0x0000a4000c1e1100 */
[----:B0-----:R-:W-:Y:S02]  /*3d120*/  @!P0 IMAD.MOV.U32 R20, RZ, RZ, R32 ;  /* 0x000000ffff148224 */ /* 0x001fe400078e0020 */
[----:B------:R-:W-:Y:S01]  /*3d130*/  @!P0 IMAD.MOV.U32 R21, RZ, RZ, R33 ;  /* 0x000000ffff158224 */ /* 0x000fe200078e0021 */
[----:B------:R-:W-:Y:S01]  /*3d140*/  PRMT R198, RZ, 0x7610, R198 ;  /* 0x00007610ffc67816 */ /* 0x000fe200000000c6 */
[----:B------:R-:W2:Y:S04]  /*3d150*/  LDL R33, [R1+0x1740] ;  /* 0x0017400001217983 */ /* 0x000ea80000100800 */
[----:B------:R0:W2:Y:S04]  /*3d160*/  @!P0 LDG.E.U8 R205, desc[UR60][R20.64] ;  /* 0x0000003c14cd8981 */ /* 0x0000a8000c1e1100 */
[----:B------:R-:W2:Y:S01]  /*3d170*/  LDL R32, [R1+0x1744] ;  /* 0x0017440001207983 */ /* 0x000ea20000100800 */
[----:B0-----:R-:W-:-:S03]  /*3d180*/  @!P0 IMAD.MOV.U32 R20, RZ, RZ, R10 ;  /* 0x000000ffff148224 */ /* 0x001fc600078e000a */
[----:B------:R-:W2:Y:S01]  /*3d190*/  LDL R10, [R1+0x2904] ;  /* 0x00290400010a7983 */ /* 0x000ea20000100800 */
[----:B----4-:R-:W-:-:S03]  /*3d1a0*/  @!P0 IMAD.MOV.U32 R21, RZ, RZ, R13 ;  /* 0x000000ffff158224 */ /* 0x010fc600078e000d */
[----:B------:R-:W4:Y:S04]  /*3d1b0*/  LDL R13, [R1+0x2900] ;  /* 0x00290000010d7983 */ /* 0x000f280000100800 */
[----:B------:R3:W4:Y:S02]  /*3d1c0*/  @!P0 LDG.E.U8 R204, desc[UR60][R20.64] ;  /* 0x0000003c14cc8981 */ /* 0x000724000c1e1100 */
[----:B---3--:R-:W-:Y:S02]  /*3d1d0*/  @!P0 IMAD.MOV.U32 R20, RZ, RZ, R22 ;  /* 0x000000ffff148224 */ /* 0x008fe400078e0016 */
[----:B--2---:R-:W-:Y:S01]  /*3d1e0*/  @!P0 IMAD.MOV.U32 R21, RZ, RZ, R23 ;  /* 0x000000ffff158224 */ /* 0x004fe200078e0017 */
[----:B------:R-:W2:Y:S04]  /*3d1f0*/  LDL R22, [R1+0x28c4] ;  /* 0x0028c40001167983 */ /* 0x000ea80000100800 */
        /* <DEDUP_REMOVED lines=8> */
[----:B------:R-:W-:Y:S01]  /*3d280*/  @!P0 IMAD.MOV.U32 R21, RZ, RZ, R31 ;  /* 0x000000ffff158224 */ /* 0x000fe200078e001f */
[----:B------:R-:W-:Y:S01]  /*3d290*/  PRMT R197, RZ, 0x7610, R197 ;  /* 0x00007610ffc57816 */ /* 0x000fe200000000c5 */
[----:B------:R-:W3:Y:S04]  /*3d2a0*/  LDL R31, [R1+0x1700] ;  /* 0x00170000011f7983 */ /* 0x000ee80000100800 */
[----:B------:R0:W3:Y:S04]  /*3d2b0*/  @!P0 LDG.E.U8 R201, desc[UR60][R20.64] ;  /* 0x0000003c14c98981 */ /* 0x0000e8000c1e1100 */
[----:B------:R-:W3:Y:S01]  /*3d2c0*/  LDL R29, [R1+0x1704] ;  /* 0x00170400011d7983 */ /* 0x000ee20000100800 */
        /* <DEDUP_REMOVED lines=11> */
[----:B0-----:R-:W-:-:S03]  /*3d380*/  @!P0 IMAD.MOV.U32 R20, RZ, RZ, R12 ;  /* 0x000000ffff148224 */ /* 0x001fc600078e000c */
[----:B------:R-:W3:Y:S01]  /*3d390*/  LDL R12, [R1+0x17c4] ;  /* 0x0017c400010c7983 */ /* 0x000ee20000100800 */
[----:B------:R-:W-:-:S03]  /*3d3a0*/  @!P0 IMAD.MOV.U32 R21, RZ, RZ, R14 ;  /* 0x000000ffff158224 */ /* 0x000fc600078e000e */
[----:B------:R-:W3:Y:S04]  /*3d3b0*/  LDL R14, [R1+0x17c0] ;  /* 0x0017c000010e7983 */ /* 0x000ee80000100800 */
[----:B------:R0:W3:Y:S02]  /*3d3c0*/  @!P0 LDG.E.U8 R198, desc[UR60][R20.64] ;  /* 0x0000003c14c68981 */ /* 0x0000e4000c1e1100 */
[----:B0-----:R-:W-:Y:S02]  /*3d3d0*/  @!P0 IMAD.MOV.U32 R20, RZ, RZ, R10 ;  /* 0x000000ffff148224 */ /* 0x001fe400078e000a */
[----:B------:R-:W3:Y:S01]  /*3d3e0*/  LDL R10, [R1+0x1784] ;  /* 0x00178400010a7983 */ /* 0x000ee20000100800 */
[----:B----4-:R-:W-:-:S03]  /*3d3f0*/  @!P0 IMAD.MOV.U32 R21, RZ, RZ, R13 ;  /* 0x000000ffff158224 */ /* 0x010fc600078e000d */
[----:B------:R-:W4:Y:S04]  /*3d400*/  LDL R13, [R1+0x1780] ;  /* 0x00178000010d7983 */ /* 0x000f280000100800 */
[----:B------:R2:W4:Y:S01]  /*3d410*/  @!P0 LDG.E.U8 R197, desc[UR60][R20.64] ;  /* 0x0000003c14c58981 */ /* 0x000522000c1e1100 */
[----:B------:R-:W-:Y:S02]  /*3d420*/  PRMT R195, RZ, 0x7610, R195 ;  /* 0x00007610ffc37816 */ /* 0x000fe400000000c3 */
[----:B------:R-:W-:Y:S01]  /*3d430*/  PRMT R194, RZ, 0x7610, R194 ;  /* 0x00007610ffc27816 */ /* 0x000fe200000000c2 */
[----:B--2---:R-:W-:Y:S02]  /*3d440*/  @!P0 IMAD.MOV.U32 R20, RZ, RZ, R22 ;  /* 0x000000ffff148224 */ /* 0x004fe400078e0016 */
[----:B---3--:R-:W-:Y:S01]  /*3d450*/  @!P0 IMAD.MOV.U32 R21, RZ, RZ, R23 ;  /* 0x000000ffff158224 */ /* 0x008fe200078e0017 */
[----:B------:R-:W2:Y:S04]  /*3d460*/  LDL R22, [R1+0x1684] ;  /* 0x0016840001167983 */ /* 0x000ea80000100800 */
[----:B------:R-:W3:Y:S04]  /*3d470*/  LDL R23, [R1+0x1680] ;  /* 0x0016800001177983 */ /* 0x000ee80000100800 */
[----:B------:R0:W3:Y:S02]  /*3d480*/  @!P0 LDG.E.U8 R196, desc[UR60][R20.64] ;  /* 0x0000003c14c48981 */ /* 0x0000e4000c1e1100 */
[----:B0-----:R-:W-:-:S02]  /*3d490*/  @!P0 IMAD.MOV.U32 R20, RZ, RZ, R17 ;  /* 0x000000ffff148224 */ /* 0x001fc400078e0011 */
[----:B------:R-:W-:Y:S01]  /*3d4a0*/  @!P0 IMAD.MOV.U32 R21, RZ, RZ, R19 ;  /* 0x000000ffff158224 */ /* 0x000fe200078e0013 */
[----:B------:R-:W3:Y:S04]  /*3d4b0*/  LDL R17, [R1+0x1644] ;  /* 0x0016440001117983 */ /* 0x000ee80000100800 */
[----:B------:R-:W3:Y:S04]  /*3d4c0*/  LDL R19, [R1+0x1640] ;  /* 0x0016400001137983 */ /* 0x000ee80000100800 */
[----:B------:R0:W3:Y:S01]  /*3d4d0*/  @!P0 LDG.E.U8 R195, desc[UR60][R20.64] ;  /* 0x0000003c14c38981 */ /* 0x0000e2000c1e1100 */
[----:B------:R-:W-:Y:S01]  /*3d4e0*/  PRMT R193, RZ, 0x7610, R193 ;  /* 0x00007610ffc17816 */ /* 0x000fe200000000c1 */
[----:B0-----:R-:W-:-:S02]  /*3d4f0*/  @!P0 IMAD.MOV.U32 R20, RZ, RZ, R15 ;  /* 0x000000ffff148224 */ /* 0x001fc400078e000f */
[----:B------:R-:W-:Y:S01]  /*3d500*/  @!P0 IMAD.MOV.U32 R21, RZ, RZ, R16 ;  /* 0x000000ffff158224 */ /* 0x000fe200078e0010 */
[----:B------:R-:W3:Y:S04]  /*3d510*/  LDL R15, [R1+0x1604] ;  /* 0x00160400010f7983 */ /* 0x000ee80000100800 */
[----:B------:R-:W3:Y:S04]  /*3d520*/  LDL R16, [R1+0x1600] ;  /* 0x0016000001107983 */ /* 0x000ee80000100800 */
[----:B------:R0:W3:Y:S02]  /*3d530*/  @!P0 LDG.E.U8 R194, desc[UR60][R20.64] ;  /* 0x0000003c14c28981 */ /* 0x0000e4000c1e1100 */
[----:B0-----:R-:W-:-:S02]  /*3d540*/  @!P0 IMAD.MOV.U32 R20, RZ, RZ, R34 ;  /* 0x000000ffff148224 */ /* 0x001fc400078e0022 */
[----:B------:R-:W-:-:S05]  /*3d550*/  @!P0 IMAD.MOV.U32 R21, RZ, RZ, R35 ;  /* 0x000000ffff158224 */ /* 0x000fca00078e0023 */
[----:B------:R0:W3:Y:S02]  /*3d560*/  @!P0 LDG.E.U8 R193, desc[UR60][R20.64] ;  /* 0x0000003c14c18981 */ /* 0x0000e4000c1e1100 */
[----:B0-----:R-:W-:Y:S02]  /*3d570*/  @!P0 IMAD.MOV.U32 R20, RZ, RZ, R12 ;  /* 0x000000ffff148224 */ /* 0x001fe400078e000c */
[----:B------:R-:W3:Y:S01]  /*3d580*/  LDL R12, [R1+0x15c4] ;  /* 0x0015c400010c7983 */ /* 0x000ee20000100800 */
[----:B------:R-:W-:Y:S01]  /*3d590*/  PRMT R192, RZ, 0x7610, R192 ;  /* 0x00007610ffc07816 */ /* 0x000fe200000000c0 */
[----:B------:R-:W-:Y:S02]  /*3d5a0*/  @!P0 IMAD.MOV.U32 R21, RZ, RZ, R14 ;  /* 0x000000ffff158224 */ /* 0x000fe400078e000e */
[----:B------:R-:W3:Y:S04]  /*3d5b0*/  LDL R14, [R1+0x15c0] ;  /* 0x0015c000010e7983 */ /* 0x000ee80000100800 */
[----:B------:R0:W3:Y:S02]  /*3d5c0*/  @!P0 LDG.E.U8 R192, desc[UR60][R20.64] ;  /* 0x0000003c14c08981 */ /* 0x0000e4000c1e1100 */
[----:B0-----:R-:W-:-:S02]  /*3d5d0*/  @!P0 IMAD.MOV.U32 R20, RZ, RZ, R10 ;  /* 0x000000ffff148224 */ /* 0x001fc400078e000a */
[----:B------:R-:W3:Y:S01]  /*3d5e0*/  LDL R10, [R1+0x1584] ;  /* 0x00158400010a7983 */ /* 0x000ee20000100800 */
[----:B----4-:R-:W-:-:S03]  /*3d5f0*/  @!P0 IMAD.MOV.U32 R21, RZ, RZ, R13 ;  /* 0x000000ffff158224 */ /* 0x010fc600078e000d */
[----:B------:R-:W4:Y:S01]  /*3d600*/  LDL R13, [R1+0x1580] ;  /* 0x00158000010d7983 */ /* 0x000f220000100800 */
[----:B------:R-:W-:Y:S02]  /*3d610*/  PRMT R191, RZ, 0x7610, R191 ;  /* 0x00007610ffbf7816 */ /* 0x000fe400000000bf */
[----:B------:R-:W-:-:S04]  /*3d620*/  PRMT R190, RZ, 0x7610, R190 ;  /* 0x00007610ffbe7816 */ /* 0x000fc800000000be */
[----:B------:R0:W4:Y:S01]  /*3d630*/  @!P0 LDG.E.U8 R191, desc[UR60][R20.64] ;  /* 0x0000003c14bf8981 */ /* 0x000122000c1e1100 */
[----:B------:R-:W-:Y:S01]  /*3d640*/  PRMT R189, RZ, 0x7610, R189 ;  /* 0x00007610ffbd7816 */ /* 0x000fe200000000bd */
[----:B0-----:R-:W-:Y:S02]  /*3d650*/  @!P0 IMAD.MOV.U32 R20, RZ, RZ, R32 ;  /* 0x000000ffff148224 */ /* 0x001fe400078e0020 */
[----:B------:R-:W-:-:S05]  /*3d660*/  @!P0 IMAD.MOV.U32 R21, RZ, RZ, R33 ;  /* 0x000000ffff158224 */ /* 0x000fca00078e0021 */
[----:B------:R0:W4:Y:S01]  /*3d670*/  @!P0 LDG.E.U8 R190, desc[UR60][R20.64] ;  /* 0x0000003c14be8981 */ /* 0x000122000c1e1100 */
[----:B------:R-:W-:Y:S01]  /*3d680*/  PRMT R188, RZ, 0x7610, R188 ;  /* 0x00007610ffbc7816 */ /* 0x000fe200000000bc */
[----:B0-----:R-:W-:Y:S02]  /*3d690*/  @!P0 IMAD.MOV.U32 R20, RZ, RZ, R29 ;  /* 0x000000ffff148224 */ /* 0x001fe400078e001d */
[----:B------:R-:W-:-:S05]  /*3d6a0*/  @!P0 IMAD.MOV.U32 R21, RZ, RZ, R31 ;  /* 0x000000ffff158224 */ /* 0x000fca00078e001f */
[----:B------:R0:W4:Y:S01]  /*3d6b0*/  @!P0 LDG.E.U8 R189, desc[UR60][R20.64] ;  /* 0x0000003c14bd8981 */ /* 0x000122000c1e1100 */
[----:B------:R-:W-:Y:S01]  /*3d6c0*/  PRMT R187, RZ, 0x7610, R187 ;  /* 0x00007610ffbb7816 */ /* 0x000fe200000000bb */
[----:B0-----:R-:W-:Y:S02]  /*3d6d0*/  @!P0 IMAD.MOV.U32 R20, RZ, RZ, R25 ;  /* 0x000000ffff148224 */ /* 0x001fe400078e0019 */
[----:B------:R-:W-:Y:S01]  /*3d6e0*/  @!P0 IMAD.MOV.U32 R21, RZ, RZ, R26 ;  /* 0x000000ffff158224 */ /* 0x000fe200078e001a */
[----:B------:R-:W4:Y:S01]  /*3d6f0*/  LDL.LU R25, [R1+0x1540] ;  /* 0x0015400001197983 */ /* 0x000f220000300800 */
[----:B------:R-:W-:-:S03]  /*3d700*/  PRMT R186, RZ, 0x7610, R186 ;  /* 0x00007610ffba7816 */ /* 0x000fc600000000ba */
[----:B------:R-:W4:Y:S04]  /*3d710*/  LDL R33, [R1+0x1848] ;  /* 0x0018480001217983 */ /* 0x000f280000100800 */
[----:B------:R-:W4:Y:S04]  /*3d720*/  LDL.LU R40, [R1+0x1500] ;  /* 0x0015000001287983 */ /* 0x000f280000300800 */
[----:B------:R2:W4:Y:S04]  /*3d730*/  @!P0 LDG.E.U8 R188, desc[UR60][R20.64] ;  /* 0x0000003c14bc8981 */ /* 0x000528000c1e1100 */
[----:B------:R-:W4:Y:S01]  /*3d740*/  LDL.LU R37, [R1+0x1504] ;  /* 0x0015040001257983 */ /* 0x000f220000300800 */
[----:B------:R-:W-:-:S03]  /*3d750*/  PRMT R185, RZ, 0x7610, R185 ;  /* 0x00007610ffb97816 */ /* 0x000fc600000000b9 */
[----:B------:R-:W4:Y:S04]  /*3d760*/  LDL.LU R26, [R1+0x14c0] ;  /* 0x0014c000011a7983 */ /* 0x000f280000300800 */
[----:B------:R-:W4:Y:S04]  /*3d770*/  LDL.LU R170, [R1+0x14c4] ;  /* 0x0014c40001aa7983 */ /* 0x000f280000300800 */
[----:B------:R-:W4:Y:S04]  /*3d780*/  LDL R32, [R1+0x2c38] ;  /* 0x002c380001207983 */ /* 0x000f280000100800 */
[----:B------:R-:W4:Y:S01]  /*3d790*/  LDL R31, [R1+0x2c3c] ;  /* 0x002c3c00011f7983 */ /* 0x000f220000100800 */
[----:B--2---:R-:W-:-:S02]  /*3d7a0*/  @!P0 IMAD.MOV.U32 R20, RZ, RZ, R22 ;  /* 0x000000ffff148224 */ /* 0x004fc400078e0016 */
[----:B---3--:R-:W-:-:S05]  /*3d7b0*/  @!P0 IMAD.MOV.U32 R21, RZ, RZ, R23 ;  /* 0x000000ffff158224 */ /* 0x008fca00078e0017 */
[----:B------:R0:W2:Y:S02]  /*3d7c0*/  @!P0 LDG.E.U8 R187, desc[UR60][R20.64] ;  /* 0x0000003c14bb8981 */ /* 0x0000a4000c1e1100 */
[----:B0-----:R-:W-:Y:S02]  /*3d7d0*/  @!P0 IMAD.MOV.U32 R20, RZ, RZ, R17 ;  /* 0x000000ffff148224 */ /* 0x001fe400078e0011 */
[----:B------:R-:W-:-:S05]  /*3d7e0*/  @!P0 IMAD.MOV.U32 R21, RZ, RZ, R19 ;  /* 0x000000ffff158224 */ /* 0x000fca00078e0013 */
[----:B------:R0:W3:Y:S02]  /*3d7f0*/  @!P0 LDG.E.U8 R186, desc[UR60][R20.64] ;  /* 0x0000003c14ba8981 */ /* 0x0000e4000c1e1100 */
[----:B0-----:R-:W-:Y:S02]  /*3d800*/  @!P0 IMAD.MOV.U32 R20, RZ, RZ, R15 ;  /* 0x000000ffff148224 */ /* 0x001fe400078e000f */
[----:B------:R-:W-:-:S05]  /*3d810*/  @!P0 IMAD.MOV.U32 R21, RZ, RZ, R16 ;  /* 0x000000ffff158224 */ /* 0x000fca00078e0010 */
[----:B------:R0:W3:Y:S02]  /*3d820*/  @!P0 LDG.E.U8 R185, desc[UR60][R20.64] ;  /* 0x0000003c14b98981 */ /* 0x0000e4000c1e1100 */
[----:B0-----:R-:W-:Y:S02]  /*3d830*/  @!P0 IMAD.MOV.U32 R20, RZ, RZ, R12 ;  /* 0x000000ffff148224 */ /* 0x001fe400078e000c */
[----:B------:R-:W2:Y:S04]  /*3d840*/  LDL.LU R12, [R1+0x2c74] ;  /* 0x002c7400010c7983 */ /* 0x000ea80000300800 */
[----:B------:R-:W3:Y:S04]  /*3d850*/  LDL R29, [R1+0x2bf8] ;  /* 0x002bf800011d7983 */ /* 0x000ee80000100800 */
[----:B------:R-:W3:Y:S04]  /*3d860*/  LDL R23, [R1+0x2bfc] ;  /* 0x002bfc0001177983 */ /* 0x000ee80000100800 */
[----:B------:R-:W3:Y:S04]  /*3d870*/  LDL R22, [R1+0x2bb8] ;  /* 0x002bb80001167983 */ /* 0x000ee80000100800 */
[----:B------:R-:W3:Y:S04]  /*3d880*/  LDL R19, [R1+0x2bbc] ;  /* 0x002bbc0001137983 */ /* 0x000ee80000100800 */
[----:B------:R-:W3:Y:S04]  /*3d890*/  LDL R17, [R1+0x2b78] ;  /* 0x002b780001117983 */ /* 0x000ee80000100800 */
[----:B------:R-:W3:Y:S01]  /*3d8a0*/  LDL R16, [R1+0x2b7c] ;  /* 0x002b7c0001107983 */ /* 0x000ee20000100800 */
[----:B------:R-:W-:Y:S01]  /*3d8b0*/  PRMT R184, RZ, 0x7610, R184 ;  /* 0x00007610ffb87816 */ /* 0x000fe200000000b8 */
[----:B------:R-:W-:-:S02]  /*3d8c0*/  @!P0 IMAD.MOV.U32 R21, RZ, RZ, R14 ;  /* 0x000000ffff158224 */ /* 0x000fc400078e000e */
[----:B------:R-:W3:Y:S04]  /*3d8d0*/  LDL R15, [R1+0x2b38] ;  /* 0x002b3800010f7983 */ /* 0x000ee80000100800 */
[----:B------:R-:W3:Y:S04]  /*3d8e0*/  LDL R14, [R1+0x2b3c] ;  /* 0x002b3c00010e7983 */ /* 0x000ee80000100800 */
[----:B------:R0:W3:Y:S02]  /*3d8f0*/  @!P0 LDG.E.U8 R184, desc[UR60][R20.64] ;  /* 0x0000003c14b88981 */ /* 0x0000e4000c1e1100 */
[----:B0-----:R-:W-:-:S02]  /*3d900*/  @!P0 IMAD.MOV.U32 R20, RZ, RZ, R10 ;  /* 0x000000ffff148224 */ /* 0x001fc400078e000a */
[----:B------:R-:W3:Y:S01]  /*3d910*/  LDL R10, [R1+0x2afc] ;  /* 0x002afc00010a7983 */ /* 0x000ee20000100800 */
[----:B----4-:R-:W-:-:S03]  /*3d920*/  @!P0 IMAD.MOV.U32 R21, RZ, RZ, R13 ;  /* 0x000000ffff158224 */ /* 0x010fc600078e000d */
[----:B------:R-:W4:Y:S04]  /*3d930*/  LDL R13, [R1+0x2af8] ;  /* 0x002af800010d7983 */ /* 0x000f280000100800 */
[----:B------:R0:W-:Y:S04]  /*3d940*/  STL [R1+0x2d34], R244 ;  /* 0x002d34f401007387 */ /* 0x0001e80000100800 */
        /* <DEDUP_REMOVED lines=8> */
[----:B------:R-:W4:Y:S01]  /*3d9d0*/  LDL.LU R158, [R1+0x1464] ;  /* 0x00146400019e7983 */ /* 0x000f220000300800 */
[----:B------:R-:W-:-:S02]  /*3d9e0*/  PRMT R183, RZ, 0x7610, R183 ;  /* 0x00007610ffb77816 */ /* 0x000fc400000000b7 */
[----:B------:R-:W-:Y:S02]  /*3d9f0*/  PRMT R182, RZ, 0x7610, R182 ;  /* 0x00007610ffb67816 */ /* 0x000fe400000000b6 */
[----:B------:R-:W-:Y:S02]  /*3da00*/  PRMT R181, RZ, 0x7610, R181 ;  /* 0x00007610ffb57816 */ /* 0x000fe400000000b5 */
[----:B------:R-:W-:Y:S02]  /*3da10*/  PRMT R180, RZ, 0x7610, R180 ;  /* 0x00007610ffb47816 */ /* 0x000fe400000000b4 */
[----:B------:R-:W-:Y:S02]  /*3da20*/  PRMT R179, RZ, 0x7610, R179 ;  /* 0x00007610ffb37816 */ /* 0x000fe400000000b3 */
[----:B------:R-:W-:Y:S01]  /*3da30*/  PRMT R178, RZ, 0x7610, R178 ;  /* 0x00007610ffb27816 */ /* 0x000fe200000000b2 */
[----:B------:R1:W4:Y:S01]  /*3da40*/  @!P0 LDG.E.U8 R183, desc[UR60][R20.64] ;  /* 0x0000003c14b78981 */ /* 0x000322000c1e1100 */
[----:B------:R-:W-:-:S02]  /*3da50*/  PRMT R177, RZ, 0x7610, R177 ;  /* 0x00007610ffb17816 */ /* 0x000fc400000000b1 */
[----:B------:R-:W-:Y:S02]  /*3da60*/  PRMT R176, RZ, 0x7610, R176 ;  /* 0x00007610ffb07816 */ /* 0x000fe400000000b0 */
[----:B------:R-:W-:Y:S02]  /*3da70*/  PRMT R175, RZ, 0x7610, R175 ;  /* 0x00007610ffaf7816 */ /* 0x000fe400000000af */
[----:B------:R-:W-:Y:S02]  /*3da80*/  PRMT R174, RZ, 0x7610, R174 ;  /* 0x00007610ffae7816 */ /* 0x000fe400000000ae */
[----:B------:R-:W-:Y:S01]  /*3da90*/  PRMT R11, RZ, 0x7610, R11 ;  /* 0x00007610ff0b7816 */ /* 0x000fe2000000000b */
[----:B------:R-:W4:Y:S04]  /*3daa0*/  LDL.LU R160, [R1+0x145c] ;  /* 0x00145c0001a07983 */ /* 0x000f280000300800 */
[----:B------:R-:W4:Y:S01]  /*3dab0*/  LDL.LU R159, [R1+0x1454] ;  /* 0x00145400019f7983 */ /* 0x000f220000300800 */
[----:B-1----:R-:W-:-:S03]  /*3dac0*/  @!P0 IMAD.MOV.U32 R20, RZ, RZ, R244 ;  /* 0x000000ffff148224 */ /* 0x002fc600078e00f4 */
[----:B------:R-:W4:Y:S04]  /*3dad0*/  LDL.LU R164, [R1+0x144c] ;  /* 0x00144c0001a47983 */ /* 0x000f280000300800 */
[----:B------:R-:W4:Y:S01]  /*3dae0*/  LDL.LU R157, [R1+0x1460] ;  /* 0x00146000019d7983 */ /* 0x000f220000300800 */
[----:B------:R-:W-:-:S05]  /*3daf0*/  @!P0 IMAD.MOV.U32 R21, RZ, RZ, R25 ;  /* 0x000000ffff158224 */ /* 0x000fca00078e0019 */
[----:B------:R1:W4:Y:S02]  /*3db00*/  @!P0 LDG.E.U8 R182, desc[UR60][R20.64] ;  /* 0x0000003c14b68981 */ /* 0x000324000c1e1100 */
[----:B-1----:R-:W-:Y:S02]  /*3db10*/  @!P0 IMAD.MOV.U32 R20, RZ, RZ, R37 ;  /* 0x000000ffff148224 */ /* 0x002fe400078e0025 */
[----:B------:R-:W-:-:S05]  /*3db20*/  @!P0 IMAD.MOV.U32 R21, RZ, RZ, R40 ;  /* 0x000000ffff158224 */ /* 0x000fca00078e0028 */
[----:B------:R1:W4:Y:S02]  /*3db30*/  @!P0 LDG.E.U8 R181, desc[UR60][R20.64] ;  /* 0x0000003c14b58981 */ /* 0x000324000c1e1100 */
[----:B-1----:R-:W-:Y:S02]  /*3db40*/  @!P0 IMAD.MOV.U32 R20, RZ, RZ, R170 ;  /* 0x000000ffff148224 */ /* 0x002fe400078e00aa */
[----:B------:R-:W-:-:S05]  /*3db50*/  @!P0 IMAD.MOV.U32 R21, RZ, RZ, R26 ;  /* 0x000000ffff158224 */ /* 0x000fca00078e001a */
[----:B------:R1:W4:Y:S02]  /*3db60*/  @!P0 LDG.E.U8 R180, desc[UR60][R20.64] ;  /* 0x0000003c14b48981 */ /* 0x000324000c1e1100 */
[----:B-1----:R-:W-:Y:S02]  /*3db70*/  @!P0 IMAD.MOV.U32 R21, RZ, RZ, R33 ;  /* 0x000000ffff158224 */ /* 0x002fe400078e0021 */
[----:B--2---:R-:W-:-:S05]  /*3db80*/  @!P0 IMAD.MOV.U32 R20, RZ, RZ, R12 ;  /* 0x000000ffff148224 */ /* 0x004fca00078e000c */
[----:B------:R1:W2:Y:S02]  /*3db90*/  @!P0 LDG.E.U8 R179, desc[UR60][R20.64] ;  /* 0x0000003c14b38981 */ /* 0x0002a4000c1e1100 */
[----:B-1----:R-:W-:Y:S02]  /*3dba0*/  @!P0 IMAD.MOV.U32 R20, RZ, RZ, R31 ;  /* 0x000000ffff148224 */ /* 0x002fe400078e001f */
[----:B------:R-:W-:-:S05]  /*3dbb0*/  @!P0 IMAD.MOV.U32 R21, RZ, RZ, R32 ;  /* 0x000000ffff158224 */ /* 0x000fca00078e0020 */
[----:B------:R3:W2:Y:S02]  /*3dbc0*/  @!P0 LDG.E.U8 R178, desc[UR60][R20.64] ;  /* 0x0000003c14b28981 */ /* 0x0006a4000c1e1100 */
[----:B---3--:R-:W-:Y:S02]  /*3dbd0*/  @!P0 IMAD.MOV.U32 R20, RZ, RZ, R23 ;  /* 0x000000ffff148224 */ /* 0x008fe400078e0017 */
[----:B------:R-:W-:-:S05]  /*3dbe0*/  @!P0 IMAD.MOV.U32 R21, RZ, RZ, R29 ;  /* 0x000000ffff158224 */ /* 0x000fca00078e001d */
[----:B------:R1:W3:Y:S02]  /*3dbf0*/  @!P0 LDG.E.U8 R177, desc[UR60][R20.64] ;  /* 0x0000003c14b18981 */ /* 0x0002e4000c1e1100 */
[----:B-1----:R-:W-:Y:S02]  /*3dc00*/  @!P0 IMAD.MOV.U32 R20, RZ, RZ, R19 ;  /* 0x000000ffff148224 */ /* 0x002fe400078e0013 */
        /* <DEDUP_REMOVED lines=9> */
[----:B----4-:R-:W-:Y:S01]  /*3dca0*/  @!P0 IMAD.MOV.U32 R21, RZ, RZ, R13 ;  /* 0x000000ffff158224 */ /* 0x010fe200078e000d */
[----:B------:R-:W-:Y:S02]  /*3dcb0*/  LOP3.LUT R23, R161, 0xffff, RZ, 0xc0, !PT ;  /* 0x0000ffffa1177812 */ /* 0x000fe400078ec0ff */
[----:B------:R-:W4:Y:S04]  /*3dcc0*/  LDL.LU R161, [R1+0x1458] ;  /* 0x0014580001a17983 */ /* 0x000f280000300800 */
[----:B------:R1:W3:Y:S01]  /*3dcd0*/  @!P0 LDG.E.U8 R11, desc[UR60][R20.64] ;  /* 0x0000003c140b8981 */ /* 0x0002e2000c1e1100 */
[----:B------:R-:W-:-:S04]  /*3dce0*/  LOP3.LUT R22, R156, 0xffff, RZ, 0xc0, !PT ;  /* 0x0000ffff9c167812 */ /* 0x000fc800078ec0ff */
[----:B------:R-:W-:Y:S02]  /*3dcf0*/  PRMT R249, R23, 0x3340, R22 ;  /* 0x0000334017f97816 */ /* 0x000fe40000000016 */
[----:B-1----:R-:W-:Y:S02]  /*3dd00*/  LOP3.LUT R21, R165, 0xffff, RZ, 0xc0, !PT ;  /* 0x0000ffffa5157812 */ /* 0x002fe400078ec0ff */
[----:B------:R-:W-:Y:S01]  /*3dd10*/  LOP3.LUT R20, R166, 0xffff, RZ, 0xc0, !PT ;  /* 0x0000ffffa6147812 */ /* 0x000fe200078ec0ff */
[----:B------:R-:W2:Y:S04]  /*3dd20*/  LDL.LU R165, [R1+0x1450] ;  /* 0x0014500001a57983 */ /* 0x000ea80000300800 */
[----:B------:R-:W3:Y:S04]  /*3dd30*/  LDL.LU R156, [R1+0x1448] ;  /* 0x00144800019c7983 */ /* 0x000ee80000300800 */
[----:B------:R-:W3:Y:S01]  /*3dd40*/  LDL.LU R166, [R1+0x1444] ;  /* 0x0014440001a67983 */ /* 0x000ee20000300800 */
[----:B------:R-:W-:-:S02]  /*3dd50*/  PRMT R250, R21, 0x3340, R20 ;  /* 0x0000334015fa7816 */ /* 0x000fc40000000014 */
[----:B------:R-:W-:Y:S02]  /*3dd60*/  LOP3.LUT R23, R162, 0xffff, RZ, 0xc0, !PT ;  /* 0x0000ffffa2177812 */ /* 0x000fe400078ec0ff */
[----:B------:R-:W-:Y:S01]  /*3dd70*/  LOP3.LUT R21, R163, 0xffff, RZ, 0xc0, !PT ;  /* 0x0000ffffa3157812 */ /* 0x000fe200078ec0ff */
[----:B------:R-:W3:Y:S04]  /*3dd80*/  LDL.LU R162, [R1+0x143c] ;  /* 0x00143c0001a27983 */ /* 0x000ee80000300800 */
[----:B------:R-:W3:Y:S01]  /*3dd90*/  LDL.LU R163, [R1+0x1434] ;  /* 0x0014340001a37983 */ /* 0x000ee20000300800 */
[----:B------:R-:W-:-:S03]  /*3dda0*/  LOP3.LUT R22, R154, 0xffff, RZ, 0xc0, !PT ;  /* 0x0000ffff9a167812 */ /* 0x000fc600078ec0ff */
[----:B------:R-:W3:Y:S01]  /*3ddb0*/  LDL.LU R124, [R1+0x142c] ;  /* 0x00142c00017c7983 */ /* 0x000ee20000300800 */
[----:B------:R-:W-:-:S03]  /*3ddc0*/  LOP3.LUT R20, R167, 0xffff, RZ, 0xc0, !PT ;  /* 0x0000ffffa7147812 */ /* 0x000fc600078ec0ff */
[----:B------:R-:W3:Y:S01]  /*3ddd0*/  LDL.LU R167, [R1+0x1440] ;  /* 0x0014400001a77983 */ /* 0x000ee20000300800 */
[----:B------:R-:W-:Y:S02]  /*3dde0*/  PRMT R251, R23, 0x3340, R22 ;  /* 0x0000334017fb7816 */ /* 0x000fe40000000016 */
[----:B------:R-:W-:Y:S02]  /*3ddf0*/  LOP3.LUT R23, R158, 0xffff, RZ, 0xc0, !PT ;  /* 0x0000ffff9e177812 */ /* 0x000fe400078ec0ff */
[----:B------:R-:W3:Y:S04]  /*3de00*/  LDL.LU R158, [R1+0x1438] ;  /* 0x00143800019e7983 */ /* 0x000ee80000300800 */
[----:B------:R-:W3:Y:S01]  /*3de10*/  LDL.LU R155, [R1+0x1430] ;  /* 0x00143000019b7983 */ /* 0x000ee20000300800 */
[----:B------:R-:W-:-:S02]  /*3de20*/  PRMT R252, R21, 0x3340, R20 ;  /* 0x0000334015fc7816 */ /* 0x000fc40000000014 */
[----:B------:R-:W-:Y:S02]  /*3de30*/  LOP3.LUT R21, R160, 0xffff, RZ, 0xc0, !PT ;  /* 0x0000ffffa0157812 */ /* 0x000fe400078ec0ff */
[----:B------:R-:W-:Y:S01]  /*3de40*/  LOP3.LUT R22, R159, 0xffff, RZ, 0xc0, !PT ;  /* 0x0000ffff9f167812 */ /* 0x000fe200078ec0ff */
[----:B------:R-:W3:Y:S01]  /*3de50*/  LDL.LU R153, [R1+0x1428] ;  /* 0x0014280001997983 */ /* 0x000ee20000300800 */
[----:B------:R-:W-:-:S03]  /*3de60*/  LOP3.LUT R20, R164, 0xffff, RZ, 0xc0, !PT ;  /* 0x0000ffffa4147812 */ /* 0x000fc600078ec0ff */
[----:B------:R-:W3:Y:S01]  /*3de70*/  LDL.LU R159, [R1+0x1424] ;  /* 0x00142400019f7983 */ /* 0x000ee20000300800 */
[----:B------:R-:W-:Y:S02]  /*3de80*/  PRMT R164, R23, 0x3340, R22 ;  /* 0x0000334017a47816 */ /* 0x000fe40000000016 */
[----:B------:R-:W-:Y:S02]  /*3de90*/  LOP3.LUT R23, R157, 0xffff, RZ, 0xc0, !PT ;  /* 0x0000ffff9d177812 */ /* 0x000fe400078ec0ff */
[----:B------:R-:W-:Y:S01]  /*3dea0*/  PRMT R160, R21, 0x3340, R20 ;  /* 0x0000334015a07816 */ /* 0x000fe20000000014 */
[----:B------:R-:W3:Y:S01]  /*3deb0*/  LDL.LU R154, [R1+0x141c] ;  /* 0x00141c00019a7983 */ /* 0x000ee20000300800 */
[----:B----4-:R-:W-:-:S03]  /*3dec0*/  LOP3.LUT R21, R161, 0xffff, RZ, 0xc0, !PT ;  /* 0x0000ffffa1157812 */ /* 0x010fc600078ec0ff */
[----:B------:R-:W4:Y:S01]  /*3ded0*/  LDL.LU R161, [R1+0x1414] ;  /* 0x0014140001a17983 */ /* 0x000f220000300800 */
[----:B--2---:R-:W-:Y:S02]  /*3dee0*/  LOP3.LUT R22, R165, 0xffff, RZ, 0xc0, !PT ;  /* 0x0000ffffa5167812 */ /* 0x004fe400078ec0ff */
[----:B---3--:R-:W-:Y:S01]  /*3def0*/  LOP3.LUT R20, R156, 0xffff, RZ, 0xc0, !PT ;  /* 0x0000ffff9c147812 */ /* 0x008fe200078ec0ff */
[----:B------:R-:W2:Y:S04]  /*3df00*/  LDL.LU R165, [R1+0x140c] ;  /* 0x00140c0001a57983 */ /* 0x000ea80000300800 */
[----:B------:R-:W3:Y:S01]  /*3df10*/  LDL.LU R157, [R1+0x1420] ;  /* 0x00142000019d7983 */ /* 0x000ee20000300800 */
[----:B------:R-:W-:Y:S02]  /*3df20*/  PRMT R156, R23, 0x3340, R22 ;  /* 0x00003340179c7816 */ /* 0x000fe40000000016 */
[----:B------:R-:W-:-:S02]  /*3df30*/  PRMT R152, R21, 0x3340, R20 ;  /* 0x0000334015987816 */ /* 0x000fc40000000014 */
[----:B------:R-:W-:Y:S02]  /*3df40*/  LOP3.LUT R23, R166, 0xffff, RZ, 0xc0, !PT ;  /* 0x0000ffffa6177812 */ /* 0x000fe400078ec0ff */
[----:B------:R-:W-:Y:S01]  /*3df50*/  LOP3.LUT R21, R162, 0xffff, RZ, 0xc0, !PT ;  /* 0x0000ffffa2157812 */ /* 0x000fe200078ec0ff */
[----:B------:R-:W3:Y:S04]  /*3df60*/  LDL.LU R166, [R1+0x1418] ;  /* 0x0014180001a67983 */ /* 0x000ee80000300800 */
[----:B------:R-:W3:Y:S01]  /*3df70*/  LDL.LU R162, [R1+0x1410] ;  /* 0x0014100001a27983 */ /* 0x000ee20000300800 */
[----:B------:R-:W-:-:S03]  /*3df80*/  LOP3.LUT R22, R163, 0xffff, RZ, 0xc0, !PT ;  /* 0x0000ffffa3167812 */ /* 0x000fc600078ec0ff */
[----:B------:R-:W3:Y:S01]  /*3df90*/  LDL.LU R163, [R1+0x1408] ;  /* 0x0014080001a37983 */ /* 0x000ee20000300800 */
[----:B------:R-:W-:Y:S02]  /*3dfa0*/  LOP3.LUT R20, R124, 0xffff, RZ, 0xc0, !PT ;  /* 0x0000ffff7c147812 */ /* 0x000fe400078ec0ff */
[----:B------:R-:W-:Y:S02]  /*3dfb0*/  PRMT R13, R23, 0x3340, R22 ;  /* 0x00003340170d7816 */ /* 0x000fe40000000016 */
[----:B------:R-:W-:Y:S01]  /*3dfc0*/  LOP3.LUT R23, R167, 0xffff, RZ, 0xc0, !PT ;  /* 0x0000ffffa7177812 */ /* 0x000fe200078ec0ff */
[----:B------:R-:W3:Y:S04]  /*3dfd0*/  LDL.LU R123, [R1+0x1404] ;  /* 0x00140400017b7983 */ /* 0x000ee80000300800 */
[----:B------:R-:W3:Y:S01]  /*3dfe0*/  LDL.LU R167, [R1+0x13fc] ;  /* 0x0013fc0001a77983 */ /* 0x000ee20000300800 */
[----:B------:R-:W-:-:S02]  /*3dff0*/  PRMT R54, R21, 0x3340, R20 ;  /* 0x0000334015367816 */ /* 0x000fc40000000014 */
[----:B------:R-:W-:Y:S02]  /*3e000*/  LOP3.LUT R21, R158, 0xffff, RZ, 0xc0, !PT ;  /* 0x0000ffff9e157812 */ /* 0x000fe400078ec0ff */
[----:B------:R-:W3:Y:S01]  /*3e010*/  LDL.LU R158, [R1+0x13f0] ;  /* 0x0013f000019e7983 */ /* 0x000ee20000300800 */
[----:B------:R-:W-:-:S03]  /*3e020*/  LOP3.LUT R22, R155, 0xffff, RZ, 0xc0, !PT ;  /* 0x0000ffff9b167812 */ /* 0x000fc600078ec0ff */
[----:B------:R-:W3:Y:S04]  /*3e030*/  LDL.LU R155, [R1+0x13e8] ;  /* 0x0013e800019b7983 */ /* 0x000ee80000300800 */
[----:B------:R-:W3:Y:S01]  /*3e040*/  LDL.LU R119, [R1+0x1400] ;  /* 0x0014000001777983 */ /* 0x000ee20000300800 */
[----:B------:R-:W-:Y:S02]  /*3e050*/  PRMT R14, R23, 0x3340, R22 ;  /* 0x00003340170e7816 */ /* 0x000fe40000000016 */
[----:B------:R-:W-:Y:S02]  /*3e060*/  LOP3.LUT R23, R159, 0xffff, RZ, 0xc0, !PT ;  /* 0x0000ffff9f177812 */ /* 0x000fe400078ec0ff */
[----:B------:R-:W-:Y:S01]  /*3e070*/  LOP3.LUT R20, R153, 0xffff, RZ, 0xc0, !PT ;  /* 0x0000ffff99147812 */ /* 0x000fe200078ec0ff */
[----:B------:R-:W3:Y:S04]  /*3e080*/  LDL.LU R159, [R1+0x13f8] ;  /* 0x0013f800019f7983 */ /* 0x000ee80000300800 */
[----:B------:R-:W3:Y:S04]  /*3e090*/  LDL.LU R120, [R1+0x13ec] ;  /* 0x0013ec0001787983 */ /* 0x000ee80000300800 */
[----:B------:R-:W3:Y:S01]  /*3e0a0*/  LDL.LU R124, [R1+0x13e4] ;  /* 0x0013e400017c7983 */ /* 0x000ee20000300800 */
[----:B------:R-:W-:-:S02]  /*3e0b0*/  PRMT R16, R21, 0x3340, R20 ;  /* 0x0000334015107816 */ /* 0x000fc40000000014 */
[----:B------:R-:W-:Y:S01]  /*3e0c0*/  LOP3.LUT R21, R154, 0xffff, RZ, 0xc0, !PT ;  /* 0x0000ffff9a157812 */ /* 0x000fe200078ec0ff */
[----:B------:R-:W3:Y:S04]  /*3e0d0*/  LDL.LU R121, [R1+0x13e0] ;  /* 0x0013e00001797983 */ /* 0x000ee80000300800 */
[----:B------:R-:W3:Y:S01]  /*3e0e0*/  LDL.LU R122, [R1+0x13d8] ;  /* 0x0013d800017a7983 */ /* 0x000ee20000300800 */
[----:B----4-:R-:W-:Y:S02]  /*3e0f0*/  LOP3.LUT R22, R161, 0xffff, RZ, 0xc0, !PT ;  /* 0x0000ffffa1167812 */ /* 0x010fe400078ec0ff */
[----:B--2---:R-:W-:Y:S02]  /*3e100*/  LOP3.LUT R20, R165, 0xffff, RZ, 0xc0, !PT ;  /* 0x0000ffffa5147812 */ /* 0x004fe400078ec0ff */
[----:B------:R-:W-:-:S02]  /*3e110*/  PRMT R165, R23, 0x3340, R22 ;  /* 0x0000334017a57816 */ /* 0x000fc40000000016 */
[----:B------:R-:W-:Y:S02]  /*3e120*/  PRMT R161, R21, 0x3340, R20 ;  /* 0x0000334015a17816 */ /* 0x000fe40000000014 */
[----:B---3--:R-:W-:Y:S02]  /*3e130*/  LOP3.LUT R21, R166, 0xffff, RZ, 0xc0, !PT ;  /* 0x0000ffffa6157812 */ /* 0x008fe400078ec0ff */
[----:B------:R-:W-:Y:S01]  /*3e140*/  LOP3.LUT R22, R162, 0xffff, RZ, 0xc0, !PT ;  /* 0x0000ffffa2167812 */ /* 0x000fe200078ec0ff */
[----:B------:R-:W2:Y:S04]  /*3e150*/  LDL.LU R166, [R1+0x13d0] ;  /* 0x0013d00001a67983 */ /* 0x000ea80000300800 */
[----:B------:R-:W3:Y:S01]  /*3e160*/  LDL.LU R162, [R1+0x13c8] ;  /* 0x0013c80001a27983 */ /* 0x000ee20000300800 */
[----:B------:R-:W-:-:S02]  /*3e170*/  LOP3.LUT R20, R163, 0xffff, RZ, 0xc0, !PT ;  /* 0x0000ffffa3147812 */ /* 0x000fc400078ec0ff */
[----:B------:R-:W-:Y:S01]  /*3e180*/  LOP3.LUT R23, R157, 0xffff, RZ, 0xc0, !PT ;  /* 0x0000ffff9d177812 */ /* 0x000fe200078ec0ff */
[----:B------:R-:W4:Y:S04]  /*3e190*/  LDL.LU R154, [R1+0x13dc] ;  /* 0x0013dc00019a7983 */ /* 0x000f280000300800 */
[----:B------:R-:W4:Y:S01]  /*3e1a0*/  LDL.LU R163, [R1+0x13d4] ;  /* 0x0013d40001a37983 */ /* 0x000f220000300800 */
[----:B------:R-:W-:Y:S02]  /*3e1b0*/  PRMT R153, R21, 0x3340, R20 ;  /* 0x0000334015997816 */ /* 0x000fe40000000014 */
[----:B------:R-:W-:Y:S02]  /*3e1c0*/  LOP3.LUT R21, R167, 0xffff, RZ, 0xc0, !PT ;  /* 0x0000ffffa7157812 */ /* 0x000fe400078ec0ff */
[----:B------:R-:W-:Y:S01]  /*3e1d0*/  PRMT R157, R23, 0x3340, R22 ;  /* 0x00003340179d7816 */ /* 0x000fe20000000016 */
[----:B------:R-:W4:Y:S01]  /*3e1e0*/  LDL.LU R167, [R1+0x13cc] ;  /* 0x0013cc0001a77983 */ /* 0x000f220000300800 */
[----:B------:R-:W-:-:S02]  /*3e1f0*/  LOP3.LUT R22, R158, 0xffff, RZ, 0xc0, !PT ;  /* 0x0000ffff9e167812 */ /* 0x000fc400078ec0ff */
[----:B------:R-:W-:Y:S01]  /*3e200*/  LOP3.LUT R23, R123, 0xffff, RZ, 0xc0, !PT ;  /* 0x0000ffff7b177812 */ /* 0x000fe200078ec0ff */
[----:B------:R-:W4:Y:S04]  /*3e210*/  LDL.LU R158, [R1+0x13c4] ;  /* 0x0013c400019e7983 */ /* 0x000f280000300800 */
[----:B------:R-:W4:Y:S01]  /*3e220*/  LDL.LU R123, [R1+0x13c0] ;  /* 0x0013c000017b7983 */ /* 0x000f220000300800 */
[----:B------:R-:W-:-:S03]  /*3e230*/  LOP3.LUT R20, R155, 0xffff, RZ, 0xc0, !PT ;  /* 0x0000ffff9b147812 */ /* 0x000fc600078ec0ff */
[----:B------:R-:W4:Y:S01]  /*3e240*/  LDL.LU R155, [R1+0x13b8] ;  /* 0x0013b800019b7983 */ /* 0x000f220000300800 */
[----:B------:R-:W-:Y:S02]  /*3e250*/  PRMT R17, R21, 0x3340, R20 ;  /* 0x0000334015117816 */ /* 0x000fe40000000014 */
[----:B------:R-:W-:Y:S02]  /*3e260*/  LOP3.LUT R21, R159, 0xffff, RZ, 0xc0, !PT ;  /* 0x0000ffff9f157812 */ /* 0x000fe400078ec0ff */
[----:B------:R-:W4:Y:S04]  /*3e270*/  LDL.LU R159, [R1+0x13b0] ;  /* 0x0013b000019f7983 */ /* 0x000f280000300800 */
[----:B------:R-:W4:Y:S01]  /*3e280*/  LDL.LU R116, [R1+0x13a8] ;  /* 0x0013a80001747983 */ /* 0x000f220000300800 */
[----:B------:R-:W-:-:S02]  /*3e290*/  LOP3.LUT R20, R124, 0xffff, RZ, 0xc0, !PT ;  /* 0x0000ffff7c147812 */ /* 0x000fc400078ec0ff */
[----:B------:R-:W-:Y:S01]  /*3e2a0*/  PRMT R91, R23, 0x3340, R22 ;  /* 0x00003340175b7816 */ /* 0x000fe20000000016 */
[----:B------:R-:W4:Y:S01]  /*3e2b0*/  LDL.LU R124, [R1+0x13bc] ;  /* 0x0013bc00017c7983 */ /* 0x000f220000300800 */
[----:B------:R-:W-:Y:S02]  /*3e2c0*/  LOP3.LUT R23, R119, 0xffff, RZ, 0xc0, !PT ;  /* 0x0000ffff77177812 */ /* 0x000fe400078ec0ff */
[----:B------:R-:W-:Y:S01]  /*3e2d0*/  LOP3.LUT R22, R120, 0xffff, RZ, 0xc0, !PT ;  /* 0x0000ffff78167812 */ /* 0x000fe200078ec0ff */
[----:B------:R-:W4:Y:S04]  /*3e2e0*/  LDL.LU R117, [R1+0x13b4] ;  /* 0x0013b40001757983 */ /* 0x000f280000300800 */
[----:B------:R-:W4:Y:S01]  /*3e2f0*/  LDL.LU R118, [R1+0x13ac] ;  /* 0x0013ac0001767983 */ /* 0x000f220000300800 */
[----:B------:R-:W-:-:S02]  /*3e300*/  PRMT R31, R21, 0x3340, R20 ;  /* 0x00003340151f7816 */ /* 0x000fc40000000014 */
[----:B------:R-:W-:Y:S02]  /*3e310*/  PRMT R19, R23, 0x3340, R22 ;  /* 0x0000334017137816 */ /* 0x000fe40000000016 */
[----:B------:R-:W-:Y:S02]  /*3e320*/  LOP3.LUT R23, R121, 0xffff, RZ, 0xc0, !PT ;  /* 0x0000ffff79177812 */ /* 0x000fe400078ec0ff */
[----:B------:R-:W-:Y:S01]  /*3e330*/  LOP3.LUT R21, R122, 0xffff, RZ, 0xc0, !PT ;  /* 0x0000ffff7a157812 */ /* 0x000fe200078ec0ff */
[----:B------:R-:W4:Y:S04]  /*3e340*/  LDL.LU R119, [R1+0x13a4] ;  /* 0x0013a40001777983 */ /* 0x000f280000300800 */
[----:B------:R-:W4:Y:S04]  /*3e350*/  LDL.LU R120, [R1+0x13a0] ;  /* 0x0013a00001787983 */ /* 0x000f280000300800 */
[----:B------:R-:W4:Y:S01]  /*3e360*/  LDL.LU R121, [R1+0x1398] ;  /* 0x0013980001797983 */ /* 0x000f220000300800 */
[----:B--2---:R-:W-:-:S02]  /*3e370*/  LOP3.LUT R22, R166, 0xffff, RZ, 0xc0, !PT ;  /* 0x0000ffffa6167812 */ /* 0x004fc400078ec0ff */
[----:B---3--:R-:W-:Y:S02]  /*3e380*/  LOP3.LUT R20, R162, 0xffff, RZ, 0xc0, !PT ;  /* 0x0000ffffa2147812 */ /* 0x008fe400078ec0ff */
[----:B------:R-:W-:Y:S02]  /*3e390*/  PRMT R166, R23, 0x3340, R22 ;  /* 0x0000334017a67816 */ /* 0x000fe40000000016 */
[----:B------:R-:W-:Y:S02]  /*3e3a0*/  PRMT R162, R21, 0x3340, R20 ;  /* 0x0000334015a27816 */ /* 0x000fe40000000014 */
[----:B----4-:R-:W-:Y:S02]  /*3e3b0*/  LOP3.LUT R23, R154, 0xffff, RZ, 0xc0, !PT ;  /* 0x0000ffff9a177812 */ /* 0x010fe400078ec0ff */
[----:B------:R-:W-:Y:S02]  /*3e3c0*/  LOP3.LUT R21, R163, 0xffff, RZ, 0xc0, !PT ;  /* 0x0000ffffa3157812 */ /* 0x000fe400078ec0ff */
[----:B------:R-:W-:Y:S01]  /*3e3d0*/  LOP3.LUT R22, R167, 0xffff, RZ, 0xc0, !PT ;  /* 0x0000ffffa7167812 */ /* 0x000fe200078ec0ff */
[----:B------:R-:W2:Y:S04]  /*3e3e0*/  LDL.LU R163, [R1+0x1390] ;  /* 0x0013900001a37983 */ /* 0x000ea80000300800 */
[----:B------:R-:W3:Y:S01]  /*3e3f0*/  LDL.LU R167, [R1+0x1388] ;  /* 0x0013880001a77983 */ /* 0x000ee20000300800 */
[----:B------:R-:W-:-:S02]  /*3e400*/  LOP3.LUT R20, R158, 0xffff, RZ, 0xc0, !PT ;  /* 0x0000ffff9e147812 */ /* 0x000fc400078ec0ff */
[----:B------:R-:W-:Y:S02]  /*3e410*/  PRMT R158, R23, 0x3340, R22 ;  /* 0x00003340179e7816 */ /* 0x000fe40000000016 */
[----:B------:R-:W-:Y:S02]  /*3e420*/  LOP3.LUT R23, R123, 0xffff, RZ, 0xc0, !PT ;  /* 0x0000ffff7b177812 */ /* 0x000fe400078ec0ff */
[----:B------:R-:W4:Y:S01]  /*3e430*/  LDL.LU R123, [R1+0x139c] ;  /* 0x00139c00017b7983 */ /* 0x000f220000300800 */
[----:B------:R-:W-:Y:S02]  /*3e440*/  PRMT R154, R21, 0x3340, R20 ;  /* 0x00003340159a7816 */ /* 0x000fe40000000014 */
[----:B------:R-:W-:Y:S01]  /*3e450*/  LOP3.LUT R21, R155, 0xffff, RZ, 0xc0, !PT ;  /* 0x0000ffff9b157812 */ /* 0x000fe200078ec0ff */
[----:B------:R-:W4:Y:S04]  /*3e460*/  LDL.LU R122, [R1+0x1394] ;  /* 0x00139400017a7983 */ /* 0x000f280000300800 */
[----:B------:R-:W4:Y:S01]  /*3e470*/  LDL.LU R155, [R1+0x138c] ;  /* 0x00138c00019b7983 */ /* 0x000f220000300800 */
[----:B------:R-:W-:-:S03]  /*3e480*/  LOP3.LUT R22, R159, 0xffff, RZ, 0xc0, !PT ;  /* 0x0000ffff9f167812 */ /* 0x000fc600078ec0ff */
[----:B------:R-:W4:Y:S01]  /*3e490*/  LDL.LU R159, [R1+0x1384] ;  /* 0x00138400019f7983 */ /* 0x000f220000300800 */
[----:B------:R-:W-:-:S03]  /*3e4a0*/  LOP3.LUT R20, R116, 0xffff, RZ, 0xc0, !PT ;  /* 0x0000ffff74147812 */ /* 0x000fc600078ec0ff */
[----:B------:R-:W4:Y:S01]  /*3e4b0*/  LDL.LU R111, [R1+0x1380] ;  /* 0x00138000016f7983 */ /* 0x000f220000300800 */
[----:B------:R-:W-:Y:S02]  /*3e4c0*/  PRMT R33, R23, 0x3340, R22 ;  /* 0x0000334017217816 */ /* 0x000fe40000000016 */
[----:B------:R-:W-:Y:S01]  /*3e4d0*/  LOP3.LUT R23, R124, 0xffff, RZ, 0xc0, !PT ;  /* 0x0000ffff7c177812 */ /* 0x000fe200078ec0ff */
[----:B------:R-:W4:Y:S04]  /*3e4e0*/  LDL.LU R115, [R1+0x1378] ;  /* 0x0013780001737983 */ /* 0x000f280000300800 */
[----:B------:R-:W4:Y:S01]  /*3e4f0*/  LDL.LU R124, [R1+0x1370] ;  /* 0x00137000017c7983 */ /* 0x000f220000300800 */
[----:B------:R-:W-:-:S03]  /*3e500*/  LOP3.LUT R22, R118, 0xffff, RZ, 0xc0, !PT ;  /* 0x0000ffff76167812 */ /* 0x000fc600078ec0ff */
[----:B------:R-:W4:Y:S01]  /*3e510*/  LDL.LU R116, [R1+0x1368] ;  /* 0x0013680001747983 */ /* 0x000f220000300800 */
[----:B------:R-:W-:Y:S02]  /*3e520*/  PRMT R35, R21, 0x3340, R20 ;  /* 0x0000334015237816 */ /* 0x000fe40000000014 */
[----:B------:R-:W-:Y:S02]  /*3e530*/  LOP3.LUT R21, R117, 0xffff, RZ, 0xc0, !PT ;  /* 0x0000ffff75157812 */ /* 0x000fe400078ec0ff */
[----:B------:R-:W-:Y:S01]  /*3e540*/  PRMT R36, R23, 0x3340, R22 ;  /* 0x0000334017247816 */ /* 0x000fe20000000016 */
[----:B------:R-:W4:Y:S04]  /*3e550*/  LDL.LU R117, [R1+0x137c] ;  /* 0x00137c0001757983 */ /* 0x000f280000300800 */
[----:B------:R-:W4:Y:S01]  /*3e560*/  LDL.LU R118, [R1+0x1374] ;  /* 0x0013740001767983 */ /* 0x000f220000300800 */
[----:B------:R-:W-:-:S03]  /*3e570*/  LOP3.LUT R23, R120, 0xffff, RZ, 0xc0, !PT ;  /* 0x0000ffff78177812 */ /* 0x000fc600078ec0ff */
[----:B------:R-:W4:Y:S01]  /*3e580*/  LDL.LU R120, [R1+0x136c] ;  /* 0x00136c0001787983 */ /* 0x000f220000300800 */
[----:B------:R-:W-:-:S03]  /*3e590*/  LOP3.LUT R20, R119, 0xffff, RZ, 0xc0, !PT ;  /* 0x0000ffff77147812 */ /* 0x000fc600078ec0ff */
[----:B------:R-:W4:Y:S04]  /*3e5a0*/  LDL.LU R113, [R1+0x1364] ;  /* 0x0013640001717983 */ /* 0x000f280000300800 */
[----:B------:R-:W4:Y:S01]  /*3e5b0*/  LDL.LU R119, [R1+0x1360] ;  /* 0x0013600001777983 */ /* 0x000f220000300800 */
[----:B------:R-:W-:Y:S02]  /*3e5c0*/  PRMT R38, R21, 0x3340, R20 ;  /* 0x0000334015267816 */ /* 0x000fe40000000014 */
[----:B------:R-:W-:Y:S02]  /*3e5d0*/  LOP3.LUT R21, R121, 0xffff, RZ, 0xc0, !PT ;  /* 0x0000ffff79157812 */ /* 0x000fe400078ec0ff */
[----:B------:R-:W4:Y:S01]  /*3e5e0*/  LDL.LU R121, [R1+0x1358] ;  /* 0x0013580001797983 */ /* 0x000f220000300800 */
[----:B--2---:R-:W-:-:S02]  /*3e5f0*/  LOP3.LUT R22, R163, 0xffff, RZ, 0xc0, !PT ;  /* 0x0000ffffa3167812 */ /* 0x004fc400078ec0ff */
[----:B---3--:R-:W-:Y:S02]  /*3e600*/  LOP3.LUT R20, R167, 0xffff, RZ, 0xc0, !PT ;  /* 0x0000ffffa7147812 */ /* 0x008fe400078ec0ff */
[----:B------:R-:W-:Y:S02]  /*3e610*/  PRMT R167, R23, 0x3340, R22 ;  /* 0x0000334017a77816 */ /* 0x000fe40000000016 */
[----:B----4-:R-:W-:Y:S02]  /*3e620*/  LOP3.LUT R23, R123, 0xffff, RZ, 0xc0, !PT ;  /* 0x0000ffff7b177812 */ /* 0x010fe400078ec0ff */
[----:B------:R-:W2:Y:S01]  /*3e630*/  LDL.LU R123, [R1+0x1350] ;  /* 0x00135000017b7983 */ /* 0x000ea20000300800 */
[----:B------:R-:W-:Y:S02]  /*3e640*/  PRMT R163, R21, 0x3340, R20 ;  /* 0x0000334015a37816 */ /* 0x000fe40000000014 */
[----:B------:R-:W-:Y:S01]  /*3e650*/  LOP3.LUT R21, R122, 0xffff, RZ, 0xc0, !PT ;  /* 0x0000ffff7a157812 */ /* 0x000fe200078ec0ff */
[----:B------:R-:W3:Y:S01]  /*3e660*/  LDL.LU R112, [R1+0x1348] ;  /* 0x0013480001707983 */ /* 0x000ee20000300800 */
[----:B------:R-:W-:-:S03]  /*3e670*/  LOP3.LUT R20, R159, 0xffff, RZ, 0xc0, !PT ;  /* 0x0000ffff9f147812 */ /* 0x000fc600078ec0ff */
[----:B------:R-:W4:Y:S01]  /*3e680*/  LDL.LU R122, [R1+0x135c] ;  /* 0x00135c00017a7983 */ /* 0x000f220000300800 */
[----:B------:R-:W-:-:S03]  /*3e690*/  LOP3.LUT R22, R155, 0xffff, RZ, 0xc0, !PT ;  /* 0x0000ffff9b167812 */ /* 0x000fc600078ec0ff */
[----:B------:R-:W4:Y:S01]  /*3e6a0*/  LDL.LU R114, [R1+0x1354] ;  /* 0x0013540001727983 */ /* 0x000f220000300800 */
[----:B------:R-:W-:Y:S02]  /*3e6b0*/  PRMT R155, R21, 0x3340, R20 ;  /* 0x00003340159b7816 */ /* 0x000fe40000000014 */
[----:B------:R-:W-:Y:S02]  /*3e6c0*/  LOP3.LUT R21, R115, 0xffff, RZ, 0xc0, !PT ;  /* 0x0000ffff73157812 */ /* 0x000fe400078ec0ff */
[----:B------:R-:W-:Y:S02]  /*3e6d0*/  PRMT R159, R23, 0x3340, R22 ;  /* 0x00003340179f7816 */ /* 0x000fe40000000016 */
[----:B------:R-:W-:Y:S02]  /*3e6e0*/  LOP3.LUT R23, R111, 0xffff, RZ, 0xc0, !PT ;  /* 0x0000ffff6f177812 */ /* 0x000fe400078ec0ff */
[----:B------:R-:W-:Y:S01]  /*3e6f0*/  LOP3.LUT R22, R124, 0xffff, RZ, 0xc0, !PT ;  /* 0x0000ffff7c167812 */ /* 0x000fe200078ec0ff */
[----:B------:R-:W4:Y:S04]  /*3e700*/  LDL.LU R115, [R1+0x134c] ;  /* 0x00134c0001737983 */ /* 0x000f280000300800 */
[----:B------:R-:W4:Y:S01]  /*3e710*/  LDL.LU R124, [R1+0x1344] ;  /* 0x00134400017c7983 */ /* 0x000f220000300800 */
[----:B------:R-:W-:-:S02]  /*3e720*/  LOP3.LUT R20, R116, 0xffff, RZ, 0xc0, !PT ;  /* 0x0000ffff74147812 */ /* 0x000fc400078ec0ff */
[----:B------:R-:W-:Y:S02]  /*3e730*/  PRMT R43, R23, 0x3340, R22 ;  /* 0x00003340172b7816 */ /* 0x000fe40000000016 */
[----:B------:R-:W-:Y:S01]  /*3e740*/  LOP3.LUT R23, R117, 0xffff, RZ, 0xc0, !PT ;  /* 0x0000ffff75177812 */ /* 0x000fe200078ec0ff */
[----:B------:R-:W4:Y:S01]  /*3e750*/  LDL.LU R116, [R1+0x1340] ;  /* 0x0013400001747983 */ /* 0x000f220000300800 */
[----:B------:R-:W-:Y:S02]  /*3e760*/  PRMT R56, R21, 0x3340, R20 ;  /* 0x0000334015387816 */ /* 0x000fe40000000014 */
[----:B------:R-:W-:Y:S01]  /*3e770*/  LOP3.LUT R21, R118, 0xffff, RZ, 0xc0, !PT ;  /* 0x0000ffff76157812 */ /* 0x000fe200078ec0ff */
[----:B------:R-:W4:Y:S01]  /*3e780*/  LDL.LU R117, [R1+0x1338] ;  /* 0x0013380001757983 */ /* 0x000f220000300800 */
[----:B------:R-:W-:-:S03]  /*3e790*/  LOP3.LUT R22, R120, 0xffff, RZ, 0xc0, !PT ;  /* 0x0000ffff78167812 */ /* 0x000fc600078ec0ff */
[----:B------:R-:W4:Y:S01]  /*3e7a0*/  LDL.LU R118, [R1+0x1330] ;  /* 0x0013300001767983 */ /* 0x000f220000300800 */
[----:B------:R-:W-:-:S03]  /*3e7b0*/  LOP3.LUT R20, R113, 0xffff, RZ, 0xc0, !PT ;  /* 0x0000ffff71147812 */ /* 0x000fc600078ec0ff */
[----:B------:R-:W4:Y:S01]  /*3e7c0*/  LDL.LU R120, [R1+0x1328] ;  /* 0x0013280001787983 */ /* 0x000f220000300800 */
[----:B------:R-:W-:Y:S02]  /*3e7d0*/  PRMT R58, R23, 0x3340, R22 ;  /* 0x00003340173a7816 */ /* 0x000fe40000000016 */
[----:B------:R-:W-:Y:S02]  /*3e7e0*/  LOP3.LUT R23, R119, 0xffff, RZ, 0xc0, !PT ;  /* 0x0000ffff77177812 */ /* 0x000fe400078ec0ff */
[----:B------:R-:W4:Y:S01]  /*3e7f0*/  LDL.LU R119, [R1+0x133c] ;  /* 0x00133c0001777983 */ /* 0x000f220000300800 */
[----:B------:R-:W-:Y:S02]  /*3e800*/  PRMT R60, R21, 0x3340, R20 ;  /* 0x00003340153c7816 */ /* 0x000fe40000000014 */
[----:B------:R-:W-:Y:S01]  /*3e810*/  LOP3.LUT R21, R121, 0xffff, RZ, 0xc0, !PT ;  /* 0x0000ffff79157812 */ /* 0x000fe200078ec0ff */
[----:B------:R-:W4:Y:S04]  /*3e820*/  LDL.LU R113, [R1+0x1334] ;  /* 0x0013340001717983 */ /* 0x000f280000300800 */
[----:B------:R-:W4:Y:S01]  /*3e830*/  LDL.LU R121, [R1+0x132c] ;  /* 0x00132c0001797983 */ /* 0x000f220000300800 */
[----:B--2---:R-:W-:-:S03]  /*3e840*/  LOP3.LUT R22, R123, 0xffff, RZ, 0xc0, !PT ;  /* 0x0000ffff7b167812 */ /* 0x004fc600078ec0ff */
[----:B------:R-:W2:Y:S01]  /*3e850*/  LDL.LU R123, [R1+0x1324] ;  /* 0x00132400017b7983 */ /* 0x000ea20000300800 */
[----:B---3--:R-:W-:Y:S02]  /*3e860*/  LOP3.LUT R20, R112, 0xffff, RZ, 0xc0, !PT ;  /* 0x0000ffff70147812 */ /* 0x008fe400078ec0ff */
[----:B------:R-:W-:Y:S02]  /*3e870*/  PRMT R42, R23, 0x3340, R22 ;  /* 0x00003340172a7816 */ /* 0x000fe40000000016 */
[----:B----4-:R-:W-:Y:S02]  /*3e880*/  LOP3.LUT R23, R122, 0xffff, RZ, 0xc0, !PT ;  /* 0x0000ffff7a177812 */ /* 0x010fe400078ec0ff */
[----:B------:R-:W3:Y:S04]  /*3e890*/  LDL.LU R122, [R1+0x1320] ;  /* 0x00132000017a7983 */ /* 0x000ee80000300800 */
[----:B------:R-:W4:Y:S04]  /*3e8a0*/  LDL.LU R111, [R1+0x1318] ;  /* 0x00131800016f7983 */ /* 0x000f280000300800 */
[----:B------:R-:W4:Y:S01]  /*3e8b0*/  LDL.LU R112, [R1+0x1310] ;  /* 0x0013100001707983 */ /* 0x000f220000300800 */
[----:B------:R-:W-:-:S02]  /*3e8c0*/  PRMT R55, R21, 0x3340, R20 ;  /* 0x0000334015377816 */ /* 0x000fc40000000014 */
[----:B------:R-:W-:Y:S02]  /*3e8d0*/  LOP3.LUT R21, R114, 0xffff, RZ, 0xc0, !PT ;  /* 0x0000ffff72157812 */ /* 0x000fe400078ec0ff */
[----:B------:R-:W4:Y:S01]  /*3e8e0*/  LDL.LU R114, [R1+0x1308] ;  /* 0x0013080001727983 */ /* 0x000f220000300800 */
[----:B------:R-:W-:Y:S02]  /*3e8f0*/  LOP3.LUT R22, R115, 0xffff, RZ, 0xc0, !PT ;  /* 0x0000ffff73167812 */ /* 0x000fe400078ec0ff */
[----:B------:R-:W-:Y:S02]  /*3e900*/  LOP3.LUT R20, R124, 0xffff, RZ, 0xc0, !PT ;  /* 0x0000ffff7c147812 */ /* 0x000fe400078ec0ff */
[----:B------:R-:W4:Y:S01]  /*3e910*/  LDL.LU R124, [R1+0x131c] ;  /* 0x00131c00017c7983 */ /* 0x000f220000300800 */
[----:B------:R-:W-:-:S03]  /*3e920*/  PRMT R57, R23, 0x3340, R22 ;  /* 0x0000334017397816 */ /* 0x000fc60000000016 */
[----:B------:R-:W4:Y:S01]  /*3e930*/  LDL.LU R115, [R1+0x1314] ;  /* 0x0013140001737983 */ /* 0x000f220000300800 */
[----:B------:R-:W-:Y:S02]  /*3e940*/  PRMT R59, R21, 0x3340, R20 ;  /* 0x00003340153b7816 */ /* 0x000fe40000000014 */
[----:B------:R-:W-:Y:S02]  /*3e950*/  LOP3.LUT R23, R116, 0xffff, RZ, 0xc0, !PT ;  /* 0x0000ffff74177812 */ /* 0x000fe400078ec0ff */
[----:B------:R-:W-:Y:S01]  /*3e960*/  LOP3.LUT R21, R117, 0xffff, RZ, 0xc0, !PT ;  /* 0x0000ffff75157812 */ /* 0x000fe200078ec0ff */
[----:B------:R-:W4:Y:S04]  /*3e970*/  LDL.LU R116, [R1+0x130c] ;  /* 0x00130c0001747983 */ /* 0x000f280000300800 */
[----:B------:R-:W4:Y:S01]  /*3e980*/  LDL.LU R117, [R1+0x1304] ;  /* 0x0013040001757983 */ /* 0x000f220000300800 */
[----:B------:R-:W-:-:S02]  /*3e990*/  LOP3.LUT R22, R118, 0xffff, RZ, 0xc0, !PT ;  /* 0x0000ffff76167812 */ /* 0x000fc400078ec0ff */
[----:B------:R-:W-:Y:S01]  /*3e9a0*/  LOP3.LUT R20, R120, 0xffff, RZ, 0xc0, !PT ;  /* 0x0000ffff78147812 */ /* 0x000fe200078ec0ff */
[----:B------:R-:W4:Y:S04]  /*3e9b0*/  LDL.LU R118, [R1+0x1300] ;  /* 0x0013000001767983 */ /* 0x000f280000300800 */
[----:B------:R-:W4:Y:S01]  /*3e9c0*/  LDL.LU R120, [R1+0x12f8] ;  /* 0x0012f80001787983 */ /* 0x000f220000300800 */
[----:B------:R-:W-:Y:S02]  /*3e9d0*/  PRMT R49, R23, 0x3340, R22 ;  /* 0x0000334017317816 */ /* 0x000fe40000000016 */
[----:B------:R-:W-:Y:S02]  /*3e9e0*/  LOP3.LUT R23, R119, 0xffff, RZ, 0xc0, !PT ;  /* 0x0000ffff77177812 */ /* 0x000fe400078ec0ff */
[----:B------:R-:W4:Y:S01]  /*3e9f0*/  LDL.LU R119, [R1+0x12f0] ;  /* 0x0012f00001777983 */ /* 0x000f220000300800 */
[----:B------:R-:W-:-:S02]  /*3ea00*/  PRMT R41, R21, 0x3340, R20 ;  /* 0x0000334015297816 */ /* 0x000fc40000000014 */
[----:B------:R-:W-:Y:S02]  /*3ea10*/  LOP3.LUT R21, R113, 0xffff, RZ, 0xc0, !PT ;  /* 0x0000ffff71157812 */ /* 0x000fe400078ec0ff */
[----:B------:R-:W4:Y:S01]  /*3ea20*/  LDL.LU R113, [R1+0x12e8] ;  /* 0x0012e80001717983 */ /* 0x000f220000300800 */
[----:B--2---:R-:W-:-:S03]  /*3ea30*/  LOP3.LUT R20, R123, 0xffff, RZ, 0xc0, !PT ;  /* 0x0000ffff7b147812 */ /* 0x004fc600078ec0ff */
[----:B------:R-:W2:Y:S01]  /*3ea40*/  LDL.LU R123, [R1+0x12fc] ;  /* 0x0012fc00017b7983 */ /* 0x000ea20000300800 */
[----:B------:R-:W-:-:S03]  /*3ea50*/  LOP3.LUT R22, R121, 0xffff, RZ, 0xc0, !PT ;  /* 0x0000ffff79167812 */ /* 0x000fc600078ec0ff */
[----:B------:R-:W2:Y:S01]  /*3ea60*/  LDL.LU R121, [R1+0x12f4] ;  /* 0x0012f40001797983 */ /* 0x000ea20000300800 */
[----:B------:R-:W-:Y:S02]  /*3ea70*/  PRMT R62, R23, 0x3340, R22 ;  /* 0x00003340173e7816 */ /* 0x000fe40000000016 */
[----:B---3--:R-:W-:Y:S02]  /*3ea80*/  LOP3.LUT R23, R122, 0xffff, RZ, 0xc0, !PT ;  /* 0x0000ffff7a177812 */ /* 0x008fe400078ec0ff */
[----:B----4-:R-:W-:Y:S01]  /*3ea90*/  LOP3.LUT R22, R112, 0xffff, RZ, 0xc0, !PT ;  /* 0x0000ffff70167812 */ /* 0x010fe200078ec0ff */
[----:B------:R-:W3:Y:S01]  /*3eaa0*/  LDL.LU R122, [R1+0x12ec] ;  /* 0x0012ec00017a7983 */ /* 0x000ee20000300800 */
[----:B------:R-:W-:Y:S02]  /*3eab0*/  PRMT R63, R21, 0x3340, R20 ;  /* 0x00003340153f7816 */ /* 0x000fe40000000014 */
[----:B------:R-:W-:Y:S02]  /*3eac0*/  LOP3.LUT R21, R111, 0xffff, RZ, 0xc0, !PT ;  /* 0x0000ffff6f157812 */ /* 0x000fe400078ec0ff */
[----:B------:R-:W-:-:S02]  /*3ead0*/  LOP3.LUT R20, R114, 0xffff, RZ, 0xc0, !PT ;  /* 0x0000ffff72147812 */ /* 0x000fc400078ec0ff */
[----:B------:R-:W-:Y:S01]  /*3eae0*/  PRMT R47, R23, 0x3340, R22 ;  /* 0x00003340172f7816 */ /* 0x000fe20000000016 */
[----:B------:R-:W4:Y:S01]  /*3eaf0*/  LDL.LU R114, [R1+0x12e0] ;  /* 0x0012e00001727983 */ /* 0x000f220000300800 */
[----:B------:R-:W-:-:S03]  /*3eb00*/  LOP3.LUT R23, R124, 0xffff, RZ, 0xc0, !PT ;  /* 0x0000ffff7c177812 */ /* 0x000fc600078ec0ff */
[----:B------:R-:W4:Y:S01]  /*3eb10*/  LDL.LU R124, [R1+0x12d8] ;  /* 0x0012d800017c7983 */ /* 0x000f220000300800 */
[----:B------:R-:W-:Y:S02]  /*3eb20*/  PRMT R61, R21, 0x3340, R20 ;  /* 0x00003340153d7816 */ /* 0x000fe40000000014 */
[----:B------:R-:W-:Y:S02]  /*3eb30*/  LOP3.LUT R21, R115, 0xffff, RZ, 0xc0, !PT ;  /* 0x0000ffff73157812 */ /* 0x000fe400078ec0ff */
[----:B------:R-:W4:Y:S01]  /*3eb40*/  LDL.LU R115, [R1+0x12d0] ;  /* 0x0012d00001737983 */ /* 0x000f220000300800 */
[----:B------:R-:W-:-:S03]  /*3eb50*/  LOP3.LUT R22, R116, 0xffff, RZ, 0xc0, !PT ;  /* 0x0000ffff74167812 */ /* 0x000fc600078ec0ff */
[----:B------:R-:W4:Y:S01]  /*3eb60*/  LDL.LU R116, [R1+0x12c8] ;  /* 0x0012c80001747983 */ /* 0x000f220000300800 */
[----:B------:R-:W-:Y:S02]  /*3eb70*/  LOP3.LUT R20, R117, 0xffff, RZ, 0xc0, !PT ;  /* 0x0000ffff75147812 */ /* 0x000fe400078ec0ff */
[----:B------:R-:W-:Y:S02]  /*3eb80*/  PRMT R45, R23, 0x3340, R22 ;  /* 0x00003340172d7816 */ /* 0x000fe40000000016 */
[----:B------:R-:W-:Y:S02]  /*3eb90*/  LOP3.LUT R23, R118, 0xffff, RZ, 0xc0, !PT ;  /* 0x0000ffff76177812 */ /* 0x000fe400078ec0ff */
[----:B------:R-:W-:Y:S01]  /*3eba0*/  PRMT R32, R21, 0x3340, R20 ;  /* 0x0000334015207816 */ /* 0x000fe20000000014 */
[----:B------:R-:W4:Y:S04]  /*3ebb0*/  LDL.LU R117, [R1+0x12dc] ;  /* 0x0012dc0001757983 */ /* 0x000f280000300800 */
[----:B------:R-:W4:Y:S01]  /*3ebc0*/  LDL.LU R118, [R1+0x12d4] ;  /* 0x0012d40001767983 */ /* 0x000f220000300800 */
[----:B------:R-:W-:-:S02]  /*3ebd0*/  LOP3.LUT R21, R120, 0xffff, RZ, 0xc0, !PT ;  /* 0x0000ffff78157812 */ /* 0x000fc400078ec0ff */
[----:B------:R-:W-:Y:S01]  /*3ebe0*/  LOP3.LUT R22, R119, 0xffff, RZ, 0xc0, !PT ;  /* 0x0000ffff77167812 */ /* 0x000fe200078ec0ff */
[----:B------:R-:W4:Y:S04]  /*3ebf0*/  LDL.LU R120, [R1+0x12cc] ;  /* 0x0012cc0001787983 */ /* 0x000f280000300800 */
[----:B------:R-:W4:Y:S04]  /*3ec00*/  LDL.LU R119, [R1+0x12c4] ;  /* 0x0012c40001777983 */ /* 0x000f280000300800 */
[----:B------:R-:W4:Y:S01]  /*3ec10*/  LDL.LU R112, [R1+0x12c0] ;  /* 0x0012c00001707983 */ /* 0x000f220000300800 */
[----:B------:R-:W-:-:S02]  /*3ec20*/  PRMT R51, R23, 0x3340, R22 ;  /* 0x0000334017337816 */ /* 0x000fc40000000016 */
[----:B--2---:R-:W-:Y:S02]  /*3ec30*/  LOP3.LUT R23, R123, 0xffff, RZ, 0xc0, !PT ;  /* 0x0000ffff7b177812 */ /* 0x004fe400078ec0ff */
[----:B------:R-:W2:Y:S01]  /*3ec40*/  LDL.LU R123, [R1+0x12b8] ;  /* 0x0012b800017b7983 */ /* 0x000ea20000300800 */
[----:B------:R-:W-:-:S04]  /*3ec50*/  LOP3.LUT R20, R113, 0xffff, RZ, 0xc0, !PT ;  /* 0x0000ffff71147812 */ /* 0x000fc800078ec0ff */
[----:B------:R-:W-:Y:S02]  /*3ec60*/  PRMT R65, R21, 0x3340, R20 ;  /* 0x0000334015417816 */ /* 0x000fe40000000014 */
[----:B------:R-:W-:Y:S02]  /*3ec70*/  LOP3.LUT R21, R121, 0xffff, RZ, 0xc0, !PT ;  /* 0x0000ffff79157812 */ /* 0x000fe400078ec0ff */
[----:B------:R-:W2:Y:S01]  /*3ec80*/  LDL.LU R121, [R1+0x12b0] ;  /* 0x0012b00001797983 */ /* 0x000ea20000300800 */
[----:B---3--:R-:W-:-:S03]  /*3ec90*/  LOP3.LUT R22, R122, 0xffff, RZ, 0xc0, !PT ;  /* 0x0000ffff7a167812 */ /* 0x008fc600078ec0ff */
[----:B------:R-:W3:Y:S01]  /*3eca0*/  LDL.LU R122, [R1+0x12a8] ;  /* 0x0012a800017a7983 */ /* 0x000ee20000300800 */
[----:B------:R-:W-:-:S03]  /*3ecb0*/  LOP3.LUT R20, R149, 0xffff, RZ, 0xc0, !PT ;  /* 0x0000ffff95147812 */ /* 0x000fc600078ec0ff */
[----:B------:R-:W3:Y:S01]  /*3ecc0*/  LDL.LU R111, [R1+0x12bc] ;  /* 0x0012bc00016f7983 */ /* 0x000ee20000300800 */
[----:B------:R-:W-:-:S03]  /*3ecd0*/  PRMT R149, R23, 0x3340, R22 ;  /* 0x0000334017957816 */ /* 0x000fc60000000016 */
[----:B------:R-:W3:Y:S01]  /*3ece0*/  LDL.LU R113, [R1+0x12b4] ;  /* 0x0012b40001717983 */ /* 0x000ee20000300800 */
[----:B------:R-:W-:Y:S02]  /*3ecf0*/  PRMT R68, R21, 0x3340, R20 ;  /* 0x0000334015447816 */ /* 0x000fe40000000014 */
[----:B----4-:R-:W-:Y:S02]  /*3ed00*/  LOP3.LUT R21, R124, 0xffff, RZ, 0xc0, !PT ;  /* 0x0000ffff7c157812 */ /* 0x010fe400078ec0ff */
[----:B------:R-:W-:Y:S01]  /*3ed10*/  LOP3.LUT R23, R114, 0xffff, RZ, 0xc0, !PT ;  /* 0x0000ffff72177812 */ /* 0x000fe200078ec0ff */
[----:B------:R-:W4:Y:S04]  /*3ed20*/  LDL.LU R124, [R1+0x12ac] ;  /* 0x0012ac00017c7983 */ /* 0x000f280000300800 */
[----:B------:R-:W4:Y:S01]  /*3ed30*/  LDL.LU R114, [R1+0x12a4] ;  /* 0x0012a40001727983 */ /* 0x000f220000300800 */
[----:B------:R-:W-:-:S02]  /*3ed40*/  LOP3.LUT R20, R116, 0xffff, RZ, 0xc0, !PT ;  /* 0x0000ffff74147812 */ /* 0x000fc400078ec0ff */
[----:B------:R-:W-:Y:S02]  /*3ed50*/  LOP3.LUT R22, R115, 0xffff, RZ, 0xc0, !PT ;  /* 0x0000ffff73167812 */ /* 0x000fe400078ec0ff */
[----:B------:R-:W4:Y:S04]  /*3ed60*/  LDL.LU R115, [R1+0x12a0] ;  /* 0x0012a00001737983 */ /* 0x000f280000300800 */
[----:B------:R-:W4:Y:S01]  /*3ed70*/  LDL.LU R116, [R1+0x1298] ;  /* 0x0012980001747983 */ /* 0x000f220000300800 */
[----:B------:R-:W-:Y:S02]  /*3ed80*/  PRMT R64, R21, 0x3340, R20 ;  /* 0x0000334015407816 */ /* 0x000fe40000000014 */
[----:B------:R-:W-:Y:S02]  /*3ed90*/  PRMT R50, R23, 0x3340, R22 ;  /* 0x0000334017327816 */ /* 0x000fe40000000016 */
[----:B------:R-:W-:-:S02]  /*3eda0*/  LOP3.LUT R21, R118, 0xffff, RZ, 0xc0, !PT ;  /* 0x0000ffff76157812 */ /* 0x000fc400078ec0ff */
[----:B------:R-:W4:Y:S01]  /*3edb0*/  LDL.LU R118, [R1+0x1290] ;  /* 0x0012900001767983 */ /* 0x000f220000300800 */
[----:B------:R-:W-:-:S03]  /*3edc0*/  LOP3.LUT R22, R120, 0xffff, RZ, 0xc0, !PT ;  /* 0x0000ffff78167812 */ /* 0x000fc600078ec0ff */
[----:B------:R-:W4:Y:S01]  /*3edd0*/  LDL.LU R120, [R1+0x1288] ;  /* 0x0012880001787983 */ /* 0x000f220000300800 */
[----:B------:R-:W-:Y:S02]  /*3ede0*/  LOP3.LUT R20, R119, 0xffff, RZ, 0xc0, !PT ;  /* 0x0000ffff77147812 */ /* 0x000fe400078ec0ff */
[----:B------:R-:W-:Y:S02]  /*3edf0*/  LOP3.LUT R23, R117, 0xffff, RZ, 0xc0, !PT ;  /* 0x0000ffff75177812 */ /* 0x000fe400078ec0ff */
[----:B------:R-:W4:Y:S01]  /*3ee00*/  LDL.LU R117, [R1+0x129c] ;  /* 0x00129c0001757983 */ /* 0x000f220000300800 */
[----:B------:R-:W-:-:S03]  /*3ee10*/  PRMT R67, R21, 0x3340, R20 ;  /* 0x0000334015437816 */ /* 0x000fc60000000014 */
[----:B------:R-:W4:Y:S01]  /*3ee20*/  LDL.LU R119, [R1+0x1294] ;  /* 0x0012940001777983 */ /* 0x000f220000300800 */
[----:B--2---:R-:W-:-:S03]  /*3ee30*/  LOP3.LUT R21, R123, 0xffff, RZ, 0xc0, !PT ;  /* 0x0000ffff7b157812 */ /* 0x004fc600078ec0ff */
[----:B------:R-:W2:Y:S01]  /*3ee40*/  LDL.LU R123, [R1+0x128c] ;  /* 0x00128c00017b7983 */ /* 0x000ea20000300800 */
[----:B------:R-:W-:Y:S02]  /*3ee50*/  PRMT R66, R23, 0x3340, R22 ;  /* 0x0000334017427816 */ /* 0x000fe40000000016 */
[----:B------:R-:W-:Y:S02]  /*3ee60*/  LOP3.LUT R23, R112, 0xffff, RZ, 0xc0, !PT ;  /* 0x0000ffff70177812 */ /* 0x000fe400078ec0ff */
[----:B------:R-:W-:Y:S02]  /*3ee70*/  LOP3.LUT R22, R121, 0xffff, RZ, 0xc0, !PT ;  /* 0x0000ffff79167812 */ /* 0x000fe400078ec0ff */
[----:B------:R-:W2:Y:S01]  /*3ee80*/  LDL.LU R121, [R1+0x1284] ;  /* 0x0012840001797983 */ /* 0x000ea20000300800 */
[----:B---3--:R-:W-:-:S03]  /*3ee90*/  LOP3.LUT R20, R122, 0xffff, RZ, 0xc0, !PT ;  /* 0x0000ffff7a147812 */ /* 0x008fc600078ec0ff */
[----:B------:R-:W3:Y:S04]  /*3eea0*/  LDL.LU R112, [R1+0x1280] ;  /* 0x0012800001707983 */ /* 0x000ee80000300800 */
[----:B------:R-:W3:Y:S01]  /*3eeb0*/  LDL.LU R122, [R1+0x1278] ;  /* 0x00127800017a7983 */ /* 0x000ee20000300800 */
[----:B------:R-:W-:Y:S02]  /*3eec0*/  PRMT R53, R23, 0x3340, R22 ;  /* 0x0000334017357816 */ /* 0x000fe40000000016 */
[----:B------:R-:W-:Y:S02]  /*3eed0*/  PRMT R70, R21, 0x3340, R20 ;  /* 0x0000334015467816 */ /* 0x000fe40000000014 */
[----:B------:R-:W-:Y:S02]  /*3eee0*/  LOP3.LUT R21, R113, 0xffff, RZ, 0xc0, !PT ;  /* 0x0000ffff71157812 */ /* 0x000fe400078ec0ff */
[----:B------:R-:W-:Y:S01]  /*3eef0*/  LOP3.LUT R23, R111, 0xffff, RZ, 0xc0, !PT ;  /* 0x0000ffff6f177812 */ /* 0x000fe200078ec0ff */
[----:B------:R-:W3:Y:S01]  /*3ef00*/  LDL.LU R113, [R1+0x1270] ;  /* 0x0012700001717983 */ /* 0x000ee20000300800 */
[----:B----4-:R-:W-:-:S03]  /*3ef10*/  LOP3.LUT R22, R124, 0xffff, RZ, 0xc0, !PT ;  /* 0x0000ffff7c167812 */ /* 0x010fc600078ec0ff */
[----:B------:R-:W4:Y:S01]  /*3ef20*/  LDL.LU R124, [R1+0x1268] ;  /* 0x00126800017c7983 */ /* 0x000f220000300800 */
[----:B------:R-:W-:Y:S02]  /*3ef30*/  LOP3.LUT R20, R114, 0xffff, RZ, 0xc0, !PT ;  /* 0x0000ffff72147812 */ /* 0x000fe400078ec0ff */
[----:B------:R-:W-:Y:S01]  /*3ef40*/  PRMT R72, R23, 0x3340, R22 ;  /* 0x0000334017487816 */ /* 0x000fe20000000016 */
        /* <DEDUP_REMOVED lines=11> */
[----:B------:R-:W-:Y:S02]  /*3f000*/  PRMT R69, R21, 0x3340, R20 ;  /* 0x0000334015457816 */ /* 0x000fe40000000014 */
[----:B------:R-:W-:-:S02]  /*3f010*/  LOP3.LUT R23, R117, 0xffff, RZ, 0xc0, !PT ;  /* 0x0000ffff75177812 */ /* 0x000fc400078ec0ff */
[----:B------:R-:W-:Y:S01]  /*3f020*/  LOP3.LUT R21, R119, 0xffff, RZ, 0xc0, !PT ;  /* 0x0000ffff77157812 */ /* 0x000fe200078ec0ff */
[----:B------:R-:W4:Y:S04]  /*3f030*/  LDL.LU R117, [R1+0x1258] ;  /* 0x0012580001757983 */ /* 0x000f280000300800 */
[----:B------:R-:W4:Y:S01]  /*3f040*/  LDL.LU R119, [R1+0x1250] ;  /* 0x0012500001777983 */ /* 0x000f220000300800 */
[----:B--2---:R-:W-:-:S03]  /*3f050*/  LOP3.LUT R22, R123, 0xffff, RZ, 0xc0, !PT ;  /* 0x0000ffff7b167812 */ /* 0x004fc600078ec0ff */
[----:B------:R-:W2:Y:S01]  /*3f060*/  LDL.LU R123, [R1+0x1248] ;  /* 0x00124800017b7983 */ /* 0x000ea20000300800 */
[----:B------:R-:W-:Y:S02]  /*3f070*/  LOP3.LUT R20, R121, 0xffff, RZ, 0xc0, !PT ;  /* 0x0000ffff79147812 */ /* 0x000fe400078ec0ff */
[----:B------:R-:W-:Y:S01]  /*3f080*/  PRMT R71, R23, 0x3340, R22 ;  /* 0x0000334017477816 */ /* 0x000fe20000000016 */
[----:B------:R-:W2:Y:S04]  /*3f090*/  LDL.LU R121, [R1+0x125c] ;  /* 0x00125c0001797983 */ /* 0x000ea80000300800 */
[----:B------:R-:W2:Y:S01]  /*3f0a0*/  LDL.LU R111, [R1+0x1254] ;  /* 0x00125400016f7983 */ /* 0x000ea20000300800 */
[----:B------:R-:W-:Y:S02]  /*3f0b0*/  PRMT R73, R21, 0x3340, R20 ;  /* 0x0000334015497816 */ /* 0x000fe40000000014 */
[----:B---3--:R-:W-:-:S02]  /*3f0c0*/  LOP3.LUT R21, R122, 0xffff, RZ, 0xc0, !PT ;  /* 0x0000ffff7a157812 */ /* 0x008fc400078ec0ff */
[----:B------:R-:W-:Y:S01]  /*3f0d0*/  LOP3.LUT R23, R112, 0xffff, RZ, 0xc0, !PT ;  /* 0x0000ffff70177812 */ /* 0x000fe200078ec0ff */
[----:B------:R-:W3:Y:S04]  /*3f0e0*/  LDL.LU R122, [R1+0x124c] ;  /* 0x00124c00017a7983 */ /* 0x000ee80000300800 */
[----:B------:R-:W3:Y:S01]  /*3f0f0*/  LDL.LU R112, [R1+0x1244] ;  /* 0x0012440001707983 */ /* 0x000ee20000300800 */
[----:B------:R-:W-:Y:S02]  /*3f100*/  LOP3.LUT R22, R113, 0xffff, RZ, 0xc0, !PT ;  /* 0x0000ffff71167812 */ /* 0x000fe400078ec0ff */
[----:B----4-:R-:W-:Y:S02]  /*3f110*/  LOP3.LUT R20, R124, 0xffff, RZ, 0xc0, !PT ;  /* 0x0000ffff7c147812 */ /* 0x010fe400078ec0ff */
[----:B------:R-:W4:Y:S04]  /*3f120*/  LDL.LU R124, [R1+0x1240] ;  /* 0x00124000017c7983 */ /* 0x000f280000300800 */
[----:B------:R-:W4:Y:S01]  /*3f130*/  LDL.LU R113, [R1+0x1238] ;  /* 0x0012380001717983 */ /* 0x000f220000300800 */
[----:B------:R-:W-:-:S02]  /*3f140*/  PRMT R76, R23, 0x3340, R22 ;  /* 0x00003340174c7816 */ /* 0x000fc40000000016 */
[----:B------:R-:W-:Y:S02]  /*3f150*/  PRMT R78, R21, 0x3340, R20 ;  /* 0x00003340154e7816 */ /* 0x000fe40000000014 */
[----:B------:R-:W-:Y:S02]  /*3f160*/  LOP3.LUT R23, R114, 0xffff, RZ, 0xc0, !PT ;  /* 0x0000ffff72177812 */ /* 0x000fe400078ec0ff */
[----:B------:R-:W4:Y:S01]  /*3f170*/  LDL.LU R114, [R1+0x1230] ;  /* 0x0012300001727983 */ /* 0x000f220000300800 */
[----:B------:R-:W-:Y:S02]  /*3f180*/  LOP3.LUT R21, R115, 0xffff, RZ, 0xc0, !PT ;  /* 0x0000ffff73157812 */ /* 0x000fe400078ec0ff */
[----:B------:R-:W-:Y:S01]  /*3f190*/  LOP3.LUT R22, R116, 0xffff, RZ, 0xc0, !PT ;  /* 0x0000ffff74167812 */ /* 0x000fe200078ec0ff */
[----:B------:R-:W4:Y:S01]  /*3f1a0*/  LDL.LU R115, [R1+0x1228] ;  /* 0x0012280001737983 */ /* 0x000f220000300800 */
[----:B------:R-:W-:-:S03]  /*3f1b0*/  LOP3.LUT R20, R118, 0xffff, RZ, 0xc0, !PT ;  /* 0x0000ffff76147812 */ /* 0x000fc600078ec0ff */
[----:B------:R-:W4:Y:S01]  /*3f1c0*/  LDL.LU R116, [R1+0x123c] ;  /* 0x00123c0001747983 */ /* 0x000f220000300800 */
[----:B------:R-:W-:Y:S02]  /*3f1d0*/  PRMT R93, R23, 0x3340, R22 ;  /* 0x00003340175d7816 */ /* 0x000fe40000000016 */
[----:B------:R-:W-:Y:S01]  /*3f1e0*/  LOP3.LUT R23, R120, 0xffff, RZ, 0xc0, !PT ;  /* 0x0000ffff78177812 */ /* 0x000fe200078ec0ff */
[----:B------:R-:W4:Y:S04]  /*3f1f0*/  LDL.LU R118, [R1+0x1234] ;  /* 0x0012340001767983 */ /* 0x000f280000300800 */
[----:B------:R-:W4:Y:S01]  /*3f200*/  LDL.LU R120, [R1+0x122c] ;  /* 0x00122c0001787983 */ /* 0x000f220000300800 */
[----:B------:R-:W-:Y:S02]  /*3f210*/  PRMT R44, R21, 0x3340, R20 ;  /* 0x00003340152c7816 */ /* 0x000fe40000000014 */
[----:B------:R-:W-:-:S02]  /*3f220*/  LOP3.LUT R21, R117, 0xffff, RZ, 0xc0, !PT ;  /* 0x0000ffff75157812 */ /* 0x000fc400078ec0ff */
[----:B------:R-:W4:Y:S01]  /*3f230*/  LDL.LU R117, [R1+0x1224] ;  /* 0x0012240001757983 */ /* 0x000f220000300800 */
[----:B--2---:R-:W-:-:S03]  /*3f240*/  LOP3.LUT R20, R123, 0xffff, RZ, 0xc0, !PT ;  /* 0x0000ffff7b147812 */ /* 0x004fc600078ec0ff */
[----:B------:R-:W2:Y:S01]  /*3f250*/  LDL.LU R123, [R1+0x1220] ;  /* 0x00122000017b7983 */ /* 0x000ea20000300800 */
[----:B------:R-:W-:-:S03]  /*3f260*/  LOP3.LUT R22, R119, 0xffff, RZ, 0xc0, !PT ;  /* 0x0000ffff77167812 */ /* 0x000fc600078ec0ff */
[----:B------:R-:W2:Y:S01]  /*3f270*/  LDL.LU R119, [R1+0x1218] ;  /* 0x0012180001777983 */ /* 0x000ea20000300800 */
[----:B------:R-:W-:Y:S02]  /*3f280*/  PRMT R77, R21, 0x3340, R20 ;  /* 0x00003340154d7816 */ /* 0x000fe40000000014 */
[----:B------:R-:W-:Y:S02]  /*3f290*/  PRMT R75, R23, 0x3340, R22 ;  /* 0x00003340174b7816 */ /* 0x000fe40000000016 */
[----:B------:R-:W-:Y:S02]  /*3f2a0*/  LOP3.LUT R23, R121, 0xffff, RZ, 0xc0, !PT ;  /* 0x0000ffff79177812 */ /* 0x000fe400078ec0ff */
[----:B------:R-:W-:Y:S01]  /*3f2b0*/  LOP3.LUT R21, R111, 0xffff, RZ, 0xc0, !PT ;  /* 0x0000ffff6f157812 */ /* 0x000fe200078ec0ff */
[----:B------:R-:W2:Y:S01]  /*3f2c0*/  LDL.LU R121, [R1+0x1210] ;  /* 0x0012100001797983 */ /* 0x000ea20000300800 */
[----:B---3--:R-:W-:Y:S02]  /*3f2d0*/  LOP3.LUT R22, R122, 0xffff, RZ, 0xc0, !PT ;  /* 0x0000ffff7a167812 */ /* 0x008fe400078ec0ff */
[----:B------:R-:W-:Y:S01]  /*3f2e0*/  LOP3.LUT R20, R112, 0xffff, RZ, 0xc0, !PT ;  /* 0x0000ffff70147812 */ /* 0x000fe200078ec0ff */
[----:B------:R-:W3:Y:S04]  /*3f2f0*/  LDL.LU R122, [R1+0x1208] ;  /* 0x00120800017a7983 */ /* 0x000ee80000300800 */
[----:B------:R-:W3:Y:S01]  /*3f300*/  LDL.LU R112, [R1+0x121c] ;  /* 0x00121c0001707983 */ /* 0x000ee20000300800 */
[----:B------:R-:W-:-:S02]  /*3f310*/  PRMT R92, R23, 0x3340, R22 ;  /* 0x00003340175c7816 */ /* 0x000fc40000000016 */
[----:B------:R-:W-:Y:S02]  /*3f320*/  PRMT R29, R21, 0x3340, R20 ;  /* 0x00003340151d7816 */ /* 0x000fe40000000014 */
[----:B----4-:R-:W-:Y:S02]  /*3f330*/  LOP3.LUT R23, R124, 0xffff, RZ, 0xc0, !PT ;  /* 0x0000ffff7c177812 */ /* 0x010fe400078ec0ff */
        /* <DEDUP_REMOVED lines=8> */
[----:B------:R-:W-:Y:S02]  /*3f3c0*/  LOP3.LUT R23, R116, 0xffff, RZ, 0xc0, !PT ;  /* 0x0000ffff74177812 */ /* 0x000fe400078ec0ff */
[----:B------:R-:W-:Y:S01]  /*3f3d0*/  PRMT R82, R21, 0x3340, R20 ;  /* 0x0000334015527816 */ /* 0x000fe20000000014 */
[----:B------:R-:W4:Y:S01]  /*3f3e0*/  LDL.LU R116, [R1+0x11f8] ;  /* 0x0011f80001747983 */ /* 0x000f220000300800 */
[----:B------:R-:W-:Y:S02]  /*3f3f0*/  LOP3.LUT R21, R118, 0xffff, RZ, 0xc0, !PT ;  /* 0x0000ffff76157812 */ /* 0x000fe400078ec0ff */
[----:B------:R-:W-:Y:S01]  /*3f400*/  LOP3.LUT R22, R120, 0xffff, RZ, 0xc0, !PT ;  /* 0x0000ffff78167812 */ /* 0x000fe200078ec0ff */
[----:B------:R-:W4:Y:S04]  /*3f410*/  LDL.LU R118, [R1+0x11f0] ;  /* 0x0011f00001767983 */ /* 0x000f280000300800 */
[----:B------:R-:W4:Y:S01]  /*3f420*/  LDL.LU R120, [R1+0x11e8] ;  /* 0x0011e80001787983 */ /* 0x000f220000300800 */
[----:B------:R-:W-:-:S02]  /*3f430*/  LOP3.LUT R20, R117, 0xffff, RZ, 0xc0, !PT ;  /* 0x0000ffff75147812 */ /* 0x000fc400078ec0ff */
[----:B------:R-:W-:Y:S01]  /*3f440*/  PRMT R34, R23, 0x3340, R22 ;  /* 0x0000334017227816 */ /* 0x000fe20000000016 */
[----:B------:R-:W4:Y:S01]  /*3f450*/  LDL.LU R117, [R1+0x11fc] ;  /* 0x0011fc0001757983 */ /* 0x000f220000300800 */
[----:B--2---:R-:W-:-:S03]  /*3f460*/  LOP3.LUT R23, R123, 0xffff, RZ, 0xc0, !PT ;  /* 0x0000ffff7b177812 */ /* 0x004fc600078ec0ff */
[----:B------:R-:W2:Y:S01]  /*3f470*/  LDL.LU R123, [R1+0x11f4] ;  /* 0x0011f400017b7983 */ /* 0x000ea20000300800 */
[----:B------:R-:W-:Y:S02]  /*3f480*/  PRMT R96, R21, 0x3340, R20 ;  /* 0x0000334015607816 */ /* 0x000fe40000000014 */
[----:B------:R-:W-:Y:S01]  /*3f490*/  LOP3.LUT R21, R119, 0xffff, RZ, 0xc0, !PT ;  /* 0x0000ffff77157812 */ /* 0x000fe200078ec0ff */
[----:B------:R-:W2:Y:S04]  /*3f4a0*/  LDL.LU R111, [R1+0x11ec] ;  /* 0x0011ec00016f7983 */ /* 0x000ea80000300800 */
[----:B------:R-:W2:Y:S01]  /*3f4b0*/  LDL.LU R119, [R1+0x11e4] ;  /* 0x0011e40001777983 */ /* 0x000ea20000300800 */
[----:B------:R-:W-:-:S03]  /*3f4c0*/  LOP3.LUT R22, R121, 0xffff, RZ, 0xc0, !PT ;  /* 0x0000ffff79167812 */ /* 0x000fc600078ec0ff */
[----:B------:R-:W2:Y:S01]  /*3f4d0*/  LDL.LU R121, [R1+0x11e0] ;  /* 0x0011e00001797983 */ /* 0x000ea20000300800 */
[----:B---3--:R-:W-:Y:S02]  /*3f4e0*/  LOP3.LUT R20, R122, 0xffff, RZ, 0xc0, !PT ;  /* 0x0000ffff7a147812 */ /* 0x008fe400078ec0ff */
[----:B------:R-:W-:Y:S01]  /*3f4f0*/  PRMT R79, R23, 0x3340, R22 ;  /* 0x00003340174f7816 */ /* 0x000fe20000000016 */
[----:B------:R-:W3:Y:S01]  /*3f500*/  LDL.LU R122, [R1+0x11d8] ;  /* 0x0011d800017a7983 */ /* 0x000ee20000300800 */
[----:B------:R-:W-:Y:S02]  /*3f510*/  LOP3.LUT R23, R112, 0xffff, RZ, 0xc0, !PT ;  /* 0x0000ffff70177812 */ /* 0x000fe400078ec0ff */
[----:B------:R-:W-:Y:S01]  /*3f520*/  PRMT R81, R21, 0x3340, R20 ;  /* 0x0000334015517816 */ /* 0x000fe20000000014 */
[----:B------:R-:W3:Y:S01]  /*3f530*/  LDL.LU R112, [R1+0x11d0] ;  /* 0x0011d00001707983 */ /* 0x000ee20000300800 */
[----:B----4-:R-:W-:Y:S02]  /*3f540*/  LOP3.LUT R22, R113, 0xffff, RZ, 0xc0, !PT ;  /* 0x0000ffff71167812 */ /* 0x010fe400078ec0ff */
[----:B------:R-:W-:-:S02]  /*3f550*/  LOP3.LUT R21, R124, 0xffff, RZ, 0xc0, !PT ;  /* 0x0000ffff7c157812 */ /* 0x000fc400078ec0ff */
[----:B------:R-:W4:Y:S01]  /*3f560*/  LDL.LU R124, [R1+0x11c8] ;  /* 0x0011c800017c7983 */ /* 0x000f220000300800 */
[----:B------:R-:W-:-:S03]  /*3f570*/  LOP3.LUT R20, R114, 0xffff, RZ, 0xc0, !PT ;  /* 0x0000ffff72147812 */ /* 0x000fc600078ec0ff */
[----:B------:R-:W4:Y:S01]  /*3f580*/  LDL.LU R113, [R1+0x11dc] ;  /* 0x0011dc0001717983 */ /* 0x000f220000300800 */
[----:B------:R-:W-:-:S03]  /*3f590*/  PRMT R94, R23, 0x3340, R22 ;  /* 0x00003340175e7816 */ /* 0x000fc60000000016 */
[----:B------:R-:W4:Y:S01]  /*3f5a0*/  LDL.LU R114, [R1+0x11d4] ;  /* 0x0011d40001727983 */ /* 0x000f220000300800 */
[----:B------:R-:W-:-:S03]  /*3f5b0*/  LOP3.LUT R23, R115, 0xffff, RZ, 0xc0, !PT ;  /* 0x0000ffff73177812 */ /* 0x000fc600078ec0ff */
[----:B------:R-:W4:Y:S01]  /*3f5c0*/  LDL.LU R115, [R1+0x11cc] ;  /* 0x0011cc0001737983 */ /* 0x000f220000300800 */
[----:B------:R-:W-:Y:S02]  /*3f5d0*/  PRMT R95, R21, 0x3340, R20 ;  /* 0x00003340155f7816 */ /* 0x000fe40000000014 */
[----:B------:R-:W-:Y:S02]  /*3f5e0*/  LOP3.LUT R21, R116, 0xffff, RZ, 0xc0, !PT ;  /* 0x0000ffff74157812 */ /* 0x000fe400078ec0ff */
        /* <DEDUP_REMOVED lines=8> */
[----:B------:R-:W4:Y:S01]  /*3f670*/  LDL.LU R117, [R1+0x11b0] ;  /* 0x0011b00001757983 */ /* 0x000f220000300800 */
[----:B--2---:R-:W-:-:S03]  /*3f680*/  LOP3.LUT R21, R123, 0xffff, RZ, 0xc0, !PT ;  /* 0x0000ffff7b157812 */ /* 0x004fc600078ec0ff */
[----:B------:R-:W2:Y:S01]  /*3f690*/  LDL.LU R123, [R1+0x11a8] ;  /* 0x0011a800017b7983 */ /* 0x000ea20000300800 */
[----:B------:R-:W-:Y:S02]  /*3f6a0*/  LOP3.LUT R22, R111, 0xffff, RZ, 0xc0, !PT ;  /* 0x0000ffff6f167812 */ /* 0x000fe400078ec0ff */
[----:B------:R-:W-:Y:S02]  /*3f6b0*/  LOP3.LUT R20, R119, 0xffff, RZ, 0xc0, !PT ;  /* 0x0000ffff77147812 */ /* 0x000fe400078ec0ff */
[----:B------:R-:W2:Y:S01]  /*3f6c0*/  LDL.LU R119, [R1+0x11bc] ;  /* 0x0011bc0001777983 */ /* 0x000ea20000300800 */
[----:B------:R-:W-:Y:S02]  /*3f6d0*/  PRMT R98, R23, 0x3340, R22 ;  /* 0x0000334017627816 */ /* 0x000fe40000000016 */
[----:B------:R-:W-:Y:S02]  /*3f6e0*/  PRMT R100, R21, 0x3340, R20 ;  /* 0x0000334015647816 */ /* 0x000fe40000000014 */
[----:B------:R-:W-:-:S02]  /*3f6f0*/  LOP3.LUT R23, R121, 0xffff, RZ, 0xc0, !PT ;  /* 0x0000ffff79177812 */ /* 0x000fc400078ec0ff */
[----:B------:R-:W2:Y:S01]  /*3f700*/  LDL.LU R121, [R1+0x11b4] ;  /* 0x0011b40001797983 */ /* 0x000ea20000300800 */
[----:B---3--:R-:W-:-:S03]  /*3f710*/  LOP3.LUT R21, R122, 0xffff, RZ, 0xc0, !PT ;  /* 0x0000ffff7a157812 */ /* 0x008fc600078ec0ff */
[----:B------:R-:W3:Y:S01]  /*3f720*/  LDL.LU R122, [R1+0x11ac] ;  /* 0x0011ac00017a7983 */ /* 0x000ee20000300800 */
[----:B------:R-:W-:Y:S02]  /*3f730*/  LOP3.LUT R22, R112, 0xffff, RZ, 0xc0, !PT ;  /* 0x0000ffff70167812 */ /* 0x000fe400078ec0ff */
[----:B----4-:R-:W-:Y:S02]  /*3f740*/  LOP3.LUT R20, R124, 0xffff, RZ, 0xc0, !PT ;  /* 0x0000ffff7c147812 */ /* 0x010fe400078ec0ff */
[----:B------:R-:W-:Y:S01]  /*3f750*/  PRMT R83, R23, 0x3340, R22 ;  /* 0x0000334017537816 */ /* 0x000fe20000000016 */
[----:B------:R-:W4:Y:S04]  /*3f760*/  LDL.LU R124, [R1+0x11a0] ;  /* 0x0011a000017c7983 */ /* 0x000f280000300800 */
[----:B------:R-:W4:Y:S01]  /*3f770*/  LDL.LU R111, [R1+0x1198] ;  /* 0x00119800016f7983 */ /* 0x000f220000300800 */
[----:B------:R-:W-:-:S03]  /*3f780*/  LOP3.LUT R23, R113, 0xffff, RZ, 0xc0, !PT ;  /* 0x0000ffff71177812 */ /* 0x000fc600078ec0ff */
[----:B------:R-:W4:Y:S01]  /*3f790*/  LDL.LU R112, [R1+0x1190] ;  /* 0x0011900001707983 */ /* 0x000f220000300800 */
[----:B------:R-:W-:Y:S02]  /*3f7a0*/  LOP3.LUT R22, R115, 0xffff, RZ, 0xc0, !PT ;  /* 0x0000ffff73167812 */ /* 0x000fe400078ec0ff */
[----:B------:R-:W-:Y:S02]  /*3f7b0*/  PRMT R85, R21, 0x3340, R20 ;  /* 0x0000334015557816 */ /* 0x000fe40000000014 */
[----:B------:R-:W-:Y:S02]  /*3f7c0*/  LOP3.LUT R21, R114, 0xffff, RZ, 0xc0, !PT ;  /* 0x0000ffff72157812 */ /* 0x000fe400078ec0ff */
        /* <DEDUP_REMOVED lines=13> */
[----:B------:R-:W2:Y:S04]  /*3f8a0*/  LDL.LU R115, [R1+0x1178] ;  /* 0x0011780001737983 */ /* 0x000ea80000300800 */
[----:B------:R-:W2:Y:S01]  /*3f8b0*/  LDL.LU R117, [R1+0x1170] ;  /* 0x0011700001757983 */ /* 0x000ea20000300800 */
[----:B------:R-:W-:Y:S02]  /*3f8c0*/  PRMT R88, R23, 0x3340, R22 ;  /* 0x0000334017587816 */ /* 0x000fe40000000016 */
[----:B------:R-:W-:Y:S02]  /*3f8d0*/  LOP3.LUT R23, R119, 0xffff, RZ, 0xc0, !PT ;  /* 0x0000ffff77177812 */ /* 0x000fe400078ec0ff */
[----:B------:R-:W-:Y:S01]  /*3f8e0*/  PRMT R90, R21, 0x3340, R20 ;  /* 0x00003340155a7816 */ /* 0x000fe20000000014 */
[----:B------:R-:W2:Y:S01]  /*3f8f0*/  LDL.LU R119, [R1+0x1168] ;  /* 0x0011680001777983 */ /* 0x000ea20000300800 */
[----:B---3--:R-:W-:-:S02]  /*3f900*/  LOP3.LUT R22, R122, 0xffff, RZ, 0xc0, !PT ;  /* 0x0000ffff7a167812 */ /* 0x008fc400078ec0ff */
[----:B------:R-:W-:Y:S02]  /*3f910*/  LOP3.LUT R21, R121, 0xffff, RZ, 0xc0, !PT ;  /* 0x0000ffff79157812 */ /* 0x000fe400078ec0ff */
[----:B------:R-:W-:Y:S01]  /*3f920*/  LOP3.LUT R20, R125, 0xffff, RZ, 0xc0, !PT ;  /* 0x0000ffff7d147812 */ /* 0x000fe200078ec0ff */
[----:B------:R-:W3:Y:S01]  /*3f930*/  LDL.LU R121, [R1+0x117c] ;  /* 0x00117c0001797983 */ /* 0x000ee20000300800 */
[----:B------:R-:W-:-:S03]  /*3f940*/  PRMT R125, R23, 0x3340, R22 ;  /* 0x00003340177d7816 */ /* 0x000fc60000000016 */
[----:B------:R-:W3:Y:S01]  /*3f950*/  LDL.LU R122, [R1+0x1174] ;  /* 0x00117400017a7983 */ /* 0x000ee20000300800 */
[----:B------:R-:W-:Y:S02]  /*3f960*/  PRMT R103, R21, 0x3340, R20 ;  /* 0x0000334015677816 */ /* 0x000fe40000000014 */
[----:B----4-:R-:W-:Y:S02]  /*3f970*/  LOP3.LUT R23, R124, 0xffff, RZ, 0xc0, !PT ;  /* 0x0000ffff7c177812 */ /* 0x010fe400078ec0ff */
[----:B------:R-:W4:Y:S01]  /*3f980*/  LDL.LU R124, [R1+0x116c] ;  /* 0x00116c00017c7983 */ /* 0x000f220000300800 */
[----:B------:R-:W-:Y:S02]  /*3f990*/  LOP3.LUT R22, R112, 0xffff, RZ, 0xc0, !PT ;  /* 0x0000ffff70167812 */ /* 0x000fe400078ec0ff */
[----:B------:R-:W-:Y:S02]  /*3f9a0*/  LOP3.LUT R21, R111, 0xffff, RZ, 0xc0, !PT ;  /* 0x0000ffff6f157812 */ /* 0x000fe400078ec0ff */
[----:B------:R-:W4:Y:S04]  /*3f9b0*/  LDL.LU R111, [R1+0x1160] ;  /* 0x00116000016f7983 */ /* 0x000f280000300800 */
[----:B------:R-:W4:Y:S01]  /*3f9c0*/  LDL.LU R112, [R1+0x1158] ;  /* 0x0011580001707983 */ /* 0x000f220000300800 */
[----:B------:R-:W-:-:S02]  /*3f9d0*/  LOP3.LUT R20, R114, 0xffff, RZ, 0xc0, !PT ;  /* 0x0000ffff72147812 */ /* 0x000fc400078ec0ff */
[----:B------:R-:W-:Y:S01]  /*3f9e0*/  PRMT R87, R23, 0x3340, R22 ;  /* 0x0000334017577816 */ /* 0x000fe20000000016 */
[----:B------:R-:W4:Y:S01]  /*3f9f0*/  LDL.LU R114, [R1+0x1150] ;  /* 0x0011500001727983 */ /* 0x000f220000300800 */
[----:B------:R-:W-:-:S03]  /*3fa00*/  LOP3.LUT R23, R116, 0xffff, RZ, 0xc0, !PT ;  /* 0x0000ffff74177812 */ /* 0x000fc600078ec0ff */
[----:B------:R-:W4:Y:S01]  /*3fa10*/  LDL.LU R116, [R1+0x1148] ;  /* 0x0011480001747983 */ /* 0x000f220000300800 */
[----:B------:R-:W-:Y:S02]  /*3fa20*/  LOP3.LUT R22, R118, 0xffff, RZ, 0xc0, !PT ;  /* 0x0000ffff76167812 */ /* 0x000fe400078ec0ff */
[----:B------:R-:W-:Y:S01]  /*3fa30*/  PRMT R89, R21, 0x3340, R20 ;  /* 0x0000334015597816 */ /* 0x000fe20000000014 */
[----:B------:R-:W4:Y:S01]  /*3fa40*/  LDL.LU R118, [R1+0x115c] ;  /* 0x00115c0001767983 */ /* 0x000f220000300800 */
[----:B------:R-:W-:Y:S02]  /*3fa50*/  LOP3.LUT R20, R120, 0xffff, RZ, 0xc0, !PT ;  /* 0x0000ffff78147812 */ /* 0x000fe400078ec0ff */
[----:B------:R-:W-:Y:S01]  /*3fa60*/  PRMT R101, R23, 0x3340, R22 ;  /* 0x0000334017657816 */ /* 0x000fe20000000016 */
[----:B------:R-:W4:Y:S01]  /*3fa70*/  LDL.LU R120, [R1+0x1154] ;  /* 0x0011540001787983 */ /* 0x000f220000300800 */
[----:B--2---:R-:W-:-:S03]  /*3fa80*/  LOP3.LUT R23, R123, 0xffff, RZ, 0xc0, !PT ;  /* 0x0000ffff7b177812 */ /* 0x004fc600078ec0ff */
[----:B------:R-:W2:Y:S01]  /*3fa90*/  LDL.LU R123, [R1+0x114c] ;  /* 0x00114c00017b7983 */ /* 0x000ea20000300800 */
[----:B------:R-:W-:Y:S02]  /*3faa0*/  LOP3.LUT R21, R113, 0xffff, RZ, 0xc0, !PT ;  /* 0x0000ffff71157812 */ /* 0x000fe400078ec0ff */
[----:B------:R-:W-:Y:S01]  /*3fab0*/  LOP3.LUT R22, R117, 0xffff, RZ, 0xc0, !PT ;  /* 0x0000ffff75167812 */ /* 0x000fe200078ec0ff */
[----:B------:R-:W2:Y:S01]  /*3fac0*/  LDL.LU R113, [R1+0x1140] ;  /* 0x0011400001717983 */ /* 0x000ea20000300800 */
[----:B------:R-:W-:Y:S02]  /*3fad0*/  PRMT R102, R21, 0x3340, R20 ;  /* 0x0000334015667816 */ /* 0x000fe40000000014 */
[----:B------:R-:W-:Y:S02]  /*3fae0*/  LOP3.LUT R21, R115, 0xffff, RZ, 0xc0, !PT ;  /* 0x0000ffff73157812 */ /* 0x000fe400078ec0ff */
[----:B------:R-:W-:Y:S01]  /*3faf0*/  LOP3.LUT R20, R119, 0xffff, RZ, 0xc0, !PT ;  /* 0x0000ffff77147812 */ /* 0x000fe200078ec0ff */
[----:B------:R-:W2:Y:S01]  /*3fb00*/  LDL.LU R115, [R1+0x1138] ;  /* 0x0011380001737983 */ /* 0x000ea20000300800 */
[----:B------:R-:W-:-:S03]  /*3fb10*/  PRMT R105, R23, 0x3340, R22 ;  /* 0x0000334017697816 */ /* 0x000fc60000000016 */
[----:B------:R-:W2:Y:S01]  /*3fb20*/  LDL.LU R117, [R1+0x1130] ;  /* 0x0011300001757983 */ /* 0x000ea20000300800 */
[----:B------:R-:W-:Y:S02]  /*3fb30*/  PRMT R107, R21, 0x3340, R20 ;  /* 0x00003340156b7816 */ /* 0x000fe40000000014 */
[----:B---3--:R-:W-:Y:S01]  /*3fb40*/  LOP3.LUT R23, R121, 0xffff, RZ, 0xc0, !PT ;  /* 0x0000ffff79177812 */ /* 0x008fe200078ec0ff */
[----:B------:R-:W3:Y:S01]  /*3fb50*/  LDL.LU R119, [R1+0x1128] ;  /* 0x0011280001777983 */ /* 0x000ee20000300800 */
[----:B------:R-:W-:Y:S02]  /*3fb60*/  LOP3.LUT R21, R122, 0xffff, RZ, 0xc0, !PT ;  /* 0x0000ffff7a157812 */ /* 0x000fe400078ec0ff */
[----:B------:R-:W-:Y:S01]  /*3fb70*/  LOP3.LUT R20, R150, 0xffff, RZ, 0xc0, !PT ;  /* 0x0000ffff96147812 */ /* 0x000fe200078ec0ff */
[----:B------:R-:W3:Y:S04]  /*3fb80*/  LDL.LU R121, [R1+0x113c] ;  /* 0x00113c0001797983 */ /* 0x000ee80000300800 */
[----:B------:R-:W3:Y:S01]  /*3fb90*/  LDL.LU R122, [R1+0x1134] ;  /* 0x00113400017a7983 */ /* 0x000ee20000300800 */
[----:B----4-:R-:W-:-:S03]  /*3fba0*/  LOP3.LUT R22, R124, 0xffff, RZ, 0xc0, !PT ;  /* 0x0000ffff7c167812 */ /* 0x010fc600078ec0ff */
[----:B------:R-:W4:Y:S01]  /*3fbb0*/  LDL.LU R124, [R1+0x112c] ;  /* 0x00112c00017c7983 */ /* 0x000f220000300800 */
[----:B------:R-:W-:Y:S02]  /*3fbc0*/  PRMT R150, R21, 0x3340, R20 ;  /* 0x0000334015967816 */ /* 0x000fe40000000014 */
[----:B------:R-:W-:Y:S02]  /*3fbd0*/  PRMT R109, R23, 0x3340, R22 ;  /* 0x00003340176d7816 */ /* 0x000fe40000000016 */
[----:B------:R-:W-:Y:S02]  /*3fbe0*/  LOP3.LUT R23, R111, 0xffff, RZ, 0xc0, !PT ;  /* 0x0000ffff6f177812 */ /* 0x000fe400078ec0ff */
        /* <DEDUP_REMOVED lines=13> */
[----:B--2---:R-:W-:-:S03]  /*3fcc0*/  LOP3.LUT R22, R123, 0xffff, RZ, 0xc0, !PT ;  /* 0x0000ffff7b167812 */ /* 0x004fc600078ec0ff */
[----:B------:R-:W2:Y:S01]  /*3fcd0*/  LDL.LU R123, [R1+0x110c] ;  /* 0x00110c00017b7983 */ /* 0x000ea20000300800 */
[----:B------:R-:W-:Y:S02]  /*3fce0*/  LOP3.LUT R20, R18, 0xffff, RZ, 0xc0, !PT ;  /* 0x0000ffff12147812 */ /* 0x000fe400078ec0ff */
[----:B------:R-:W-:Y:S02]  /*3fcf0*/  PRMT R108, R23, 0x3340, R22 ;  /* 0x00003340176c7816 */ /* 0x000fe40000000016 */
[----:B------:R-:W-:Y:S01]  /*3fd00*/  LOP3.LUT R23, R113, 0xffff, RZ, 0xc0, !PT ;  /* 0x0000ffff71177812 */ /* 0x000fe200078ec0ff */
[----:B0-----:R-:W2:Y:S01]  /*3fd10*/  LDL.LU R244, [R1+0x10f8] ;  /* 0x0010f80001f47983 */ /* 0x001ea20000300800 */
[----:B------:R-:W-:Y:S02]  /*3fd20*/  PRMT R18, R21, 0x3340, R20 ;  /* 0x0000334015127816 */ /* 0x000fe40000000014 */
[----:B------:R-:W-:Y:S02]  /*3fd30*/  LOP3.LUT R21, R115, 0xffff, RZ, 0xc0, !PT ;  /* 0x0000ffff73157812 */ /* 0x000fe400078ec0ff */
[----:B------:R-:W-:-:S02]  /*3fd40*/  LOP3.LUT R22, R117, 0xffff, RZ, 0xc0, !PT ;  /* 0x0000ffff75167812 */ /* 0x000fc400078ec0ff */
[----:B------:R-:W2:Y:S01]  /*3fd50*/  LDL.LU R117, [R1+0x10f0] ;  /* 0x0010f00001757983 */ /* 0x000ea20000300800 */
[----:B---3--:R-:W-:Y:S02]  /*3fd60*/  LOP3.LUT R20, R119, 0xffff, RZ, 0xc0, !PT ;  /* 0x0000ffff77147812 */ /* 0x008fe400078ec0ff */
[----:B------:R-:W-:Y:S01]  /*3fd70*/  PRMT R111, R23, 0x3340, R22 ;  /* 0x00003340176f7816 */ /* 0x000fe20000000016 */
[----:B------:R-:W3:Y:S01]  /*3fd80*/  LDL.LU R119, [R1+0x10e8] ;  /* 0x0010e80001777983 */ /* 0x000ee20000300800 */
[----:B------:R-:W-:Y:S02]  /*3fd90*/  LOP3.LUT R23, R121, 0xffff, RZ, 0xc0, !PT ;  /* 0x0000ffff79177812 */ /* 0x000fe400078ec0ff */
[----:B------:R-:W-:Y:S02]  /*3fda0*/  PRMT R113, R21, 0x3340, R20 ;  /* 0x0000334015717816 */ /* 0x000fe40000000014 */
[----:B------:R-:W-:Y:S02]  /*3fdb0*/  LOP3.LUT R21, R122, 0xffff, RZ, 0xc0, !PT ;  /* 0x0000ffff7a157812 */ /* 0x000fe400078ec0ff */
[----:B------:R-:W-:Y:S01]  /*3fdc0*/  LOP3.LUT R20, R171, 0xffff, RZ, 0xc0, !PT ;  /* 0x0000ffffab147812 */ /* 0x000fe200078ec0ff */
[----:B------:R-:W3:Y:S01]  /*3fdd0*/  LDL.LU R121, [R1+0x10fc] ;  /* 0x0010fc0001797983 */ /* 0x000ee20000300800 */
[----:B----4-:R-:W-:-:S03]  /*3fde0*/  LOP3.LUT R22, R124, 0xffff, RZ, 0xc0, !PT ;  /* 0x0000ffff7c167812 */ /* 0x010fc600078ec0ff */
[----:B------:R-:W4:Y:S01]  /*3fdf0*/  LDL.LU R122, [R1+0x10f4] ;  /* 0x0010f400017a7983 */ /* 0x000f220000300800 */
[----:B------:R-:W-:-:S03]  /*3fe00*/  PRMT R171, R21, 0x3340, R20 ;  /* 0x0000334015ab7816 */ /* 0x000fc60000000014 */
[----:B------:R-:W4:Y:S01]  /*3fe10*/  LDL.LU R124, [R1+0x10ec] ;  /* 0x0010ec00017c7983 */ /* 0x000f220000300800 */
[----:B------:R-:W-:Y:S02]  /*3fe20*/  PRMT R115, R23, 0x3340, R22 ;  /* 0x0000334017737816 */ /* 0x000fe40000000016 */
[----:B------:R-:W-:Y:S01]  /*3fe30*/  LOP3.LUT R23, R110, 0xffff, RZ, 0xc0, !PT ;  /* 0x0000ffff6e177812 */ /* 0x000fe200078ec0ff */
[----:B------:R-:W4:Y:S01]  /*3fe40*/  LDL.LU R10, [R1+0x10d8] ;  /* 0x0010d800010a7983 */ /* 0x000f220000300800 */
[----:B------:R-:W-:Y:S02]  /*3fe50*/  LOP3.LUT R21, R112, 0xffff, RZ, 0xc0, !PT ;  /* 0x0000ffff70157812 */ /* 0x000fe400078ec0ff */
[----:B------:R-:W-:Y:S02]  /*3fe60*/  LOP3.LUT R22, R116, 0xffff, RZ, 0xc0, !PT ;  /* 0x0000ffff74167812 */ /* 0x000fe400078ec0ff */
[----:B------:R-:W4:Y:S01]  /*3fe70*/  LDL.LU R116, [R1+0x10d0] ;  /* 0x0010d00001747983 */ /* 0x000f220000300800 */
[----:B------:R-:W-:-:S02]  /*3fe80*/  LOP3.LUT R20, R118, 0xffff, RZ, 0xc0, !PT ;  /* 0x0000ffff76147812 */ /* 0x000fc400078ec0ff */
[----:B------:R-:W-:Y:S02]  /*3fe90*/  PRMT R110, R23, 0x3340, R22 ;  /* 0x00003340176e7816 */ /* 0x000fe40000000016 */
[----:B------:R-:W-:Y:S01]  /*3fea0*/  LOP3.LUT R23, R114, 0xffff, RZ, 0xc0, !PT ;  /* 0x0000ffff72177812 */ /* 0x000fe200078ec0ff */
[----:B------:R-:W4:Y:S01]  /*3feb0*/  LDL.LU R118, [R1+0x10c8] ;  /* 0x0010c80001767983 */ /* 0x000f220000300800 */
[----:B------:R-:W-:Y:S02]  /*3fec0*/  PRMT R112, R21, 0x3340, R20 ;  /* 0x0000334015707816 */ /* 0x000fe40000000014 */
[----:B------:R-:W-:Y:S02]  /*3fed0*/  LOP3.LUT R21, R120, 0xffff, RZ, 0xc0, !PT ;  /* 0x0000ffff78157812 */ /* 0x000fe400078ec0ff */
[----:B------:R-:W4:Y:S04]  /*3fee0*/  LDL.LU R120, [R1+0x10cc] ;  /* 0x0010cc0001787983 */ /* 0x000f280000300800 */
[----:B------:R-:W4:Y:S01]  /*3fef0*/  LDL.LU R15, [R1+0x10b8] ;  /* 0x0010b800010f7983 */ /* 0x000f220000300800 */
[----:B--2---:R-:W-:-:S03]  /*3ff00*/  LOP3.LUT R22, R123, 0xffff, RZ, 0xc0, !PT ;  /* 0x0000ffff7b167812 */ /* 0x004fc600078ec0ff */
[----:B------:R-:W2:Y:S01]  /*3ff10*/  LDL.LU R123, [R1+0x10b0] ;  /* 0x0010b000017b7983 */ /* 0x000ea20000300800 */
[----:B------:R-:W-:-:S03]  /*3ff20*/  PRMT R114, R23, 0x3340, R22 ;  /* 0x0000334017727816 */ /* 0x000fc60000000016 */
[----:B------:R-:W2:Y:S01]  /*3ff30*/  LDL.LU R22, [R1+0x1100] ;  /* 0x0011000001167983 */ /* 0x000ea20000300800 */
[----:B------:R-:W-:-:S04]  /*3ff40*/  LOP3.LUT R20, R173, 0xffff, RZ, 0xc0, !PT ;  /* 0x0000ffffad147812 */ /* 0x000fc800078ec0ff */
[----:B------:R-:W-:Y:S02]  /*3ff50*/  PRMT R173, R21, 0x3340, R20 ;  /* 0x0000334015ad7816 */ /* 0x000fe40000000014 */
[----:B------:R-:W-:Y:S02]  /*3ff60*/  LOP3.LUT R21, R244, 0xffff, RZ, 0xc0, !PT ;  /* 0x0000fffff4157812 */ /* 0x000fe400078ec0ff */
[----:B---3--:R-:W-:Y:S01]  /*3ff70*/  LOP3.LUT R20, R119, 0xffff, RZ, 0xc0, !PT ;  /* 0x0000ffff77147812 */ /* 0x008fe200078ec0ff */
[----:B------:R-:W3:Y:S03]  /*3ff80*/  LDL.LU R244, [R1+0x10b4] ;  /* 0x0010b40001f47983 */ /* 0x000ee60000300800 */
[----:B------:R-:W-:Y:S02]  /*3ff90*/  PRMT R119, R21, 0x3340, R20 ;  /* 0x0000334015777816 */ /* 0x000fe40000000014 */
[----:B----4-:R-:W-:-:S02]  /*3ffa0*/  LOP3.LUT R21, R122, 0xffff, RZ, 0xc0, !PT ;  /* 0x0000ffff7a157812 */ /* 0x010fc400078ec0ff */
[----:B------:R-:W4:Y:S01]  /*3ffb0*/  LDL.LU R122, [R1+0x1090] ;  /* 0x00109000017a7983 */ /* 0x000f220000300800 */
[----:B--2---:R-:W-:Y:S02]  /*3ffc0*/  LOP3.LUT R23, R22, 0xffff, RZ, 0xc0, !PT ;  /* 0x0000ffff16177812 */ /* 0x004fe400078ec0ff */
[----:B------:R-:W-:-:S04]  /*3ffd0*/  LOP3.LUT R22, R117, 0xffff, RZ, 0xc0, !PT ;  /* 0x0000ffff75167812 */ /* 0x000fc800078ec0ff */
[----:B------:R-:W-:Y:S02]  /*3ffe0*/  PRMT R117, R23, 0x3340, R22 ;  /* 0x0000334017757816 */ /* 0x000fe40000000016 */
[----:B------:R-:W-:Y:S02]  /*3fff0*/  LOP3.LUT R22, R124, 0xffff, RZ, 0xc0, !PT ;  /* 0x0000ffff7c167812 */ /* 0x000fe400078ec0ff */
[----:B------:R-:W-:Y:S01]  /*40000*/  LOP3.LUT R23, R121, 0xffff, RZ, 0xc0, !PT ;  /* 0x0000ffff79177812 */ /* 0x000fe200078ec0ff */
[----:B------:R-:W2:Y:S03]  /*40010*/  LDL.LU R124, [R1+0x1088] ;  /* 0x00108800017c7983 */ /* 0x000ea60000300800 */
[----:B------:R-:W-:Y:S02]  /*40020*/  PRMT R121, R23, 0x3340, R22 ;  /* 0x0000334017797816 */ /* 0x000fe40000000016 */
[----:B------:R-:W3:Y:S01]  /*40030*/  LDL.LU R22, [R1+0x10e0] ;  /* 0x0010e00001167983 */ /* 0x000ee20000300800 */
[----:B------:R-:W-:-:S04]  /*40040*/  LOP3.LUT R20, R168, 0xffff, RZ, 0xc0, !PT ;  /* 0x0000ffffa8147812 */ /* 0x000fc800078ec0ff */
[----:B------:R-:W-:Y:S02]  /*40050*/  PRMT R168, R21, 0x3340, R20 ;  /* 0x0000334015a87816 */ /* 0x000fe40000000014 */
[----:B------:R-:W-:Y:S02]  /*40060*/  LOP3.LUT R21, R10, 0xffff, RZ, 0xc0, !PT ;  /* 0x0000ffff0a157812 */ /* 0x000fe400078ec0ff */
[----:B------:R-:W2:Y:S01]  /*40070*/  LDL.LU R10, [R1+0x1094] ;  /* 0x00109400010a7983 */ /* 0x000ea20000300800 */
[----:B---3--:R-:W-:Y:S02]  /*40080*/  LOP3.LUT R23, R22, 0xffff, RZ, 0xc0, !PT ;  /* 0x0000ffff16177812 */ /* 0x008fe400078ec0ff */
[----:B------:R-:W-:-:S04]  /*40090*/  LOP3.LUT R22, R116, 0xffff, RZ, 0xc0, !PT ;  /* 0x0000ffff74167812 */ /* 0x000fc800078ec0ff */
[----:B------:R-:W-:Y:S02]  /*400a0*/  PRMT R116, R23, 0x3340, R22 ;  /* 0x0000334017747816 */ /* 0x000fe40000000016 */
[----:B------:R-:W3:Y:S04]  /*400b0*/  LDL.LU R23, [R1+0x10dc] ;  /* 0x0010dc0001177983 */ /* 0x000ee80000300800 */
[----:B------:R-:W4:Y:S01]  /*400c0*/  LDL.LU R22, [R1+0x10d4] ;  /* 0x0010d40001167983 */ /* 0x000f220000300800 */
[----:B------:R-:W-:-:S04]  /*400d0*/  LOP3.LUT R20, R118, 0xffff, RZ, 0xc0, !PT ;  /* 0x0000ffff76147812 */ /* 0x000fc800078ec0ff */
[----:B------:R-:W-:Y:S02]  /*400e0*/  PRMT R118, R21, 0x3340, R20 ;  /* 0x0000334015767816 */ /* 0x000fe40000000014 */
[----:B----4-:R-:W-:Y:S02]  /*400f0*/  LOP3.LUT R21, R22, 0xffff, RZ, 0xc0, !PT ;  /* 0x0000ffff16157812 */ /* 0x010fe400078ec0ff */
[----:B------:R-:W-:Y:S02]  /*40100*/  LOP3.LUT R22, R120, 0xffff, RZ, 0xc0, !PT ;  /* 0x0000ffff78167812 */ /* 0x000fe400078ec0ff */
[----:B---3--:R-:W-:-:S04]  /*40110*/  LOP3.LUT R23, R23, 0xffff, RZ, 0xc0, !PT ;  /* 0x0000ffff17177812 */ /* 0x008fc800078ec0ff */
[----:B------:R-:W-:Y:S02]  /*40120*/  PRMT R120, R23, 0x3340, R22 ;  /* 0x0000334017787816 */ /* 0x000fe40000000016 */
[----:B------:R-:W3:Y:S01]  /*40130*/  LDL.LU R22, [R1+0x10c0] ;  /* 0x0010c00001167983 */ /* 0x000ee20000300800 */
[----:B------:R-:W-:-:S04]  /*40140*/  LOP3.LUT R20, R169, 0xffff, RZ, 0xc0, !PT ;  /* 0x0000ffffa9147812 */ /* 0x000fc800078ec0ff */
[----:B------:R-:W-:Y:S02]  /*40150*/  PRMT R169, R21, 0x3340, R20 ;  /* 0x0000334015a97816 */ /* 0x000fe40000000014 */
[----:B------:R-:W-:Y:S02]  /*40160*/  LOP3.LUT R21, R15, 0xffff, RZ, 0xc0, !PT ;  /* 0x0000ffff0f157812 */ /* 0x000fe400078ec0ff */
[----:B------:R-:W4:Y:S01]  /*40170*/  LDL.LU R15, [R1+0x106c] ;  /* 0x00106c00010f7983 */ /* 0x000f220000300800 */
[----:B---3--:R-:W-:Y:S02]  /*40180*/  LOP3.LUT R23, R22, 0xffff, RZ, 0xc0, !PT ;  /* 0x0000ffff16177812 */ /* 0x008fe400078ec0ff */
[----:B------:R-:W-:-:S04]  /*40190*/  LOP3.LUT R22, R123, 0xffff, RZ, 0xc0, !PT ;  /* 0x0000ffff7b167812 */ /* 0x000fc800078ec0ff */
        /* <DEDUP_REMOVED lines=9> */
[----:B------:R-:W3:Y:S04]  /*40230*/  LDL.LU R23, [R1+0x10a0] ;  /* 0x0010a00001177983 */ /* 0x000ee80000300800 */
[----:B------:R-:W2:Y:S01]  /*40240*/  LDL.LU R22, [R1+0x1098] ;  /* 0x0010980001167983 */ /* 0x000ea20000300800 */
[----:B------:R-:W-:-:S04]  /*40250*/  LOP3.LUT R20, R141, 0xffff, RZ, 0xc0, !PT ;  /* 0x0000ffff8d147812 */ /* 0x000fc800078ec0ff */
[----:B------:R-:W-:Y:S02]  /*40260*/  PRMT R141, R21, 0x3340, R20 ;  /* 0x00003340158d7816 */ /* 0x000fe40000000014 */
[----:B--2---:R-:W-:Y:S02]  /*40270*/  LOP3.LUT R21, R22, 0xffff, RZ, 0xc0, !PT ;  /* 0x0000ffff16157812 */ /* 0x004fe400078ec0ff */
[----:B------:R-:W-:Y:S02]  /*40280*/  LOP3.LUT R22, R122, 0xffff, RZ, 0xc0, !PT ;  /* 0x0000ffff7a167812 */ /* 0x000fe400078ec0ff */
[----:B---3--:R-:W-:-:S04]  /*40290*/  LOP3.LUT R23, R23, 0xffff, RZ, 0xc0, !PT ;  /* 0x0000ffff17177812 */ /* 0x008fc800078ec0ff */
[----:B------:R-:W-:Y:S02]  /*402a0*/  PRMT R122, R23, 0x3340, R22 ;  /* 0x00003340177a7816 */ /* 0x000fe40000000016 */
[----:B------:R-:W2:Y:S01]  /*402b0*/  LDL.LU R22, [R1+0x109c] ;  /* 0x00109c0001167983 */ /* 0x000ea20000300800 */
[----:B------:R-:W-:-:S04]  /*402c0*/  LOP3.LUT R20, R124, 0xffff, RZ, 0xc0, !PT ;  /* 0x0000ffff7c147812 */ /* 0x000fc800078ec0ff */
[----:B------:R-:W-:Y:S02]  /*402d0*/  PRMT R124, R21, 0x3340, R20 ;  /* 0x00003340157c7816 */ /* 0x000fe40000000014 */
[----:B------:R-:W-:Y:S02]  /*402e0*/  LOP3.LUT R21, R10, 0xffff, RZ, 0xc0, !PT ;  /* 0x0000ffff0a157812 */ /* 0x000fe400078ec0ff */
[----:B------:R-:W-:Y:S01]  /*402f0*/  LOP3.LUT R20, R147, 0xffff, RZ, 0xc0, !PT ;  /* 0x0000ffff93147812 */ /* 0x000fe200078ec0ff */
[----:B------:R-:W3:Y:S01]  /*40300*/  LDL.LU R10, [R1+0x1030] ;  /* 0x00103000010a7983 */ /* 0x000ee20000300800 */
[----:B--2---:R-:W-:Y:S02]  /*40310*/  LOP3.LUT R23, R22, 0xffff, RZ, 0xc0, !PT ;  /* 0x0000ffff16177812 */ /* 0x004fe400078ec0ff */
[----:B------:R-:W-:-:S04]  /*40320*/  LOP3.LUT R22, R151, 0xffff, RZ, 0xc0, !PT ;  /* 0x0000ffff97167812 */ /* 0x000fc800078ec0ff */
[----:B------:R-:W-:Y:S02]  /*40330*/  PRMT R147, R23, 0x3340, R22 ;  /* 0x0000334017937816 */ /* 0x000fe40000000016 */
[----:B------:R-:W2:Y:S04]  /*40340*/  LDL.LU R23, [R1+0x1080] ;  /* 0x0010800001177983 */ /* 0x000ea80000300800 */
[----:B------:R-:W4:Y:S01]  /*40350*/  LDL.LU R22, [R1+0x1078] ;  /* 0x0010780001167983 */ /* 0x000f220000300800 */
[----:B------:R-:W-:Y:S02]  /*40360*/  PRMT R151, R21, 0x3340, R20 ;  /* 0x0000334015977816 */ /* 0x000fe40000000014 */
[----:B------:R-:W-:Y:S02]  /*40370*/  LOP3.LUT R20, R143, 0xffff, RZ, 0xc0, !PT ;  /* 0x0000ffff8f147812 */ /* 0x000fe400078ec0ff */
[----:B--2---:R-:W-:-:S02]  /*40380*/  LOP3.LUT R23, R23, 0xffff, RZ, 0xc0, !PT ;  /* 0x0000ffff17177812 */ /* 0x004fc400078ec0ff */
[----:B----4-:R-:W-:Y:S02]  /*40390*/  LOP3.LUT R21, R22, 0xffff, RZ, 0xc0, !PT ;  /* 0x0000ffff16157812 */ /* 0x010fe400078ec0ff */
[----:B------:R-:W-:-:S04]  /*403a0*/  LOP3.LUT R22, R145, 0xffff, RZ, 0xc0, !PT ;  /* 0x0000ffff91167812 */ /* 0x000fc800078ec0ff */
[----:B------:R-:W-:Y:S02]  /*403b0*/  PRMT R143, R23, 0x3340, R22 ;  /* 0x00003340178f7816 */ /* 0x000fe40000000016 */
[----:B------:R-:W2:Y:S04]  /*403c0*/  LDL.LU R23, [R1+0x107c] ;  /* 0x00107c0001177983 */ /* 0x000ea80000300800 */
[----:B------:R-:W4:Y:S01]  /*403d0*/  LDL.LU R22, [R1+0x1074] ;  /* 0x0010740001167983 */ /* 0x000f220000300800 */
[----:B------:R-:W-:Y:S02]  /*403e0*/  PRMT R145, R21, 0x3340, R20 ;  /* 0x0000334015917816 */ /* 0x000fe40000000014 */
[----:B----4-:R-:W-:Y:S02]  /*403f0*/  LOP3.LUT R21, R22, 0xffff, RZ, 0xc0, !PT ;  /* 0x0000ffff16157812 */ /* 0x010fe400078ec0ff */
[----:B------:R-:W-:-:S02]  /*40400*/  LOP3.LUT R22, R15, 0xffff, RZ, 0xc0, !PT ;  /* 0x0000ffff0f167812 */ /* 0x000fc400078ec0ff */
[----:B--2---:R-:W-:-:S04]  /*40410*/  LOP3.LUT R23, R23, 0xffff, RZ, 0xc0, !PT ;  /* 0x0000ffff17177812 */ /* 0x004fc800078ec0ff */
[----:B------:R-:W-:Y:S02]  /*40420*/  PRMT R15, R23, 0x3340, R22 ;  /* 0x00003340170f7816 */ /* 0x000fe40000000016 */
[----:B------:R-:W2:Y:S01]  /*40430*/  LDL.LU R22, [R1+0x1060] ;  /* 0x0010600001167983 */ /* 0x000ea20000300800 */
[----:B------:R-:W-:-:S04]  /*40440*/  LOP3.LUT R20, R8, 0xffff, RZ, 0xc0, !PT ;  /* 0x0000ffff08147812 */ /* 0x000fc800078ec0ff */
[----:B------:R-:W-:Y:S02]  /*40450*/  PRMT R8, R21, 0x3340, R20 ;  /* 0x0000334015087816 */ /* 0x000fe40000000014 */
[----:B------:R-:W-:Y:S02]  /*40460*/  LOP3.LUT R21, R244, 0xffff, RZ, 0xc0, !PT ;  /* 0x0000fffff4157812 */ /* 0x000fe400078ec0ff */
[----:B------:R-:W-:Y:S01]  /*40470*/  LOP3.LUT R20, R142, 0xffff, RZ, 0xc0, !PT ;  /* 0x0000ffff8e147812 */ /* 0x000fe200078ec0ff */
[----:B------:R-:W4:Y:S01]  /*40480*/  LDL.LU R244, [R1+0x100c] ;  /* 0x00100c0001f47983 */ /* 0x000f220000300800 */
[----:B--2---:R-:W-:Y:S02]  /*40490*/  LOP3.LUT R23, R22, 0xffff, RZ, 0xc0, !PT ;  /* 0x0000ffff16177812 */ /* 0x004fe400078ec0ff */
[----:B------:R-:W-:-:S04]  /*404a0*/  LOP3.LUT R22, R144, 0xffff, RZ, 0xc0, !PT ;  /* 0x0000ffff90167812 */ /* 0x000fc800078ec0ff */
[----:B------:R-:W-:Y:S02]  /*404b0*/  PRMT R142, R23, 0x3340, R22 ;  /* 0x00003340178e7816 */ /* 0x000fe40000000016 */
[----:B------:R-:W2:Y:S04]  /*404c0*/  LDL.LU R23, [R1+0x105c] ;  /* 0x00105c0001177983 */ /* 0x000ea80000300800 */
[----:B------:R-:W3:Y:S01]  /*404d0*/  LDL.LU R22, [R1+0x1054] ;  /* 0x0010540001167983 */ /* 0x000ee20000300800 */
[----:B------:R-:W-:Y:S02]  /*404e0*/  PRMT R144, R21, 0x3340, R20 ;  /* 0x0000334015907816 */ /* 0x000fe40000000014 */
[----:B--2---:R-:W-:Y:S02]  /*404f0*/  LOP3.LUT R23, R23, 0xffff, RZ, 0xc0, !PT ;  /* 0x0000ffff17177812 */ /* 0x004fe400078ec0ff */
[----:B---3--:R-:W-:-:S02]  /*40500*/  LOP3.LUT R21, R22, 0xffff, RZ, 0xc0, !PT ;  /* 0x0000ffff16157812 */ /* 0x008fc400078ec0ff */
[----:B------:R-:W-:-:S04]  /*40510*/  LOP3.LUT R22, R146, 0xffff, RZ, 0xc0, !PT ;  /* 0x0000ffff92167812 */ /* 0x000fc800078ec0ff */
[----:B------:R-:W-:Y:S02]  /*40520*/  PRMT R146, R23, 0x3340, R22 ;  /* 0x0000334017927816 */ /* 0x000fe40000000016 */
[----:B------:R-:W2:Y:S04]  /*40530*/  LDL.LU R23, [R1+0x1040] ;  /* 0x0010400001177983 */ /* 0x000ea80000300800 */
[----:B------:R-:W3:Y:S01]  /*40540*/  LDL.LU R22, [R1+0x1038] ;  /* 0x0010380001167983 */ /* 0x000ee20000300800 */
[----:B------:R-:W-:-:S04]  /*40550*/  LOP3.LUT R20, R9, 0xffff, RZ, 0xc0, !PT ;  /* 0x0000ffff09147812 */ /* 0x000fc800078ec0ff */
[----:B------:R-:W-:Y:S02]  /*40560*/  PRMT R9, R21, 0x3340, R20 ;  /* 0x0000334015097816 */ /* 0x000fe40000000014 */
[----:B------:R-:W-:Y:S02]  /*40570*/  LOP3.LUT R20, R6, 0xffff, RZ, 0xc0, !PT ;  /* 0x0000ffff06147812 */ /* 0x000fe400078ec0ff */
[----:B--2---:R-:W-:Y:S02]  /*40580*/  LOP3.LUT R23, R23, 0xffff, RZ, 0xc0, !PT ;  /* 0x0000ffff17177812 */ /* 0x004fe400078ec0ff */
[----:B---3--:R-:W-:Y:S02]  /*40590*/  LOP3.LUT R21, R22, 0xffff, RZ, 0xc0, !PT ;  /* 0x0000ffff16157812 */ /* 0x008fe400078ec0ff */
[----:B------:R-:W-:-:S04]  /*405a0*/  LOP3.LUT R22, R10, 0xffff, RZ, 0xc0, !PT ;  /* 0x0000ffff0a167812 */ /* 0x000fc800078ec0ff */
[----:B------:R-:W-:Y:S02]  /*405b0*/  PRMT R6, R23, 0x3340, R22 ;  /* 0x0000334017067816 */ /* 0x000fe40000000016 */
[----:B------:R-:W2:Y:S04]  /*405c0*/  LDL.LU R23, [R1+0x103c] ;  /* 0x00103c0001177983 */ /* 0x000ea80000300800 */
[----:B------:R-:W3:Y:S01]  /*405d0*/  LDL.LU R22, [R1+0x1034] ;  /* 0x0010340001167983 */ /* 0x000ee20000300800 */
[----:B------:R-:W-:Y:S02]  /*405e0*/  PRMT R10, R21, 0x3340, R20 ;  /* 0x00003340150a7816 */ /* 0x000fe40000000014 */
[----:B------:R-:W-:Y:S02]  /*405f0*/  LOP3.LUT R20, R3, 0xffff, RZ, 0xc0, !PT ;  /* 0x0000ffff03147812 */ /* 0x000fe400078ec0ff */
[----:B--2---:R-:W-:-:S02]  /*40600*/  LOP3.LUT R23, R23, 0xffff, RZ, 0xc0, !PT ;  /* 0x0000ffff17177812 */ /* 0x004fc400078ec0ff */
[----:B---3--:R-:W-:Y:S02]  /*40610*/  LOP3.LUT R21, R22, 0xffff, RZ, 0xc0, !PT ;  /* 0x0000ffff16157812 */ /* 0x008fe400078ec0ff */
        /* <DEDUP_REMOVED lines=16> */
[----:B----4-:R-:W-:-:S04]  /*40720*/  LOP3.LUT R22, R244, 0xffff, RZ, 0xc0, !PT ;  /* 0x0000fffff4167812 */ /* 0x010fc800078ec0ff */
        /* <DEDUP_REMOVED lines=12> */
[----:B--2---:R-:W-:Y:S02]  /*407f0*/  LOP3.LUT R23, R23, 0xffff, RZ, 0xc0, !PT ;  /* 0x0000ffff17177812 */ /* 0x004fe400078ec0ff */
[----:B---3--:R-:W-:Y:S02]  /*40800*/  LOP3.LUT R21, R22, 0xffff, RZ, 0xc0, !PT ;  /* 0x0000ffff16157812 */ /* 0x008fe400078ec0ff */
        /* <DEDUP_REMOVED lines=38> */
[----:B------:R-:W-:Y:S02]  /*40a70*/  PRMT R164, R249, 0x5410, R164 ;  /* 0x00005410f9a47816 */ /* 0x000fe400000000a4 */
[----:B------:R-:W-:Y:S02]  /*40a80*/  PRMT R160, R250, 0x5410, R160 ;  /* 0x00005410faa07816 */ /* 0x000fe400000000a0 */
[----:B------:R-:W-:Y:S02]  /*40a90*/  PRMT R156, R251, 0x5410, R156 ;  /* 0x00005410fb9c7816 */ /* 0x000fe4000000009c */
[----:B------:R-:W-:Y:S02]  /*40aa0*/  PRMT R152, R252, 0x5410, R152 ;  /* 0x00005410fc987816 */ /* 0x000fe40000000098 */
[----:B------:R-:W-:-:S02]  /*40ab0*/  PRMT R165, R13, 0x5410, R165 ;  /* 0x000054100da57816 */ /* 0x000fc400000000a5 */
[----:B------:R-:W-:Y:S02]  /*40ac0*/  PRMT R161, R54, 0x5410, R161 ;  /* 0x0000541036a17816 */ /* 0x000fe400000000a1 */
[----:B------:R-:W-:Y:S02]  /*40ad0*/  PRMT R157, R14, 0x5410, R157 ;  /* 0x000054100e9d7816 */ /* 0x000fe4000000009d */
[----:B------:R-:W-:Y:S02]  /*40ae0*/  PRMT R153, R16, 0x5410, R153 ;  /* 0x0000541010997816 */ /* 0x000fe40000000099 */
[----:B------:R-:W-:Y:S02]  /*40af0*/  PRMT R166, R91, 0x5410, R166 ;  /* 0x000054105ba67816 */ /* 0x000fe400000000a6 */
[----:B--2---:R-:W-:Y:S02]  /*40b00*/  LOP3.LUT R23, R23, 0xffff, RZ, 0xc0, !PT ;  /* 0x0000ffff17177812 */ /* 0x004fe400078ec0ff */
[----:B---3--:R-:W-:-:S02]  /*40b10*/  LOP3.LUT R21, R22, 0xffff, RZ, 0xc0, !PT ;  /* 0x0000ffff16157812 */ /* 0x008fc400078ec0ff */
[----:B------:R-:W-:-:S04]  /*40b20*/  LOP3.LUT R22, R133, 0xffff, RZ, 0xc0, !PT ;  /* 0x0000ffff85167812 */ /* 0x000fc800078ec0ff */
[----:B------:R-:W-:Y:S02]  /*40b30*/  PRMT R133, R23, 0x3340, R22 ;  /* 0x0000334017857816 */ /* 0x000fe40000000016 */
[----:B------:R-:W2:Y:S04]  /*40b40*/  LDL.LU R23, [R1+0xf94] ;  /* 0x000f940001177983 */ /* 0x000ea80000300800 */
[----:B------:R-:W3:Y:S04]  /*40b50*/  LDL.LU R22, [R1+0xf88] ;  /* 0x000f880001167983 */ /* 0x000ee80000300800 */
[----:B------:R-:W4:Y:S04]  /*40b60*/  LDL.LU R249, [R1+0x3810] ;  /* 0x0038100001f97983 */ /* 0x000f280000300800 */
[----:B------:R-:W4:Y:S04]  /*40b70*/  LDL.LU R250, [R1+0x380c] ;  /* 0x00380c0001fa7983 */ /* 0x000f280000300800 */
[----:B------:R-:W4:Y:S04]  /*40b80*/  LDL.LU R251, [R1+0x3808] ;  /* 0x0038080001fb7983 */ /* 0x000f280000300800 */
[----:B------:R-:W4:Y:S04]  /*40b90*/  LDL.LU R252, [R1+0x3804] ;  /* 0x0038040001fc7983 */ /* 0x000f280000300800 */
[----:B------:R-:W4:Y:S04]  /*40ba0*/  LDL.LU R13, [R1+0x3800] ;  /* 0x00380000010d7983 */ /* 0x000f280000300800 */
[----:B------:R-:W4:Y:S04]  /*40bb0*/  LDL R54, [R1+0x1498] ;  /* 0x0014980001367983 */ /* 0x000f280000100800 */
[----:B------:R-:W4:Y:S04]  /*40bc0*/  LDL.LU R14, [R1+0x37fc] ;  /* 0x0037fc00010e7983 */ /* 0x000f280000300800 */
[----:B------:R-:W4:Y:S04]  /*40bd0*/  LDL.LU R16, [R1+0x37f8] ;  /* 0x0037f80001107983 */ /* 0x000f280000300800 */
[----:B------:R-:W4:Y:S01]  /*40be0*/  LDL R91, [R1+0x1494] ;  /* 0x00149400015b7983 */ /* 0x000f220000100800 */
[----:B------:R-:W-:-:S02]  /*40bf0*/  LOP3.LUT R20, R131, 0xffff, RZ, 0xc0, !PT ;  /* 0x0000ffff83147812 */ /* 0x000fc400078ec0ff */
[----:B------:R-:W-:Y:S02]  /*40c00*/  PRMT R162, R17, 0x5410, R162 ;  /* 0x0000541011a27816 */ /* 0x000fe400000000a2 */
[----:B------:R-:W-:Y:S01]  /*40c10*/  PRMT R158, R19, 0x5410, R158 ;  /* 0x00005410139e7816 */ /* 0x000fe2000000009e */
[----:B------:R-:W4:Y:S01]  /*40c20*/  LDL.LU R17, [R1+0x37f4] ;  /* 0x0037f40001117983 */ /* 0x000f220000300800 */
[----:B------:R-:W-:Y:S02]  /*40c30*/  PRMT R131, R21, 0x3340, R20 ;  /* 0x0000334015837816 */ /* 0x000fe40000000014 */
[----:B------:R-:W-:Y:S01]  /*40c40*/  LOP3.LUT R20, R127, 0xffff, RZ, 0xc0, !PT ;  /* 0x0000ffff7f147812 */ /* 0x000fe200078ec0ff */
[----:B------:R-:W4:Y:S01]  /*40c50*/  LDL.LU R19, [R1+0x37f0] ;  /* 0x0037f00001137983 */ /* 0x000f220000300800 */
[----:B------:R-:W-:Y:S02]  /*40c60*/  PRMT R154, R31, 0x5410, R154 ;  /* 0x000054101f9a7816 */ /* 0x000fe4000000009a */
[----:B------:R-:W-:Y:S01]  /*40c70*/  PRMT R167, R33, 0x5410, R167 ;  /* 0x0000541021a77816 */ /* 0x000fe200000000a7 */
[----:B------:R-:W4:Y:S04]  /*40c80*/  LDL.LU R31, [R1+0x37ec] ;  /* 0x0037ec00011f7983 */ /* 0x000f280000300800 */
[----:B------:R-:W4:Y:S01]  /*40c90*/  LDL.LU R33, [R1+0x37e8] ;  /* 0x0037e80001217983 */ /* 0x000f220000300800 */
[----:B------:R-:W-:-:S02]  /*40ca0*/  PRMT R163, R35, 0x5410, R163 ;  /* 0x0000541023a37816 */ /* 0x000fc400000000a3 */
[----:B------:R-:W-:Y:S01]  /*40cb0*/  PRMT R159, R36, 0x5410, R159 ;  /* 0x00005410249f7816 */ /* 0x000fe2000000009f */
[----:B------:R-:W4:Y:S04]  /*40cc0*/  LDL.LU R35, [R1+0x37e4] ;  /* 0x0037e40001237983 */ /* 0x000f280000300800 */
[----:B------:R-:W4:Y:S01]  /*40cd0*/  LDL.LU R36, [R1+0x37e0] ;  /* 0x0037e00001247983 */ /* 0x000f220000300800 */
[----:B------:R-:W-:-:S03]  /*40ce0*/  PRMT R155, R38, 0x5410, R155 ;  /* 0x00005410269b7816 */ /* 0x000fc6000000009b */
[----:B------:R-:W4:Y:S01]  /*40cf0*/  LDL.LU R38, [R1+0x37dc] ;  /* 0x0037dc0001267983 */ /* 0x000f220000300800 */
[----:B---3--:R-:W-:Y:S02]  /*40d00*/  LOP3.LUT R21, R22, 0xffff, RZ, 0xc0, !PT ;  /* 0x0000ffff16157812 */ /* 0x008fe400078ec0ff */
[----:B--2---:R-:W-:Y:S02]  /*40d10*/  LOP3.LUT R23, R23, 0xffff, RZ, 0xc0, !PT ;  /* 0x0000ffff17177812 */ /* 0x004fe400078ec0ff */
[----:B------:R-:W-:Y:S02]  /*40d20*/  LOP3.LUT R22, R129, 0xffff, RZ, 0xc0, !PT ;  /* 0x0000ffff81167812 */ /* 0x000fe400078ec0ff */
[----:B------:R-:W-:Y:S02]  /*40d30*/  PRMT R127, R21, 0x3340, R20 ;  /* 0x00003340157f7816 */ /* 0x000fe40000000014 */
[----:B------:R-:W-:Y:S02]  /*40d40*/  PRMT R20, R43, 0x5410, R42 ;  /* 0x000054102b147816 */ /* 0x000fe4000000002a */
[----:B------:R-:W-:Y:S01]  /*40d50*/  PRMT R21, R49, 0x5410, R47 ;  /* 0x0000541031157816 */ /* 0x000fe2000000002f */
[----:B------:R-:W2:Y:S04]  /*40d60*/  LDL.LU R42, [R1+0x37d8] ;  /* 0x0037d800012a7983 */ /* 0x000ea80000300800 */
[----:B------:R-:W3:Y:S01]  /*40d70*/  LDL.LU R43, [R1+0x37d4] ;  /* 0x0037d400012b7983 */ /* 0x000ee20000300800 */
[----:B------:R-:W-:-:S03]  /*40d80*/  PRMT R129, R23, 0x3340, R22 ;  /* 0x0000334017817816 */ /* 0x000fc60000000016 */
[----:B------:R-:W2:Y:S04]  /*40d90*/  LDL.LU R47, [R1+0x37d0] ;  /* 0x0037d000012f7983 */ /* 0x000ea80000300800 */
[----:B------:R-:W3:Y:S01]  /*40da0*/  LDL.LU R49, [R1+0x37cc] ;  /* 0x0037cc0001317983 */ /* 0x000ee20000300800 */
[----:B------:R-:W-:-:S03]  /*40db0*/  PRMT R22, R51, 0x5410, R50 ;  /* 0x0000541033167816 */ /* 0x000fc60000000032 */
[----:B----4-:R0:W-:Y:S04]  /*40dc0*/  STS.128 [R54], R164 ;  /* 0x000000a436007388 */ /* 0x0101e80000000c00 */
[----:B------:R-:W4:Y:S04]  /*40dd0*/  LDL.LU R50, [R1+0x37c8] ;  /* 0x0037c80001327983 */ /* 0x000f280000300800 */
[----:B------:R-:W2:Y:S01]  /*40de0*/  LDL.LU R51, [R1+0x37c4] ;  /* 0x0037c40001337983 */ /* 0x000ea20000300800 */
[----:B------:R-:W-:-:S03]  /*40df0*/  PRMT R23, R53, 0x5410, R52 ;  /* 0x0000541035177816 */ /* 0x000fc60000000034 */
[----:B------:R-:W2:Y:S04]  /*40e00*/  LDL.LU R52, [R1+0x37c0] ;  /* 0x0037c00001347983 */ /* 0x000ea80000300800 */
[----:B------:R-:W2:Y:S01]  /*40e10*/  LDL.LU R53, [R1+0x37bc] ;  /* 0x0037bc0001357983 */ /* 0x000ea20000300800 */
[----:B0-----:R-:W-:Y:S01]  /*40e20*/  IMAD.MOV.U32 R167, RZ, RZ, R54 ;  /* 0x000000ffffa77224 */ /* 0x001fe200078e0036 */
[----:B------:R-:W-:Y:S02]  /*40e30*/  PRMT R164, R56, 0x5410, R55 ;  /* 0x0000541038a47816 */ /* 0x000fe40000000037 */
[----:B------:R-:W2:Y:S04]  /*40e40*/  LDL.LU R54, [R1+0x37b8] ;  /* 0x0037b80001367983 */ /* 0x000ea80000300800 */
[----:B------:R0:W-:Y:S04]  /*40e50*/  STS.128 [R167+0x4000], R160 ;  /* 0x004000a0a7007388 */ /* 0x0001e80000000c00 */
[----:B------:R-:W2:Y:S04]  /*40e60*/  LDL.LU R55, [R1+0x37b4] ;  /* 0x0037b40001377983 */ /* 0x000ea80000300800 */
[----:B------:R-:W2:Y:S04]  /*40e70*/  LDL.LU R56, [R1+0x37b0] ;  /* 0x0037b00001387983 */ /* 0x000ea80000300800 */
[----:B------:R1:W-:Y:S01]  /*40e80*/  STS.128 [R167+0x8000], R156 ;  /* 0x0080009ca7007388 */ /* 0x0003e20000000c00 */
[----:B------:R-:W-:-:S02]  /*40e90*/  PRMT R165, R41, 0x5410, R61 ;  /* 0x0000541029a57816 */ /* 0x000fc4000000003d */
[----:B------:R-:W-:Y:S02]  /*40ea0*/  PRMT R166, R65, 0x5410, R64 ;  /* 0x0000541041a67816 */ /* 0x000fe40000000040 */
[----:B0-----:R-:W-:Y:S02]  /*40eb0*/  PRMT R160, R58, 0x5410, R57 ;  /* 0x000054103aa07816 */ /* 0x001fe40000000039 */
[----:B------:R-:W2:Y:S04]  /*40ec0*/  LDL.LU R57, [R1+0x37ac] ;  /* 0x0037ac0001397983 */ /* 0x000ea80000300800 */
[----:B------:R-:W2:Y:S01]  /*40ed0*/  LDL.LU R58, [R1+0x37a8] ;  /* 0x0037a800013a7983 */ /* 0x000ea20000300800 */
[----:B-1----:R-:W-:-:S03]  /*40ee0*/  PRMT R156, R60, 0x5410, R59 ;  /* 0x000054103c9c7816 */ /* 0x002fc6000000003b */
[----:B------:R-:W2:Y:S04]  /*40ef0*/  LDL.LU R59, [R1+0x37a4] ;  /* 0x0037a400013b7983 */ /* 0x000ea80000300800 */
[----:B------:R-:W2:Y:S04]  /*40f00*/  LDL.LU R60, [R1+0x37a0] ;  /* 0x0037a000013c7983 */ /* 0x000ea80000300800 */
[----:B------:R-:W3:Y:S04]  /*40f10*/  LDL.LU R61, [R1+0x379c] ;  /* 0x00379c00013d7983 */ /* 0x000ee80000300800 */
[----:B------:R-:W2:Y:S01]  /*40f20*/  LDL.LU R41, [R1+0x3798] ;  /* 0x0037980001297983 */ /* 0x000ea20000300800 */
[----:B------:R-:W-:-:S02]  /*40f30*/  PRMT R161, R62, 0x5410, R45 ;  /* 0x000054103ea17816 */ /* 0x000fc4000000002d */
[----:B------:R-:W-:Y:S01]  /*40f40*/  PRMT R157, R63, 0x5410, R32 ;  /* 0x000054103f9d7816 */ /* 0x000fe20000000020 */
[----:B------:R-:W2:Y:S04]  /*40f50*/  LDL.LU R45, [R1+0x3794] ;  /* 0x00379400012d7983 */ /* 0x000ea80000300800 */
[----:B------:R-:W4:Y:S04]  /*40f60*/  LDL.LU R62, [R1+0x3790] ;  /* 0x00379000013e7983 */ /* 0x000f280000300800 */
[----:B------:R-:W2:Y:S04]  /*40f70*/  LDL.LU R32, [R1+0x378c] ;  /* 0x00378c0001207983 */ /* 0x000ea80000300800 */
[----:B------:R-:W3:Y:S04]  /*40f80*/  LDL.LU R63, [R1+0x3788] ;  /* 0x00378800013f7983 */ /* 0x000ee80000300800 */
[----:B------:R-:W4:Y:S04]  /*40f90*/  LDL.LU R64, [R1+0x3784] ;  /* 0x0037840001407983 */ /* 0x000f280000300800 */
[----:B------:R-:W2:Y:S01]  /*40fa0*/  LDL.LU R65, [R1+0x3780] ;  /* 0x0037800001417983 */ /* 0x000ea20000300800 */
[----:B------:R-:W-:-:S02]  /*40fb0*/  PRMT R162, R149, 0x5410, R66 ;  /* 0x0000541095a27816 */ /* 0x000fc40000000042 */
[----:B------:R-:W-:Y:S01]  /*40fc0*/  PRMT R158, R68, 0x5410, R67 ;  /* 0x00005410449e7816 */ /* 0x000fe20000000043 */
[----:B------:R-:W3:Y:S04]  /*40fd0*/  LDL.LU R66, [R1+0x377c] ;  /* 0x00377c0001427983 */ /* 0x000ee80000300800 */
[----:B------:R-:W4:Y:S04]  /*40fe0*/  LDL R149, [R1+0x1490] ;  /* 0x0014900001957983 */ /* 0x000f280000100800 */
[----:B------:R0:W-:Y:S04]  /*40ff0*/  STS.128 [R167+0xc000], R152 ;  /* 0x00c00098a7007388 */ /* 0x0001e80000000c00 */
[----:B------:R-:W2:Y:S04]  /*41000*/  LDL.LU R67, [R1+0x3778] ;  /* 0x0037780001437983 */ /* 0x000ea80000300800 */
[----:B------:R-:W3:Y:S01]  /*41010*/  LDL.LU R68, [R1+0x3774] ;  /* 0x0037740001447983 */ /* 0x000ee20000300800 */
[----:B------:R-:W-:-:S02]  /*41020*/  PRMT R163, R72, 0x5410, R71 ;  /* 0x0000541048a37816 */ /* 0x000fc40000000047 */
[----:B------:R-:W-:Y:S01]  /*41030*/  PRMT R159, R74, 0x5410, R73 ;  /* 0x000054104a9f7816 */ /* 0x000fe20000000049 */
[----:B------:R1:W-:Y:S01]  /*41040*/  STS.128 [R91], R20 ;  /* 0x000000145b007388 */ /* 0x0003e20000000c00 */
[----:B0-----:R-:W-:-:S03]  /*41050*/  PRMT R167, R70, 0x5410, R69 ;  /* 0x0000541046a77816 */ /* 0x001fc60000000045 */
[----:B------:R-:W2:Y:S04]  /*41060*/  LDL.LU R69, [R1+0x3770] ;  /* 0x0037700001457983 */ /* 0x000ea80000300800 */
[----:B------:R-:W3:Y:S04]  /*41070*/  LDL.LU R70, [R1+0x376c] ;  /* 0x00376c0001467983 */ /* 0x000ee80000300800 */
[----:B------:R-:W2:Y:S04]  /*41080*/  LDL.LU R71, [R1+0x3768] ;  /* 0x0037680001477983 */ /* 0x000ea80000300800 */
[----:B------:R-:W3:Y:S04]  /*41090*/  LDL.LU R72, [R1+0x3764] ;  /* 0x0037640001487983 */ /* 0x000ee80000300800 */
[----:B------:R-:W2:Y:S04]  /*410a0*/  LDL.LU R73, [R1+0x3760] ;  /* 0x0037600001497983 */ /* 0x000ea80000300800 */
[----:B------:R-:W3:Y:S01]  /*410b0*/  LDL.LU R74, [R1+0x375c] ;  /* 0x00375c00014a7983 */ /* 0x000ee20000300800 */
[----:B------:R-:W-:-:S02]  /*410c0*/  PRMT R152, R76, 0x5410, R75 ;  /* 0x000054104c987816 */ /* 0x000fc4000000004b */
[----:B-1----:R-:W-:Y:S01]  /*410d0*/  PRMT R20, R78, 0x5410, R77 ;  /* 0x000054104e147816 */ /* 0x002fe2000000004d */
[----:B------:R-:W2:Y:S04]  /*410e0*/  LDL.LU R75, [R1+0x3758] ;  /* 0x00375800014b7983 */ /* 0x000ea80000300800 */
[----:B------:R-:W3:Y:S04]  /*410f0*/  LDL.LU R76, [R1+0x3754] ;  /* 0x00375400014c7983 */ /* 0x000ee80000300800 */
[----:B------:R-:W2:Y:S04]  /*41100*/  LDL.LU R77, [R1+0x3750] ;  /* 0x00375000014d7983 */ /* 0x000ea80000300800 */
[----:B------:R-:W3:Y:S01]  /*41110*/  LDL.LU R78, [R1+0x374c] ;  /* 0x00374c00014e7983 */ /* 0x000ee20000300800 */
[----:B------:R-:W-:-:S02]  /*41120*/  PRMT R153, R80, 0x5410, R79 ;  /* 0x0000541050997816 */ /* 0x000fc4000000004f */
[----:B------:R-:W-:Y:S01]  /*41130*/  PRMT R21, R82, 0x5410, R81 ;  /* 0x0000541052157816 */ /* 0x000fe20000000051 */
        /* <DEDUP_REMOVED lines=10> */
[----:B------:R-:W-:-:S03]  /*411e0*/  PRMT R155, R88, 0x5410, R87 ;  /* 0x00005410589b7816 */ /* 0x000fc60000000057 */
[----:B------:R0:W-:Y:S04]  /*411f0*/  STS.128 [R91+0x4000], R164 ;  /* 0x004000a45b007388 */ /* 0x0001e80000000c00 */
[----:B------:R-:W2:Y:S04]  /*41200*/  LDL.LU R87, [R1+0x3728] ;  /* 0x0037280001577983 */ /* 0x000ea80000300800 */
[----:B------:R-:W3:Y:S01]  /*41210*/  LDL.LU R88, [R1+0x3724] ;  /* 0x0037240001587983 */ /* 0x000ee20000300800 */
[----:B------:R-:W-:-:S03]  /*41220*/  PRMT R23, R90, 0x5410, R89 ;  /* 0x000054105a177816 */ /* 0x000fc60000000059 */
[----:B------:R-:W2:Y:S04]  /*41230*/  LDL.LU R89, [R1+0x3720] ;  /* 0x0037200001597983 */ /* 0x000ea80000300800 */
[----:B------:R-:W3:Y:S01]  /*41240*/  LDL.LU R90, [R1+0x371c] ;  /* 0x00371c00015a7983 */ /* 0x000ee20000300800 */
[----:B0-----:R-:W-:Y:S01]  /*41250*/  IMAD.MOV.U32 R167, RZ, RZ, R91 ;  /* 0x000000ffffa77224 */ /* 0x001fe200078e005b */
[----:B------:R-:W-:Y:S02]  /*41260*/  PRMT R164, R93, 0x5410, R92 ;  /* 0x000054105da47816 */ /* 0x000fe4000000005c */
[----:B------:R-:W2:Y:S04]  /*41270*/  LDL.LU R91, [R1+0x3718] ;  /* 0x00371800015b7983 */ /* 0x000ea80000300800 */
[----:B------:R0:W-:Y:S04]  /*41280*/  STS.128 [R167+0x8000], R160 ;  /* 0x008000a0a7007388 */ /* 0x0001e80000000c00 */
[----:B------:R-:W3:Y:S04]  /*41290*/  LDL.LU R92, [R1+0x3714] ;  /* 0x00371400015c7983 */ /* 0x000ee80000300800 */
[----:B------:R-:W2:Y:S01]  /*412a0*/  LDL.LU R93, [R1+0x3710] ;  /* 0x00371000015d7983 */ /* 0x000ea20000300800 */
[----:B------:R-:W-:-:S02]  /*412b0*/  PRMT R165, R34, 0x5410, R94 ;  /* 0x0000541022a57816 */ /* 0x000fc4000000005e */
[----:B------:R-:W-:Y:S01]  /*412c0*/  PRMT R166, R98, 0x5410, R97 ;  /* 0x0000541062a67816 */ /* 0x000fe20000000061 */
[----:B------:R1:W-:Y:S01]  /*412d0*/  STS.128 [R167+0xc000], R156 ;  /* 0x00c0009ca7007388 */ /* 0x0003e20000000c00 */
[----:B0-----:R-:W-:-:S03]  /*412e0*/  PRMT R160, R44, 0x5410, R29 ;  /* 0x000054102ca07816 */ /* 0x001fc6000000001d */
[----:B------:R-:W3:Y:S04]  /*412f0*/  LDL.LU R29, [R1+0x370c] ;  /* 0x00370c00011d7983 */ /* 0x000ee80000300800 */
[----:B------:R-:W3:Y:S04]  /*41300*/  LDL.LU R44, [R1+0x3708] ;  /* 0x00370800012c7983 */ /* 0x000ee80000300800 */
[----:B------:R-:W2:Y:S04]  /*41310*/  LDL.LU R94, [R1+0x3704] ;  /* 0x00370400015e7983 */ /* 0x000ea80000300800 */
[----:B------:R-:W3:Y:S01]  /*41320*/  LDL.LU R34, [R1+0x3700] ;  /* 0x0037000001227983 */ /* 0x000ee20000300800 */
[----:B------:R-:W-:-:S03]  /*41330*/  PRMT R161, R96, 0x5410, R95 ;  /* 0x0000541060a17816 */ /* 0x000fc6000000005f */
        /* <DEDUP_REMOVED lines=9> */
[----:B------:R-:W3:Y:S01]  /*413d0*/  LDL R125, [R1+0x148c] ;  /* 0x00148c00017d7983 */ /* 0x000ee20000100800 */
[----:B------:R-:W-:-:S02]  /*413e0*/  PRMT R163, R103, 0x5410, R102 ;  /* 0x0000541067a37816 */ /* 0x000fc40000000066 */
[----:B------:R-:W-:Y:S01]  /*413f0*/  PRMT R156, R105, 0x5410, R104 ;  /* 0x00005410699c7816 */ /* 0x000fe20000000068 */
[----:B------:R-:W2:Y:S04]  /*41400*/  LDL.LU R102, [R1+0x36e0] ;  /* 0x0036e00001667983 */ /* 0x000ea80000300800 */
[----:B------:R-:W2:Y:S04]  /*41410*/  LDL.LU R103, [R1+0x36dc] ;  /* 0x0036dc0001677983 */ /* 0x000ea80000300800 */
[----:B------:R-:W2:Y:S04]  /*41420*/  LDL.LU R104, [R1+0x36d8] ;  /* 0x0036d80001687983 */ /* 0x000ea80000300800 */
[----:B------:R-:W2:Y:S01]  /*41430*/  LDL.LU R105, [R1+0x36d4] ;  /* 0x0036d40001697983 */ /* 0x000ea20000300800 */
[----:B------:R-:W-:-:S02]  /*41440*/  PRMT R157, R111, 0x5410, R110 ;  /* 0x000054106f9d7816 */ /* 0x000fc4000000006e */
[----:B------:R-:W-:Y:S02]  /*41450*/  PRMT R158, R117, 0x5410, R116 ;  /* 0x00005410759e7816 */ /* 0x000fe40000000074 */
[----:B------:R-:W-:Y:S01]  /*41460*/  PRMT R159, R123, 0x5410, R122 ;  /* 0x000054107b9f7816 */ /* 0x000fe2000000007a */
[----:B----4-:R0:W-:Y:S04]  /*41470*/  STS.128 [R149], R152 ;  /* 0x0000009895007388 */ /* 0x0101e80000000c00 */
[----:B------:R1:W-:Y:S01]  /*41480*/  STS.128 [R149+0x4000], R20 ;  /* 0x0040001495007388 */ /* 0x0003e20000000c00 */
[----:B0-----:R-:W-:Y:S02]  /*41490*/  PRMT R152, R107, 0x5410, R106 ;  /* 0x000054106b987816 */ /* 0x001fe4000000006a */
[----:B-1----:R-:W-:Y:S01]  /*414a0*/  PRMT R20, R109, 0x5410, R108 ;  /* 0x000054106d147816 */ /* 0x002fe2000000006c */
[----:B------:R-:W4:Y:S04]  /*414b0*/  LDL.LU R106, [R1+0x36d0] ;  /* 0x0036d000016a7983 */ /* 0x000f280000300800 */
[----:B------:R-:W2:Y:S04]  /*414c0*/  LDL.LU R107, [R1+0x36cc] ;  /* 0x0036cc00016b7983 */ /* 0x000ea80000300800 */
[----:B------:R-:W4:Y:S04]  /*414d0*/  LDL.LU R108, [R1+0x36c8] ;  /* 0x0036c800016c7983 */ /* 0x000f280000300800 */
[----:B------:R-:W2:Y:S04]  /*414e0*/  LDL.LU R109, [R1+0x36c4] ;  /* 0x0036c400016d7983 */ /* 0x000ea80000300800 */
[----:B------:R-:W4:Y:S04]  /*414f0*/  LDL.LU R110, [R1+0x36c0] ;  /* 0x0036c000016e7983 */ /* 0x000f280000300800 */
[----:B------:R-:W2:Y:S01]  /*41500*/  LDL.LU R111, [R1+0x36bc] ;  /* 0x0036bc00016f7983 */ /* 0x000ea20000300800 */
[----:B------:R-:W-:-:S02]  /*41510*/  PRMT R153, R113, 0x5410, R112 ;  /* 0x0000541071997816 */ /* 0x000fc40000000070 */
[----:B------:R-:W-:Y:S01]  /*41520*/  PRMT R21, R115, 0x5410, R114 ;  /* 0x0000541073157816 */ /* 0x000fe20000000072 */
        /* <DEDUP_REMOVED lines=18> */
[----:B------:R-:W2:Y:S04]  /*41650*/  LDL.LU R147, [R1+0x3680] ;  /* 0x0036800001937983 */ /* 0x000ea80000300800 */
[----:B------:R0:W-:Y:S04]  /*41660*/  STS.128 [R149+0x8000], R164 ;  /* 0x008000a495007388 */ /* 0x0001e80000000c00 */
[----:B------:R-:W2:Y:S04]  /*41670*/  LDL.LU R148, [R1+0x367c] ;  /* 0x00367c0001947983 */ /* 0x000ea80000300800 */
[----:B------:R1:W-:Y:S01]  /*41680*/  STS.128 [R149+0xc000], R160 ;  /* 0x00c000a095007388 */ /* 0x0003e20000000c00 */
[----:B0-----:R-:W-:-:S03]  /*41690*/  PRMT R164, R150, 0x5410, R18 ;  /* 0x0000541096a47816 */ /* 0x001fc60000000012 */
[----:B-1----:R-:W2:Y:S04]  /*416a0*/  LDL.LU R149, [R1+0x3678] ;  /* 0x0036780001957983 */ /* 0x002ea80000300800 */
[----:B------:R-:W2:Y:S04]  /*416b0*/  LDL.LU R18, [R1+0x3674] ;  /* 0x0036740001127983 */ /* 0x000ea80000300800 */
[----:B------:R-:W2:Y:S01]  /*416c0*/  LDL.LU R150, [R1+0x3670] ;  /* 0x0036700001967983 */ /* 0x000ea20000300800 */
[----:B------:R-:W-:Y:S02]  /*416d0*/  PRMT R165, R171, 0x5410, R173 ;  /* 0x00005410aba57816 */ /* 0x000fe400000000ad */
[----:B------:R-:W-:Y:S01]  /*416e0*/  PRMT R166, R168, 0x5410, R169 ;  /* 0x00005410a8a67816 */ /* 0x000fe200000000a9 */
[----:B------:R-:W2:Y:S04]  /*416f0*/  LDL.LU R173, [R1+0x366c] ;  /* 0x00366c0001ad7983 */ /* 0x000ea80000300800 */
[----:B------:R-:W2:Y:S04]  /*41700*/  LDL.LU R171, [R1+0x3668] ;  /* 0x0036680001ab7983 */ /* 0x000ea80000300800 */
[----:B------:R-:W2:Y:S04]  /*41710*/  LDL.LU R169, [R1+0x3664] ;  /* 0x0036640001a97983 */ /* 0x000ea80000300800 */
[----:B------:R-:W2:Y:S01]  /*41720*/  LDL.LU R168, [R1+0x3660] ;  /* 0x0036600001a87983 */ /* 0x000ea20000300800 */
[----:B------:R-:W-:-:S02]  /*41730*/  PRMT R167, R141, 0x5410, R151 ;  /* 0x000054108da77816 */ /* 0x000fc40000000097 */
[----:B------:R-:W-:Y:S01]  /*41740*/  PRMT R160, R143, 0x5410, R142 ;  /* 0x000054108fa07816 */ /* 0x000fe2000000008e */
[----:B------:R-:W2:Y:S04]  /*41750*/  LDL.LU R151, [R1+0x365c] ;  /* 0x00365c0001977983 */ /* 0x000ea80000300800 */
[----:B------:R-:W2:Y:S04]  /*41760*/  LDL.LU R141, [R1+0x3658] ;  /* 0x00365800018d7983 */ /* 0x000ea80000300800 */
[----:B------:R-:W2:Y:S04]  /*41770*/  LDL.LU R142, [R1+0x3654] ;  /* 0x00365400018e7983 */ /* 0x000ea80000300800 */
[----:B------:R-:W2:Y:S01]  /*41780*/  LDL.LU R143, [R1+0x3650] ;  /* 0x00365000018f7983 */ /* 0x000ea20000300800 */
[----:B------:R-:W-:-:S03]  /*41790*/  PRMT R161, R6, 0x5410, R7 ;  /* 0x0000541006a17816 */ /* 0x000fc60000000007 */
[----:B---3--:R0:W-:Y:S04]  /*417a0*/  STS.128 [R125], R156 ;  /* 0x0000009c7d007388 */ /* 0x0081e80000000c00 */
[----:B------:R1:W-:Y:S04]  /*417b0*/  STS.128 [R125+0x4000], R152 ;  /* 0x004000987d007388 */ /* 0x0003e80000000c00 */
[----:B------:R3:W-:Y:S01]  /*417c0*/  STS.128 [R125+0x8000], R20 ;  /* 0x008000147d007388 */ /* 0x0007e20000000c00 */
[----:B0-----:R-:W-:Y:S02]  /*417d0*/  PRMT R156, R145, 0x5410, R144 ;  /* 0x00005410919c7816 */ /* 0x001fe40000000090 */
[----:B-1----:R-:W-:Y:S01]  /*417e0*/  PRMT R152, R15, 0x5410, R146 ;  /* 0x000054100f987816 */ /* 0x002fe20000000092 */
[----:B------:R-:W2:Y:S04]  /*417f0*/  LDL.LU R144, [R1+0x364c] ;  /* 0x00364c0001907983 */ /* 0x000ea80000300800 */
[----:B------:R-:W2:Y:S04]  /*41800*/  LDL.LU R145, [R1+0x3648] ;  /* 0x0036480001917983 */ /* 0x000ea80000300800 */
[----:B------:R-:W2:Y:S04]  /*41810*/  LDL.LU R146, [R1+0x3644] ;  /* 0x0036440001927983 */ /* 0x000ea80000300800 */
[----:B------:R-:W4:Y:S01]  /*41820*/  LDL R15, [R1+0x1488] ;  /* 0x00148800010f7983 */ /* 0x000f220000100800 */
[----:B---3--:R-:W-:-:S03]  /*41830*/  PRMT R20, R8, 0x5410, R9 ;  /* 0x0000541008147816 */ /* 0x008fc60000000009 */
[----:B------:R-:W3:Y:S04]  /*41840*/  LDL.LU R9, [R1+0x3640] ;  /* 0x0036400001097983 */ /* 0x000ee80000300800 */
[----:B------:R-:W3:Y:S04]  /*41850*/  LDL.LU R8, [R1+0x363c] ;  /* 0x00363c0001087983 */ /* 0x000ee80000300800 */
[----:B------:R-:W3:Y:S04]  /*41860*/  LDL.LU R7, [R1+0x3638] ;  /* 0x0036380001077983 */ /* 0x000ee80000300800 */
[----:B------:R-:W3:Y:S01]  /*41870*/  LDL.LU R6, [R1+0x3634] ;  /* 0x0036340001067983 */ /* 0x000ee20000300800 */
[----:B------:R-:W-:-:S03]  /*41880*/  PRMT R157, R10, 0x5410, R5 ;  /* 0x000054100a9d7816 */ /* 0x000fc60000000005 */
[----:B------:R-:W3:Y:S04]  /*41890*/  LDL.LU R5, [R1+0x3630] ;  /* 0x0036300001057983 */ /* 0x000ee80000300800 */
[----:B------:R-:W2:Y:S01]  /*418a0*/  LDL R10, [R1+0x2ca4] ;  /* 0x002ca400010a7983 */ /* 0x000ea20000100800 */
        /* <DEDUP_REMOVED lines=8> */
[----:B------:R-:W-:Y:S02]  /*41930*/  PRMT R22, R134, 0x5410, R135 ;  /* 0x0000541086167816 */ /* 0x000fe40000000087 */
[----:B------:R-:W-:Y:S01]  /*41940*/  PRMT R23, R126, 0x5410, R127 ;  /* 0x000054107e177816 */ /* 0x000fe2000000007f */
[----:B------:R-:W-:Y:S04]  /*41950*/  STS.128 [R125+0xc000], R164 ;  /* 0x00c000a47d007388 */ /* 0x000fe80000000c00 */
[----:B------:R-:W3:Y:S04]  /*41960*/  LDL.LU R4, [R1+0x362c] ;  /* 0x00362c0001047983 */ /* 0x000ee80000300800 */
[----:B------:R-:W3:Y:S04]  /*41970*/  LDL.LU R3, [R1+0x3628] ;  /* 0x0036280001037983 */ /* 0x000ee80000300800 */
[----:B----4-:R-:W-:Y:S04]  /*41980*/  STS.128 [R15], R160 ;  /* 0x000000a00f007388 */ /* 0x010fe80000000c00 */
[----:B------:R-:W-:Y:S04]  /*41990*/  STS.128 [R15+0x4000], R156 ;  /* 0x0040009c0f007388 */ /* 0x000fe80000000c00 */
[----:B------:R-:W-:Y:S04]  /*419a0*/  STS.128 [R15+0x8000], R152 ;  /* 0x008000980f007388 */ /* 0x000fe80000000c00 */
[----:B------:R0:W-:Y:S04]  /*419b0*/  STS.128 [R15+0xc000], R20 ;  /* 0x00c000140f007388 */ /* 0x0001e80000000c00 */
[----:B--2---:R-:W-:Y:S04]  /*419c0*/  STS.U8 [R10+0x10000], R124 ;  /* 0x0100007c0a007388 */ /* 0x004fe80000000000 */
[----:B------:R-:W-:Y:S04]  /*419d0*/  STS.U8 [R10+0x10400], R123 ;  /* 0x0104007b0a007388 */ /* 0x000fe80000000000 */
        /* <DEDUP_REMOVED lines=30> */
[----:B---3--:R-:W-:Y:S04]  /*41bc0*/  STS.U8 [R9+0x10080], R92 ;  /* 0x0100805c09007388 */ /* 0x008fe80000000000 */
        /* <DEDUP_REMOVED lines=31> */
[----:B------:R-:W-:Y:S04]  /*41dc0*/  STL [R1+0x2d38], R9 ;  /* 0x002d380901007387 */ /* 0x000fe80000100800 */
[----:B------:R1:W-:Y:S04]  /*41dd0*/  STS.U8 [R8+0x14100], R36 ;  /* 0x0141002408007388 */ /* 0x0003e80000000000 */
[----:B------:R2:W-:Y:S04]  /*41de0*/  STS.U8 [R8+0x14500], R35 ;  /* 0x0145002308007388 */ /* 0x0005e80000000000 */
[----:B0-----:R-:W3:Y:S04]  /*41df0*/  LDL R21, [R1+0x1844] ;  /* 0x0018440001157983 */ /* 0x001ee80000100800 */
[----:B------:R-:W3:Y:S04]  /*41e00*/  LDL R20, [R1+0x2c70] ;  /* 0x002c700001147983 */ /* 0x000ee80000100800 */
[----:B------:R0:W-:Y:S04]  /*41e10*/  STS.U8 [R8+0x12900], R50 ;  /* 0x0129003208007388 */ /* 0x0001e80000000000 */
[----:B------:R4:W-:Y:S04]  /*41e20*/  STS.U8 [R8+0x12d00], R49 ;  /* 0x012d003108007388 */ /* 0x0009e80000000000 */
[----:B-1----:R-:W3:Y:S04]  /*41e30*/  LDL R36, [R1+0x2c68] ;  /* 0x002c680001247983 */ /* 0x002ee80000100800 */
[----:B--2---:R-:W2:Y:S04]  /*41e40*/  LDL R35, [R1+0x2c6c] ;  /* 0x002c6c0001237983 */ /* 0x004ea80000100800 */
[----:B0-----:R-:W2:Y:S04]  /*41e50*/  LDL R50, [R1+0x2c30] ;  /* 0x002c300001327983 */ /* 0x001ea80000100800 */
[----:B----4-:R-:W4:Y:S04]  /*41e60*/  LDL R49, [R1+0x2c34] ;  /* 0x002c340001317983 */ /* 0x010f280000100800 */
[----:B------:R0:W-:Y:S04]  /*41e70*/  STS.U8 [R8+0x14900], R33 ;  /* 0x0149002108007388 */ /* 0x0001e80000000000 */
[----:B------:R1:W-:Y:S04]  /*41e80*/  STS.U8 [R8+0x14d00], R31 ;  /* 0x014d001f08007388 */ /* 0x0003e80000000000 */
[----:B------:R1:W-:Y:S04]  /*41e90*/  STS.U8 [R8+0x12100], R52 ;  /* 0x0121003408007388 */ /* 0x0003e80000000000 */
[----:B------:R1:W-:Y:S04]  /*41ea0*/  STS.U8 [R8+0x12500], R51 ;  /* 0x0125003308007388 */ /* 0x0003e80000000000 */
[----:B0-----:R-:W4:Y:S04]  /*41eb0*/  LDL R33, [R1+0x2c28] ;  /* 0x002c280001217983 */ /* 0x001f280000100800 */
[----:B-1----:R-:W4:Y:S04]  /*41ec0*/  LDL R31, [R1+0x2c2c] ;  /* 0x002c2c00011f7983 */ /* 0x002f280000100800 */
[----:B------:R-:W4:Y:S04]  /*41ed0*/  LDL R52, [R1+0x2bf0] ;  /* 0x002bf00001347983 */ /* 0x000f280000100800 */
[----:B------:R-:W4:Y:S04]  /*41ee0*/  LDL R51, [R1+0x2bf4] ;  /* 0x002bf40001337983 */ /* 0x000f280000100800 */
[----:B------:R0:W-:Y:S04]  /*41ef0*/  STS.U8 [R8+0x15100], R19 ;  /* 0x0151001308007388 */ /* 0x0001e80000000000 */
[----:B------:R1:W-:Y:S04]  /*41f00*/  STS.U8 [R8+0x16100], R13 ;  /* 0x0161000d08007388 */ /* 0x0003e80000000000 */
[----:B0-----:R-:W4:Y:S04]  /*41f10*/  LDL R19, [R1+0x2be8] ;  /* 0x002be80001137983 */ /* 0x001f280000100800 */
[----:B-1----:R-:W4:Y:S04]  /*41f20*/  LDL R13, [R1+0x2bec] ;  /* 0x002bec00010d7983 */ /* 0x002f280000100800 */
[----:B------:R0:W-:Y:S04]  /*41f30*/  STS.U8 [R8+0x13100], R47 ;  /* 0x0131002f08007388 */ /* 0x0001e80000000000 */
[----:B------:R1:W-:Y:S04]  /*41f40*/  STS.U8 [R8+0x13500], R43 ;  /* 0x0135002b08007388 */ /* 0x0003e80000000000 */
[----:B------:R1:W-:Y:S04]  /*41f50*/  STS.U8 [R8+0x15500], R17 ;  /* 0x0155001108007388 */ /* 0x0003e80000000000 */
[----:B------:R1:W-:Y:S04]  /*41f60*/  STS.U8 [R8+0x15d00], R14 ;  /* 0x015d000e08007388 */ /* 0x0003e80000000000 */
[----:B0-----:R-:W4:Y:S04]  /*41f70*/  LDL R47, [R1+0x2bb0] ;  /* 0x002bb000012f7983 */ /* 0x001f280000100800 */
[----:B-1----:R-:W4:Y:S04]  /*41f80*/  LDL R43, [R1+0x2bb4] ;  /* 0x002bb400012b7983 */ /* 0x002f280000100800 */
[----:B------:R-:W4:Y:S04]  /*41f90*/  LDL.LU R9, [R1+0x1574] ;  /* 0x0015740001097983 */ /* 0x000f280000300800 */
[----:B------:R-:W4:Y:S04]  /*41fa0*/  LDL.LU R244, [R1+0x156c] ;  /* 0x00156c0001f47983 */ /* 0x000f280000300800 */
[----:B------:R-:W4:Y:S04]  /*41fb0*/  LDL.LU R10, [R1+0x1578] ;  /* 0x00157800010a7983 */ /* 0x000f280000300800 */
[----:B------:R-:W4:Y:S04]  /*41fc0*/  LDL.LU R15, [R1+0x1570] ;  /* 0x00157000010f7983 */ /* 0x000f280000300800 */
[----:B------:R-:W4:Y:S04]  /*41fd0*/  LDL.LU R17, [R1+0x1568] ;  /* 0x0015680001117983 */ /* 0x000f280000300800 */
[----:B------:R-:W4:Y:S04]  /*41fe0*/  LDL.LU R14, [R1+0x153c] ;  /* 0x00153c00010e7983 */ /* 0x000f280000300800 */
[----:B------:R0:W-:Y:S04]  /*41ff0*/  STS.U8 [R8+0x15900], R16 ;  /* 0x0159001008007388 */ /* 0x0001e80000000000 */
[----:B------:R-:W4:Y:S04]  /*42000*/  LDL.LU R236, [R1+0x1534] ;  /* 0x0015340001ec7983 */ /* 0x000f280000300800 */
[----:B------:R1:W-:Y:S04]  /*42010*/  STS.U8 [R8+0x16500], R252 ;  /* 0x016500fc08007388 */ /* 0x0003e80000000000 */
[----:B------:R1:W-:Y:S04]  /*42020*/  STS.U8 [R8+0x16900], R251 ;  /* 0x016900fb08007388 */ /* 0x0003e80000000000 */
[----:B------:R1:W-:Y:S04]  /*42030*/  STS.U8 [R8+0x16d00], R250 ;  /* 0x016d00fa08007388 */ /* 0x0003e80000000000 */
[----:B------:R-:W-:Y:S04]  /*42040*/  STS.U8 [R8+0x10100], R60 ;  /* 0x0101003c08007388 */ /* 0x000fe80000000000 */
[----:B------:R-:W-:Y:S04]  /*42050*/  STS.U8 [R8+0x10500], R59 ;  /* 0x0105003b08007388 */ /* 0x000fe80000000000 */
[----:B------:R-:W-:Y:S04]  /*42060*/  STS.U8 [R8+0x10900], R58 ;  /* 0x0109003a08007388 */ /* 0x000fe80000000000 */
[----:B0-----:R-:W4:Y:S04]  /*42070*/  LDL.LU R16, [R1+0x152c] ;  /* 0x00152c0001107983 */ /* 0x001f280000300800 */
[----:B------:R-:W-:Y:S04]  /*42080*/  STS.U8 [R8+0x10d00], R57 ;  /* 0x010d003908007388 */ /* 0x000fe80000000000 */
[----:B-1----:R-:W4:Y:S04]  /*42090*/  LDL R252, [R1+0x14a8] ;  /* 0x0014a80001fc7983 */ /* 0x002f280000100800 */
[----:B------:R-:W4:Y:S04]  /*420a0*/  LDL R251, [R1+0x14b0] ;  /* 0x0014b00001fb7983 */ /* 0x000f280000100800 */
[----:B------:R-:W4:Y:S04]  /*420b0*/  LDL.LU R250, [R1+0x14b8] ;  /* 0x0014b80001fa7983 */ /* 0x000f280000300800 */
        /* <DEDUP_REMOVED lines=10> */
[----:B------:R0:W-:Y:S04]  /*42160*/  STL [R1+0x2d3c], R8 ;  /* 0x002d3c0801007387 */ /* 0x0001e80000100800 */
[----:B------:R-:W-:Y:S04]  /*42170*/  STS.U8 [R7+0x10180], R245 ;  /* 0x010180f507007388 */ /* 0x000fe80000000000 */
[----:B------:R-:W-:Y:S04]  /*42180*/  STS.U8 [R7+0x10580], R243 ;  /* 0x010580f307007388 */ /* 0x000fe80000000000 */
[----:B------:R-:W-:Y:S04]  /*42190*/  STS.U8 [R7+0x10980], R242 ;  /* 0x010980f207007388 */ /* 0x000fe80000000000 */
[----:B------:R-:W-:Y:S04]  /*421a0*/  STS.U8 [R7+0x10d80], R241 ;  /* 0x010d80f107007388 */ /* 0x000fe80000000000 */
[----:B------:R-:W-:Y:S04]  /*421b0*/  STS.U8 [R7+0x11180], R240 ;  /* 0x011180f007007388 */ /* 0x000fe80000000000 */
[----:B------:R-:W-:Y:S04]  /*421c0*/  STS.U8 [R7+0x11580], R239 ;  /* 0x011580ef07007388 */ /* 0x000fe80000000000 */
[----:B------:R-:W-:Y:S04]  /*421d0*/  STS.U8 [R7+0x11980], R238 ;  /* 0x011980ee07007388 */ /* 0x000fe80000000000 */
[----:B0-----:R-:W4:Y:S04]  /*421e0*/  LDL.LU R8, [R1+0x157c] ;  /* 0x00157c0001087983 */ /* 0x001f280000300800 */
        /* <DEDUP_REMOVED lines=60> */
[----:B------:R0:W-:Y:S01]  /*425b0*/  STL [R1+0x2d44], R6 ;  /* 0x002d440601007387 */ /* 0x0001e20000100800 */
[----:B------:R-:W-:-:S03]  /*425c0*/  PRMT R245, RZ, 0x7610, R245 ;  /* 0x00007610fff57816 */ /* 0x000fc600000000f5 */
[----:B0-----:R-:W4:Y:S04]  /*425d0*/  LDL.LU R6, [R1+0x15b0] ;  /* 0x0015b00001067983 */ /* 0x001f280000300800 */
[----:B------:R-:W4:Y:S04]  /*425e0*/  LDL R42, [R1+0x2ba8] ;  /* 0x002ba800012a7983 */ /* 0x000f280000100800 */
[----:B------:R-:W4:Y:S01]  /*425f0*/  LDL R38, [R1+0x2bac] ;  /* 0x002bac0001267983 */ /* 0x000f220000100800 */
[----:B------:R-:W-:Y:S02]  /*42600*/  PRMT R243, RZ, 0x7610, R243 ;  /* 0x00007610fff37816 */ /* 0x000fe400000000f3 */
[----:B------:R-:W-:-:S02]  /*42610*/  PRMT R242, RZ, 0x7610, R242 ;  /* 0x00007610fff27816 */ /* 0x000fc400000000f2 */
        /* <DEDUP_REMOVED lines=45> */
[----:B------:R-:W-:Y:S01]  /*428f0*/  PRMT R197, RZ, 0x7610, R197 ;  /* 0x00007610ffc57816 */ /* 0x000fe200000000c5 */
[----:B------:R-:W4:Y:S04]  /*42900*/  LDL R58, [R1+0x1778] ;  /* 0x00177800013a7983 */ /* 0x000f280000100800 */
[----:B------:R-:W4:Y:S04]  /*42910*/  LDL R57, [R1+0x177c] ;  /* 0x00177c0001397983 */ /* 0x000f280000100800 */
[----:B------:R-:W4:Y:S04]  /*42920*/  LDL R56, [R1+0x1770] ;  /* 0x0017700001387983 */ /* 0x000f280000100800 */
[----:B------:R-:W4:Y:S04]  /*42930*/  LDL R55, [R1+0x1774] ;  /* 0x0017740001377983 */ /* 0x000f280000100800 */
[----:B---3--:R2:W3:Y:S02]  /*42940*/  @!P0 LDG.E.U8 R245, desc[UR60][R20.64] ;  /* 0x0000003c14f58981 */ /* 0x0084e4000c1e1100 */
[----:B--2---:R-:W-:-:S02]  /*42950*/  @!P0 IMAD.MOV.U32 R20, RZ, RZ, R35 ;  /* 0x000000ffff148224 */ /* 0x004fc400078e0023 */
[----:B------:R-:W-:Y:S01]  /*42960*/  @!P0 IMAD.MOV.U32 R21, RZ, RZ, R36 ;  /* 0x000000ffff158224 */ /* 0x000fe200078e0024 */
[----:B------:R-:W2:Y:S04]  /*42970*/  LDL R35, [R1+0x2b74] ;  /* 0x002b740001237983 */ /* 0x000ea80000100800 */
        /* <DEDUP_REMOVED lines=32> */
[----:B--2---:R-:W-:-:S02]  /*42b80*/  @!P0 IMAD.MOV.U32 R20, RZ, RZ, R35 ;  /* 0x000000ffff148224 */ /* 0x004fc400078e0023 */
[----:B---3--:R-:W-:Y:S01]  /*42b90*/  @!P0 IMAD.MOV.U32 R21, RZ, RZ, R36 ;  /* 0x000000ffff158224 */ /* 0x008fe200078e0024 */
        /* <DEDUP_REMOVED lines=183> */
[----:B----4-:R-:W-:-:S02]  /*43710*/  @!P0 IMAD.MOV.U32 R20, RZ, RZ, R49 ;  /* 0x000000ffff148224 */ /* 0x010fc400078e0031 */
[----:B------:R-:W-:Y:S01]  /*43720*/  @!P0 IMAD.MOV.U32 R21, RZ, RZ, R50 ;  /* 0x000000ffff158224 */ /* 0x000fe200078e0032 */
[----:B------:R-:W-:Y:S01]  /*43730*/  PRMT R196, RZ, 0x7610, R196 ;  /* 0x00007610ffc47816 */ /* 0x000fe200000000c4 */
[----:B------:R-:W4:Y:S04]  /*43740*/  LDL R50, [R1+0x16f8] ;  /* 0x0016f80001327983 */ /* 0x000f280000100800 */
[----:B------:R0:W4:Y:S04]  /*43750*/  @!P0 LDG.E.U8 R198, desc[UR60][R20.64] ;  /* 0x0000003c14c68981 */ /* 0x000128000c1e1100 */
[----:B------:R-:W4:Y:S01]  /*43760*/  LDL R49, [R1+0x16fc] ;  /* 0x0016fc0001317983 */ /* 0x000f220000100800 */
        /* <DEDUP_REMOVED lines=17> */
[----:B------:R-:W-:-:S02]  /*43880*/  PRMT R193, RZ, 0x7610, R193 ;  /* 0x00007610ffc17816 */ /* 0x000fc400000000c1 */
[----:B------:R-:W-:Y:S01]  /*43890*/  PRMT R192, RZ, 0x7610, R192 ;  /* 0x00007610ffc07816 */ /* 0x000fe200000000c0 */
[----:B0-----:R-:W-:Y:S02]  /*438a0*/  @!P0 IMAD.MOV.U32 R21, RZ, RZ, R42 ;  /* 0x000000ffff158224 */ /* 0x001fe400078e002a */
        /* <DEDUP_REMOVED lines=44> */
[----:B------:R-:W-:Y:S02]  /*43b70*/  PRMT R183, RZ, 0x7610, R183 ;  /* 0x00007610ffb77816 */ /* 0x000fe400000000b7 */
[----:B------:R-:W-:Y:S01]  /*43b80*/  PRMT R182, RZ, 0x7610, R182 ;  /* 0x00007610ffb67816 */ /* 0x000fe200000000b6 */
[----:B------:R-:W4:Y:S04]  /*43b90*/  LDL.LU R47, [R1+0x1538] ;  /* 0x00153800012f7983 */ /* 0x000f280000300800 */
[----:B------:R0:W4:Y:S04]  /*43ba0*/  @!P0 LDG.E.U8 R185, desc[UR60][R20.64] ;  /* 0x0000003c14b98981 */ /* 0x000128000c1e1100 */
[----:B------:R-:W4:Y:S04]  /*43bb0*/  LDL R52, [R1+0x1730] ;  /* 0x0017300001347983 */ /* 0x000f280000100800 */
[----:B------:R-:W4:Y:S04]  /*43bc0*/  LDL R51, [R1+0x1734] ;  /* 0x0017340001337983 */ /* 0x000f280000100800 */
[----:B------:R-:W4:Y:S04]  /*43bd0*/  LDL R50, [R1+0x16f0] ;  /* 0x0016f00001327983 */ /* 0x000f280000100800 */
[----:B------:R-:W4:Y:S04]  /*43be0*/  LDL R49, [R1+0x16f4] ;  /* 0x0016f40001317983 */ /* 0x000f280000100800 */
[----:B------:R-:W4:Y:S01]  /*43bf0*/  LDL R43, [R1+0x16b0] ;  /* 0x0016b000012b7983 */ /* 0x000f220000100800 */
[----:B0-----:R-:W-:-:S02]  /*43c00*/  @!P0 IMAD.MOV.U32 R20, RZ, RZ, R38 ;  /* 0x000000ffff148224 */ /* 0x001fc400078e0026 */
[----:B------:R-:W-:Y:S02]  /*43c10*/  @!P0 IMAD.MOV.U32 R21, RZ, RZ, R42 ;  /* 0x000000ffff158224 */ /* 0x000fe400078e002a */
[----:B------:R-:W4:Y:S04]  /*43c20*/  LDL R42, [R1+0x16b4] ;  /* 0x0016b400012a7983 */ /* 0x000f280000100800 */
[----:B------:R2:W4:Y:S02]  /*43c30*/  @!P0 LDG.E.U8 R184, desc[UR60][R20.64] ;  /* 0x0000003c14b88981 */ /* 0x000524000c1e1100 */
[----:B--2---:R-:W-:Y:S02]  /*43c40*/  @!P0 IMAD.MOV.U32 R20, RZ, RZ, R35 ;  /* 0x000000ffff148224 */ /* 0x004fe400078e0023 */
[----:B---3--:R-:W-:-:S02]  /*43c50*/  @!P0 IMAD.MOV.U32 R21, RZ, RZ, R36 ;  /* 0x000000ffff158224 */ /* 0x008fc400078e0024 */
[----:B------:R-:W2:Y:S04]  /*43c60*/  LDL R36, [R1+0x1670] ;  /* 0x0016700001247983 */ /* 0x000ea80000100800 */
[----:B------:R4:W3:Y:S02]  /*43c70*/  @!P0 LDG.E.U8 R183, desc[UR60][R20.64] ;  /* 0x0000003c14b78981 */ /* 0x0008e4000c1e1100 */
[----:B----4-:R-:W-:Y:S02]  /*43c80*/  @!P0 IMAD.MOV.U32 R20, RZ, RZ, R31 ;  /* 0x000000ffff148224 */ /* 0x010fe400078e001f */
[----:B------:R-:W-:Y:S01]  /*43c90*/  @!P0 IMAD.MOV.U32 R21, RZ, RZ, R33 ;  /* 0x000000ffff158224 */ /* 0x000fe200078e0021 */
[----:B------:R-:W4:Y:S04]  /*43ca0*/  LDL R31, [R1+0x1630] ;  /* 0x00163000011f7983 */ /* 0x000f280000100800 */
[----:B------:R-:W2:Y:S04]  /*43cb0*/  LDL R33, [R1+0x1674] ;  /* 0x0016740001217983 */ /* 0x000ea80000100800 */
[----:B------:R0:W3:Y:S02]  /*43cc0*/  @!P0 LDG.E.U8 R182, desc[UR60][R20.64] ;  /* 0x0000003c14b68981 */ /* 0x0000e4000c1e1100 */
[----:B0-----:R-:W-:-:S02]  /*43cd0*/  @!P0 IMAD.MOV.U32 R20, RZ, RZ, R13 ;  /* 0x000000ffff148224 */ /* 0x001fc400078e000d */
[----:B------:R-:W-:Y:S01]  /*43ce0*/  @!P0 IMAD.MOV.U32 R21, RZ, RZ, R19 ;  /* 0x000000ffff158224 */ /* 0x000fe200078e0013 */
[----:B------:R-:W3:Y:S04]  /*43cf0*/  LDL R13, [R1+0x15f4] ;  /* 0x0015f400010d7983 */ /* 0x000ee80000100800 */
[----:B------:R-:W3:Y:S04]  /*43d00*/  LDL R19, [R1+0x1634] ;  /* 0x0016340001137983 */ /* 0x000ee80000100800 */
[----:B------:R-:W4:Y:S04]  /*43d10*/  LDL.LU R38, [R1+0x14f8] ;  /* 0x0014f80001267983 */ /* 0x000f280000300800 */
[----:B------:R-:W2:Y:S04]  /*43d20*/  LDL.LU R35, [R1+0x14fc] ;  /* 0x0014fc0001237983 */ /* 0x000ea80000300800 */
[----:B------:R-:W3:Y:S01]  /*43d30*/  LDL.LU R172, [R1+0x14bc] ;  /* 0x0014bc0001ac7983 */ /* 0x000ee20000300800 */
[----:B------:R-:W-:-:S02]  /*43d40*/  PRMT R181, RZ, 0x7610, R181 ;  /* 0x00007610ffb57816 */ /* 0x000fc400000000b5 */
[----:B------:R-:W-:-:S04]  /*43d50*/  PRMT R180, RZ, 0x7610, R180 ;  /* 0x00007610ffb47816 */ /* 0x000fc800000000b4 */
[----:B------:R0:W3:Y:S04]  /*43d60*/  @!P0 LDG.E.U8 R181, desc[UR60][R20.64] ;  /* 0x0000003c14b58981 */ /* 0x0000e8000c1e1100 */
[----:B------:R1:W-:Y:S01]  /*43d70*/  STS.U8 [R5+0x10280], R179 ;  /* 0x010280b305007388 */ /* 0x0003e20000000000 */
[----:B0-----:R-:W-:Y:S02]  /*43d80*/  @!P0 IMAD.MOV.U32 R20, RZ, RZ, R8 ;  /* 0x000000ffff148224 */ /* 0x001fe400078e0008 */
[----:B------:R-:W-:Y:S01]  /*43d90*/  @!P0 IMAD.MOV.U32 R21, RZ, RZ, R10 ;  /* 0x000000ffff158224 */ /* 0x000fe200078e000a */
[----:B-1----:R-:W-:-:S04]  /*43da0*/  PRMT R179, RZ, 0x7610, R179 ;  /* 0x00007610ffb37816 */ /* 0x002fc800000000b3 */
[----:B------:R0:W3:Y:S04]  /*43db0*/  @!P0 LDG.E.U8 R180, desc[UR60][R20.64] ;  /* 0x0000003c14b48981 */ /* 0x0000e8000c1e1100 */
[----:B------:R1:W-:Y:S01]  /*43dc0*/  STS.U8 [R5+0x10680], R178 ;  /* 0x010680b205007388 */ /* 0x0003e20000000000 */
[----:B0-----:R-:W-:Y:S01]  /*43dd0*/  @!P0 IMAD.MOV.U32 R20, RZ, RZ, R14 ;  /* 0x000000ffff148224 */ /* 0x001fe200078e000e */
[----:B-1----:R-:W-:Y:S02]  /*43de0*/  PRMT R178, RZ, 0x7610, R178 ;  /* 0x00007610ffb27816 */ /* 0x002fe400000000b2 */
[----:B------:R0:W-:Y:S04]  /*43df0*/  STS.U8 [R5+0x10a80], R177 ;  /* 0x010a80b105007388 */ /* 0x0001e80000000000 */
[----:B------:R1:W-:Y:S01]  /*43e00*/  STS.U8 [R5+0x10e80], R176 ;  /* 0x010e80b005007388 */ /* 0x0003e20000000000 */
[----:B0-----:R-:W-:-:S02]  /*43e10*/  PRMT R177, RZ, 0x7610, R177 ;  /* 0x00007610ffb17816 */ /* 0x001fc400000000b1 */
[----:B-1----:R-:W-:Y:S01]  /*43e20*/  PRMT R176, RZ, 0x7610, R176 ;  /* 0x00007610ffb07816 */ /* 0x002fe200000000b0 */
[----:B------:R0:W-:Y:S04]  /*43e30*/  STL [R1+0x2d4c], R8 ;  /* 0x002d4c0801007387 */ /* 0x0001e80000100800 */
[----:B------:R1:W-:Y:S04]  /*43e40*/  STS.U8 [R5+0x11280], R175 ;  /* 0x011280af05007388 */ /* 0x0003e80000000000 */
[----:B------:R1:W-:Y:S04]  /*43e50*/  STS.U8 [R5+0x11680], R174 ;  /* 0x011680ae05007388 */ /* 0x0003e80000000000 */
[----:B0-----:R-:W3:Y:S04]  /*43e60*/  LDL.LU R8, [R1+0x15b4] ;  /* 0x0015b40001087983 */ /* 0x001ee80000300800 */
[----:B------:R0:W-:Y:S01]  /*43e70*/  STL [R1+0x2d48], R10 ;  /* 0x002d480a01007387 */ /* 0x0001e20000100800 */
[----:B-1----:R-:W-:-:S02]  /*43e80*/  PRMT R175, RZ, 0x7610, R175 ;  /* 0x00007610ffaf7816 */ /* 0x002fc400000000af */
[----:B------:R-:W-:Y:S01]  /*43e90*/  PRMT R174, RZ, 0x7610, R174 ;  /* 0x00007610ffae7816 */ /* 0x000fe200000000ae */
[----:B0-----:R-:W3:Y:S04]  /*43ea0*/  LDL.LU R10, [R1+0x15ac] ;  /* 0x0015ac00010a7983 */ /* 0x001ee80000300800 */
[----:B------:R0:W-:Y:S01]  /*43eb0*/  STL [R1+0x2d50], R14 ;  /* 0x002d500e01007387 */ /* 0x0001e20000100800 */
[----:B------:R-:W-:-:S03]  /*43ec0*/  PRMT R167, RZ, 0x7610, R167 ;  /* 0x00007610ffa77816 */ /* 0x000fc600000000a7 */
[----:B0-----:R-:W3:Y:S01]  /*43ed0*/  LDL.LU R14, [R1+0x15e8] ;  /* 0x0015e800010e7983 */ /* 0x001ee20000300800 */
[----:B------:R-:W-:-:S05]  /*43ee0*/  @!P0 IMAD.MOV.U32 R21, RZ, RZ, R47 ;  /* 0x000000ffff158224 */ /* 0x000fca00078e002f */
[----:B------:R4:W3:Y:S04]  /*43ef0*/  @!P0 LDG.E.U8 R179, desc[UR60][R20.64] ;  /* 0x0000003c14b38981 */ /* 0x0008e8000c1e1100 */
[----:B------:R0:W-:Y:S01]  /*43f00*/  STL [R1+0x2d54], R250 ;  /* 0x002d54fa01007387 */ /* 0x0001e20000100800 */
[----:B------:R-:W-:Y:S01]  /*43f10*/  PRMT R166, RZ, 0x7610, R166 ;  /* 0x00007610ffa67816 */ /* 0x000fe200000000a6 */
[----:B----4-:R-:W-:Y:S02]  /*43f20*/  @!P0 IMAD.MOV.U32 R21, RZ, RZ, R38 ;  /* 0x000000ffff158224 */ /* 0x010fe400078e0026 */
[----:B--2---:R-:W-:-:S05]  /*43f30*/  @!P0 IMAD.MOV.U32 R20, RZ, RZ, R35 ;  /* 0x000000ffff148224 */ /* 0x004fca00078e0023 */
[----:B------:R3:W2:Y:S02]  /*43f40*/  @!P0 LDG.E.U8 R178, desc[UR60][R20.64] ;  /* 0x0000003c14b28981 */ /* 0x0006a4000c1e1100 */
[----:B---3--:R-:W-:Y:S02]  /*43f50*/  @!P0 IMAD.MOV.U32 R20, RZ, RZ, R172 ;  /* 0x000000ffff148224 */ /* 0x008fe400078e00ac */
[----:B------:R-:W-:Y:S02]  /*43f60*/  @!P0 IMAD.MOV.U32 R21, RZ, RZ, R250 ;  /* 0x000000ffff158224 */ /* 0x000fe400078e00fa */
[----:B0-----:R-:W3:Y:S04]  /*43f70*/  LDL.LU R250, [R1+0x15f0] ;  /* 0x0015f00001fa7983 */ /* 0x001ee80000300800 */
[----:B------:R0:W4:Y:S02]  /*43f80*/  @!P0 LDG.E.U8 R177, desc[UR60][R20.64] ;  /* 0x0000003c14b18981 */ /* 0x000124000c1e1100 */
[----:B0-----:R-:W-:-:S02]  /*43f90*/  @!P0 IMAD.MOV.U32 R20, RZ, RZ, R51 ;  /* 0x000000ffff148224 */ /* 0x001fc400078e0033 */
[----:B------:R-:W-:-:S05]  /*43fa0*/  @!P0 IMAD.MOV.U32 R21, RZ, RZ, R52 ;  /* 0x000000ffff158224 */ /* 0x000fca00078e0034 */
[----:B------:R0:W4:Y:S02]  /*43fb0*/  @!P0 LDG.E.U8 R176, desc[UR60][R20.64] ;  /* 0x0000003c14b08981 */ /* 0x000124000c1e1100 */
[----:B0-----:R-:W-:Y:S02]  /*43fc0*/  @!P0 IMAD.MOV.U32 R20, RZ, RZ, R49 ;  /* 0x000000ffff148224 */ /* 0x001fe400078e0031 */
[----:B------:R-:W-:Y:S01]  /*43fd0*/  @!P0 IMAD.MOV.U32 R21, RZ, RZ, R50 ;  /* 0x000000ffff158224 */ /* 0x000fe200078e0032 */
[----:B------:R-:W2:Y:S04]  /*43fe0*/  LDL R49, [R1+0x1728] ;  /* 0x0017280001317983 */ /* 0x000ea80000100800 */
[----:B------:R0:W4:Y:S02]  /*43ff0*/  @!P0 LDG.E.U8 R175, desc[UR60][R20.64] ;  /* 0x0000003c14af8981 */ /* 0x000124000c1e1100 */
[----:B0-----:R-:W-:-:S02]  /*44000*/  @!P0 IMAD.MOV.U32 R20, RZ, RZ, R42 ;  /* 0x000000ffff148224 */ /* 0x001fc400078e002a */
[----:B------:R-:W-:Y:S02]  /*44010*/  @!P0 IMAD.MOV.U32 R21, RZ, RZ, R43 ;  /* 0x000000ffff158224 */ /* 0x000fe400078e002b */
[----:B------:R-:W2:Y:S04]  /*44020*/  LDL R43, [R1+0x172c] ;  /* 0x00172c00012b7983 */ /* 0x000ea80000100800 */
[----:B------:R0:W4:Y:S02]  /*44030*/  @!P0 LDG.E.U8 R174, desc[UR60][R20.64] ;  /* 0x0000003c14ae8981 */ /* 0x000124000c1e1100 */
[----:B0-----:R-:W-:Y:S02]  /*44040*/  @!P0 IMAD.MOV.U32 R20, RZ, RZ, R33 ;  /* 0x000000ffff148224 */ /* 0x001fe400078e0021 */
[----:B------:R-:W-:-:S02]  /*44050*/  @!P0 IMAD.MOV.U32 R21, RZ, RZ, R36 ;  /* 0x000000ffff158224 */ /* 0x000fc400078e0024 */
[----:B------:R-:W4:Y:S04]  /*44060*/  LDL R36, [R1+0x16e8] ;  /* 0x0016e80001247983 */ /* 0x000f280000100800 */
[----:B------:R0:W4:Y:S02]  /*44070*/  @!P0 LDG.E.U8 R167, desc[UR60][R20.64] ;  /* 0x0000003c14a78981 */ /* 0x000124000c1e1100 */
[----:B0-----:R-:W-:Y:S02]  /*44080*/  @!P0 IMAD.MOV.U32 R21, RZ, RZ, R31 ;  /* 0x000000ffff158224 */ /* 0x001fe400078e001f */
[----:B------:R-:W4:Y:S04]  /*44090*/  LDL R31, [R1+0x16ec] ;  /* 0x0016ec00011f7983 */ /* 0x000f280000100800 */
[----:B------:R-:W2:Y:S01]  /*440a0*/  LDL.LU R42, [R1+0x14f0] ;  /* 0x0014f000012a7983 */ /* 0x000ea20000300800 */
[----:B------:R-:W-:-:S03]  /*440b0*/  @!P0 IMAD.MOV.U32 R20, RZ, RZ, R19 ;  /* 0x000000ffff148224 */ /* 0x000fc600078e0013 */
[----:B------:R-:W4:Y:S04]  /*440c0*/  LDL.LU R33, [R1+0x14f4] ;  /* 0x0014f40001217983 */ /* 0x000f280000300800 */
[----:B------:R-:W2:Y:S04]  /*440d0*/  LDL.LU R19, [R1+0x1530] ;  /* 0x0015300001137983 */ /* 0x000ea80000300800 */
[----:B------:R0:W4:Y:S02]  /*440e0*/  @!P0 LDG.E.U8 R166, desc[UR60][R20.64] ;  /* 0x0000003c14a68981 */ /* 0x000124000c1e1100 */
[----:B0-----:R-:W-:-:S02]  /*440f0*/  @!P0 IMAD.MOV.U32 R20, RZ, RZ, R13 ;  /* 0x000000ffff148224 */ /* 0x001fc400078e000d */
[----:B------:R-:W4:Y:S01]  /*44100*/  LDL.LU R13, [R1+0x14b4] ;  /* 0x0014b400010d7983 */ /* 0x000f220000300800 */
[----:B------:R-:W-:Y:S02]  /*44110*/  PRMT R165, RZ, 0x7610, R165 ;  /* 0x00007610ffa57816 */ /* 0x000fe400000000a5 */
[----:B------:R-:W-:Y:S02]  /*44120*/  PRMT R164, RZ, 0x7610, R164 ;  /* 0x00007610ffa47816 */ /* 0x000fe400000000a4 */
[----:B------:R-:W-:Y:S02]  /*44130*/  PRMT R163, RZ, 0x7610, R163 ;  /* 0x00007610ffa37816 */ /* 0x000fe400000000a3 */
[----:B------:R-:W-:Y:S02]  /*44140*/  PRMT R162, RZ, 0x7610, R162 ;  /* 0x00007610ffa27816 */ /* 0x000fe400000000a2 */
[----:B------:R-:W-:Y:S02]  /*44150*/  PRMT R161, RZ, 0x7610, R161 ;  /* 0x00007610ffa17816 */ /* 0x000fe400000000a1 */
[----:B------:R-:W-:-:S02]  /*44160*/  PRMT R160, RZ, 0x7610, R160 ;  /* 0x00007610ffa07816 */ /* 0x000fc400000000a0 */
[----:B------:R-:W-:Y:S01]  /*44170*/  PRMT R159, RZ, 0x7610, R159 ;  /* 0x00007610ff9f7816 */ /* 0x000fe2000000009f */
[----:B---3--:R-:W-:-:S05]  /*44180*/  @!P0 IMAD.MOV.U32 R21, RZ, RZ, R250 ;  /* 0x000000ffff158224 */ /* 0x008fca00078e00fa */
[----:B------:R0:W3:Y:S02]  /*44190*/  @!P0 LDG.E.U8 R165, desc[UR60][R20.64] ;  /* 0x0000003c14a58981 */ /* 0x0000e4000c1e1100 */
[----:B0-----:R-:W-:Y:S02]  /*441a0*/  @!P0 IMAD.MOV.U32 R20, RZ, RZ, R8 ;  /* 0x000000ffff148224 */ /* 0x001fe400078e0008 */
[----:B------:R-:W-:-:S05]  /*441b0*/  @!P0 IMAD.MOV.U32 R21, RZ, RZ, R6 ;  /* 0x000000ffff158224 */ /* 0x000fca00078e0006 */
[----:B------:R0:W3:Y:S04]  /*441c0*/  @!P0 LDG.E.U8 R164, desc[UR60][R20.64] ;  /* 0x0000003c14a48981 */ /* 0x0000e8000c1e1100 */
[----:B------:R1:W-:Y:S01]  /*441d0*/  STL [R1+0x2d58], R250 ;  /* 0x002d58fa01007387 */ /* 0x0003e20000100800 */
[----:B0-----:R-:W-:Y:S02]  /*441e0*/  @!P0 IMAD.MOV.U32 R20, RZ, RZ, R9 ;  /* 0x000000ffff148224 */ /* 0x001fe400078e0009 */
[----:B------:R-:W-:Y:S01]  /*441f0*/  @!P0 IMAD.MOV.U32 R21, RZ, RZ, R15 ;  /* 0x000000ffff158224 */ /* 0x000fe200078e000f */
[----:B-1----:R-:W3:Y:S04]  /*44200*/  LDL.LU R250, [R1+0x15ec] ;  /* 0x0015ec0001fa7983 */ /* 0x002ee80000300800 */
[----:B------:R0:W-:Y:S04]  /*44210*/  STL [R1+0x2d60], R8 ;  /* 0x002d600801007387 */ /* 0x0001e80000100800 */
[----:B------:R1:W3:Y:S04]  /*44220*/  @!P0 LDG.E.U8 R163, desc[UR60][R20.64] ;  /* 0x0000003c14a38981 */ /* 0x0002e8000c1e1100 */
[----:B0-----:R-:W3:Y:S01]  /*44230*/  LDL.LU R8, [R1+0x162c] ;  /* 0x00162c0001087983 */ /* 0x001ee20000300800 */
[----:B-1----:R-:W-:-:S03]  /*44240*/  @!P0 IMAD.MOV.U32 R20, RZ, RZ, R236 ;  /* 0x000000ffff148224 */ /* 0x002fc600078e00ec */
[----:B------:R0:W-:Y:S04]  /*44250*/  STL [R1+0x2d5c], R6 ;  /* 0x002d5c0601007387 */ /* 0x0001e80000100800 */
[----:B0-----:R-:W3:Y:S04]  /*44260*/  LDL.LU R6, [R1+0x1628] ;  /* 0x0016280001067983 */ /* 0x001ee80000300800 */
[----:B------:R0:W-:Y:S04]  /*44270*/  STL [R1+0x2d68], R9 ;  /* 0x002d680901007387 */ /* 0x0001e80000100800 */
[----:B0-----:R-:W3:Y:S01]  /*44280*/  LDL.LU R9, [R1+0x166c] ;  /* 0x00166c0001097983 */ /* 0x001ee20000300800 */
[----:B--2---:R-:W-:-:S03]  /*44290*/  @!P0 IMAD.MOV.U32 R21, RZ, RZ, R19 ;  /* 0x000000ffff158224 */ /* 0x004fc600078e0013 */
[----:B------:R0:W-:Y:S04]  /*442a0*/  STL [R1+0x2d64], R15 ;  /* 0x002d640f01007387 */ /* 0x0001e80000100800 */
[----:B------:R4:W2:Y:S04]  /*442b0*/  @!P0 LDG.E.U8 R162, desc[UR60][R20.64] ;  /* 0x0000003c14a28981 */ /* 0x0008a8000c1e1100 */
[----:B0-----:R-:W2:Y:S01]  /*442c0*/  LDL.LU R15, [R1+0x1668] ;  /* 0x00166800010f7983 */ /* 0x001ea20000300800 */
[----:B----4-:R-:W-:Y:S02]  /*442d0*/  @!P0 IMAD.MOV.U32 R20, RZ, RZ, R33 ;  /* 0x000000ffff148224 */ /* 0x010fe400078e0021 */
[----:B------:R-:W-:Y:S01]  /*442e0*/  @!P0 IMAD.MOV.U32 R21, RZ, RZ, R42 ;  /* 0x000000ffff158224 */ /* 0x000fe200078e002a */
[----:B------:R0:W-:Y:S04]  /*442f0*/  STL [R1+0x2d6c], R236 ;  /* 0x002d6cec01007387 */ /* 0x0001e80000100800 */
[----:B------:R1:W4:Y:S04]  /*44300*/  @!P0 LDG.E.U8 R161, desc[UR60][R20.64] ;  /* 0x0000003c14a18981 */ /* 0x000328000c1e1100 */
[----:B0-----:R-:W3:Y:S04]  /*44310*/  LDL.LU R236, [R1+0x16a8] ;  /* 0x0016a80001ec7983 */ /* 0x001ee80000300800 */
[----:B------:R0:W-:Y:S01]  /*44320*/  STL [R1+0x2d70], R251 ;  /* 0x002d70fb01007387 */ /* 0x0001e20000100800 */
[----:B-1----:R-:W-:-:S03]  /*44330*/  @!P0 IMAD.MOV.U32 R21, RZ, RZ, R251 ;  /* 0x000000ffff158224 */ /* 0x002fc600078e00fb */
[----:B0-----:R-:W2:Y:S01]  /*44340*/  LDL.LU R251, [R1+0x16ac] ;  /* 0x0016ac0001fb7983 */ /* 0x001ea20000300800 */
[----:B------:R-:W-:-:S05]  /*44350*/  @!P0 IMAD.MOV.U32 R20, RZ, RZ, R13 ;  /* 0x000000ffff148224 */ /* 0x000fca00078e000d */
[----:B------:R0:W4:Y:S02]  /*44360*/  @!P0 LDG.E.U8 R160, desc[UR60][R20.64] ;  /* 0x0000003c14a08981 */ /* 0x000124000c1e1100 */
[----:B0-----:R-:W-:Y:S02]  /*44370*/  @!P0 IMAD.MOV.U32 R20, RZ, RZ, R43 ;  /* 0x000000ffff148224 */ /* 0x001fe400078e002b */
[----:B------:R-:W-:Y:S01]  /*44380*/  @!P0 IMAD.MOV.U32 R21, RZ, RZ, R49 ;  /* 0x000000ffff158224 */ /* 0x000fe200078e0031 */
[----:B------:R-:W4:Y:S04]  /*44390*/  LDL.LU R43, [R1+0x14e8] ;  /* 0x0014e800012b7983 */ /* 0x000f280000300800 */
[----:B------:R0:W4:Y:S02]  /*443a0*/  @!P0 LDG.E.U8 R159, desc[UR60][R20.64] ;  /* 0x0000003c149f8981 */ /* 0x000124000c1e1100 */
[----:B0-----:R-:W-:-:S02]  /*443b0*/  @!P0 IMAD.MOV.U32 R21, RZ, RZ, R36 ;  /* 0x000000ffff158224 */ /* 0x001fc400078e0024 */
[----:B------:R-:W4:Y:S01]  /*443c0*/  LDL.LU R36, [R1+0x1528] ;  /* 0x0015280001247983 */ /* 0x000f220000300800 */
[----:B------:R-:W-:-:S03]  /*443d0*/  @!P0 IMAD.MOV.U32 R20, RZ, RZ, R31 ;  /* 0x000000ffff148224 */ /* 0x000fc600078e001f */
[----:B------:R-:W4:Y:S01]  /*443e0*/  LDL.LU R31, [R1+0x14ec] ;  /* 0x0014ec00011f7983 */ /* 0x000f220000300800 */
[----:B------:R-:W-:Y:S02]  /*443f0*/  PRMT R158, RZ, 0x7610, R158 ;  /* 0x00007610ff9e7816 */ /* 0x000fe4000000009e */
[----:B------:R-:W-:-:S04]  /*44400*/  PRMT R157, RZ, 0x7610, R157 ;  /* 0x00007610ff9d7816 */ /* 0x000fc8000000009d */
[----:B------:R3:W4:Y:S01]  /*44410*/  @!P0 LDG.E.U8 R158, desc[UR60][R20.64] ;  /* 0x0000003c149e8981 */ /* 0x000722000c1e1100 */
[----:B------:R-:W-:Y:S02]  /*44420*/  PRMT R156, RZ, 0x7610, R156 ;  /* 0x00007610ff9c7816 */ /* 0x000fe4000000009c */
[----:B------:R-:W-:Y:S02]  /*44430*/  PRMT R155, RZ, 0x7610, R155 ;  /* 0x00007610ff9b7816 */ /* 0x000fe4000000009b */
[----:B------:R-:W-:Y:S01]  /*44440*/  PRMT R154, RZ, 0x7610, R154 ;  /* 0x00007610ff9a7816 */ /* 0x000fe2000000009a */
[----:B------:R-:W-:Y:S04]  /*44450*/  STL.64 [R1+0x3000], R150 ;  /* 0x0030009601007387 */ /* 0x000fe80000100a00 */
[----:B------:R-:W-:Y:S04]  /*44460*/  STL.64 [R1+0x2ff8], R148 ;  /* 0x002ff89401007387 */ /* 0x000fe80000100a00 */
[----:B------:R-:W-:Y:S01]  /*44470*/  STL [R1+0x2ff4], R147 ;  /* 0x002ff49301007387 */ /* 0x000fe20000100800 */
[----:B------:R-:W-:-:S03]  /*44480*/  PRMT R153, RZ, 0x7610, R153 ;  /* 0x00007610ff997816 */ /* 0x000fc60000000099 */
[----:B------:R-:W-:Y:S04]  /*44490*/  STL [R1+0x2ff0], R48 ;  /* 0x002ff03001007387 */ /* 0x000fe80000100800 */
[----:B------:R-:W-:Y:S04]  /*444a0*/  STL.64 [R1+0x2fe8], R46 ;  /* 0x002fe82e01007387 */ /* 0x000fe80000100a00 */
[----:B------:R-:W-:Y:S01]  /*444b0*/  STL.64 [R1+0x2fe0], R44 ;  /* 0x002fe02c01007387 */ /* 0x000fe20000100a00 */
[----:B------:R-:W-:Y:S02]  /*444c0*/  PRMT R152, RZ, 0x7610, R152 ;  /* 0x00007610ff987816 */ /* 0x000fe40000000098 */
[----:B------:R-:W-:-:S02]  /*444d0*/  PRMT R23, RZ, 0x7610, R23 ;  /* 0x00007610ff177816 */ /* 0x000fc40000000017 */
[----:B------:R-:W-:Y:S01]  /*444e0*/  PRMT R22, RZ, 0x7610, R22 ;  /* 0x00007610ff167816 */ /* 0x000fe20000000016 */
[----:B------:R0:W-:Y:S02]  /*444f0*/  STS.U8 [R5+0x11a80], R11 ;  /* 0x011a800b05007388 */ /* 0x0001e40000000000 */
[----:B0-----:R-:W-:Y:S01]  /*44500*/  PRMT R11, RZ, 0x7610, R11 ;  /* 0x00007610ff0b7816 */ /* 0x001fe2000000000b */
[----:B---3--:R-:W-:Y:S02]  /*44510*/  @!P0 IMAD.MOV.U32 R21, RZ, RZ, R236 ;  /* 0x000000ffff158224 */ /* 0x008fe400078e00ec */
[----:B--2---:R-:W-:-:S05]  /*44520*/  @!P0 IMAD.MOV.U32 R20, RZ, RZ, R251 ;  /* 0x000000ffff148224 */ /* 0x004fca00078e00fb */
[----:B------:R0:W2:Y:S02]  /*44530*/  @!P0 LDG.E.U8 R157, desc[UR60][R20.64] ;  /* 0x0000003c149d8981 */ /* 0x0000a4000c1e1100 */
[----:B0-----:R-:W-:Y:S02]  /*44540*/  @!P0 IMAD.MOV.U32 R20, RZ, RZ, R9 ;  /* 0x000000ffff148224 */ /* 0x001fe400078e0009 */
[----:B------:R-:W-:-:S05]  /*44550*/  @!P0 IMAD.MOV.U32 R21, RZ, RZ, R15 ;  /* 0x000000ffff158224 */ /* 0x000fca00078e000f */
[----:B------:R0:W3:Y:S02]  /*44560*/  @!P0 LDG.E.U8 R156, desc[UR60][R20.64] ;  /* 0x0000003c149c8981 */ /* 0x0000e4000c1e1100 */
[----:B0-----:R-:W-:Y:S02]  /*44570*/  @!P0 IMAD.MOV.U32 R20, RZ, RZ, R8 ;  /* 0x000000ffff148224 */ /* 0x001fe400078e0008 */
[----:B------:R-:W-:-:S05]  /*44580*/  @!P0 IMAD.MOV.U32 R21, RZ, RZ, R6 ;  /* 0x000000ffff158224 */ /* 0x000fca00078e0006 */
[----:B------:R0:W3:Y:S04]  /*44590*/  @!P0 LDG.E.U8 R155, desc[UR60][R20.64] ;  /* 0x0000003c149b8981 */ /* 0x0000e8000c1e1100 */
[----:B----4-:R-:W-:Y:S01]  /*445a0*/  STL.64 [R1+0x2fd8], R42 ;  /* 0x002fd82a01007387 */ /* 0x010fe20000100a00 */
[----:B0-----:R-:W-:Y:S02]  /*445b0*/  @!P0 IMAD.MOV.U32 R20, RZ, RZ, R250 ;  /* 0x000000ffff148224 */ /* 0x001fe400078e00fa */
[----:B------:R-:W-:Y:S01]  /*445c0*/  @!P0 IMAD.MOV.U32 R21, RZ, RZ, R14 ;  /* 0x000000ffff158224 */ /* 0x000fe200078e000e */
[----:B------:R-:W-:Y:S04]  /*445d0*/  STL.64 [R1+0x2fd0], R40 ;  /* 0x002fd02801007387 */ /* 0x000fe80000100a00 */
[----:B------:R0:W4:Y:S04]  /*445e0*/  @!P0 LDG.E.U8 R154, desc[UR60][R20.64] ;  /* 0x0000003c149a8981 */ /* 0x000128000c1e1100 */
[----:B------:R-:W-:Y:S04]  /*445f0*/  STL.64 [R1+0x2fc8], R38 ;  /* 0x002fc82601007387 */ /* 0x000fe80000100a00 */
[----:B------:R-:W-:Y:S04]  /*44600*/  STL.64 [R1+0x2fc0], R36 ;  /* 0x002fc02401007387 */ /* 0x000fe80000100a00 */
[----:B------:R-:W-:Y:S01]  /*44610*/  STL.64 [R1+0x2fb8], R34 ;  /* 0x002fb82201007387 */ /* 0x000fe20000100a00 */
[----:B0-----:R-:W-:-:S02]  /*44620*/  @!P0 IMAD.MOV.U32 R20, RZ, RZ, R10 ;  /* 0x000000ffff148224 */ /* 0x001fc400078e000a */
[----:B------:R-:W-:Y:S01]  /*44630*/  @!P0 IMAD.MOV.U32 R21, RZ, RZ, R7 ;  /* 0x000000ffff158224 */ /* 0x000fe200078e0007 */
[----:B------:R-:W-:Y:S04]  /*44640*/  STL.64 [R1+0x2fb0], R32 ;  /* 0x002fb02001007387 */ /* 0x000fe80000100a00 */
[----:B------:R-:W-:Y:S04]  /*44650*/  STL.64 [R1+0x2fa8], R30 ;  /* 0x002fa81e01007387 */ /* 0x000fe80000100a00 */
[----:B------:R0:W4:Y:S04]  /*44660*/  @!P0 LDG.E.U8 R153, desc[UR60][R20.64] ;  /* 0x0000003c14998981 */ /* 0x000128000c1e1100 */
[----:B------:R-:W-:Y:S04]  /*44670*/  STL.64 [R1+0x2fa0], R28 ;  /* 0x002fa01c01007387 */ /* 0x000fe80000100a00 */
[----:B------:R-:W-:Y:S04]  /*44680*/  STL.64 [R1+0x2f98], R26 ;  /* 0x002f981a01007387 */ /* 0x000fe80000100a00 */
[----:B------:R1:W-:Y:S04]  /*44690*/  STL.64 [R1+0x2f90], R24 ;  /* 0x002f901801007387 */ /* 0x0003e80000100a00 */
[----:B------:R-:W-:Y:S01]  /*446a0*/  STL [R1+0x3220], R146 ;  /* 0x0032209201007387 */ /* 0x000fe20000100800 */
[----:B0-----:R-:W-:-:S02]  /*446b0*/  @!P0 IMAD.MOV.U32 R20, RZ, RZ, R244 ;  /* 0x000000ffff148224 */ /* 0x001fc400078e00f4 */
[----:B------:R-:W-:Y:S01]  /*446c0*/  @!P0 IMAD.MOV.U32 R21, RZ, RZ, R17 ;  /* 0x000000ffff158224 */ /* 0x000fe200078e0011 */
[----:B------:R-:W-:Y:S04]  /*446d0*/  STL.64 [R1+0x3218], R144 ;  /* 0x0032189001007387 */ /* 0x000fe80000100a00 */
[----:B------:R-:W-:Y:S04]  /*446e0*/  STL.64 [R1+0x3210], R142 ;  /* 0x0032108e01007387 */ /* 0x000fe80000100a00 */
[----:B------:R0:W4:Y:S04]  /*446f0*/  @!P0 LDG.E.U8 R152, desc[UR60][R20.64] ;  /* 0x0000003c14988981 */ /* 0x000128000c1e1100 */
[----:B------:R2:W-:Y:S04]  /*44700*/  STL [R1+0x3208], R141 ;  /* 0x0032088d01007387 */ /* 0x0005e80000100800 */
[----:B-1----:R-:W4:Y:S04]  /*44710*/  LDL.LU.64 R24, [R1+0xc00] ;  /* 0x000c000001187983 */ /* 0x002f280000300a00 */
[----:B------:R-:W4:Y:S04]  /*44720*/  LDL.LU.64 R26, [R1+0xc08] ;  /* 0x000c0800011a7983 */ /* 0x000f280000300a00 */
[----:B------:R-:W4:Y:S01]  /*44730*/  LDL.LU.64 R28, [R1+0xc10] ;  /* 0x000c1000011c7983 */ /* 0x000f220000300a00 */
[----:B0-----:R-:W-:-:S02]  /*44740*/  @!P0 IMAD.MOV.U32 R20, RZ, RZ, R16 ;  /* 0x000000ffff148224 */ /* 0x001fc400078e0010 */
[----:B------:R-:W-:-:S05]  /*44750*/  @!P0 IMAD.MOV.U32 R21, RZ, RZ, R36 ;  /* 0x000000ffff158224 */ /* 0x000fca00078e0024 */
[----:B------:R0:W4:Y:S02]  /*44760*/  @!P0 LDG.E.U8 R23, desc[UR60][R20.64] ;  /* 0x0000003c14178981 */ /* 0x000124000c1e1100 */
[----:B0-----:R-:W-:Y:S02]  /*44770*/  @!P0 IMAD.MOV.U32 R20, RZ, RZ, R31 ;  /* 0x000000ffff148224 */ /* 0x001fe400078e001f */
[----:B------:R-:W-:Y:S01]  /*44780*/  @!P0 IMAD.MOV.U32 R21, RZ, RZ, R43 ;  /* 0x000000ffff158224 */ /* 0x000fe200078e002b */
[----:B------:R-:W4:Y:S04]  /*44790*/  LDL.LU.64 R30, [R1+0xc18] ;  /* 0x000c1800011e7983 */ /* 0x000f280000300a00 */
[----:B------:R-:W4:Y:S04]  /*447a0*/  LDL.LU.64 R32, [R1+0xc20] ;  /* 0x000c200001207983 */ /* 0x000f280000300a00 */
[----:B------:R-:W4:Y:S04]  /*447b0*/  LDL.LU.64 R34, [R1+0xc28] ;  /* 0x000c280001227983 */ /* 0x000f280000300a00 */
[----:B------:R-:W4:Y:S04]  /*447c0*/  LDL.LU.64 R36, [R1+0xc30] ;  /* 0x000c300001247983 */ /* 0x000f280000300a00 */
[----:B------:R-:W4:Y:S04]  /*447d0*/  LDL.LU.64 R38, [R1+0xc38] ;  /* 0x000c380001267983 */ /* 0x000f280000300a00 */
[----:B------:R-:W4:Y:S04]  /*447e0*/  LDL.LU.64 R40, [R1+0xc40] ;  /* 0x000c400001287983 */ /* 0x000f280000300a00 */
[----:B------:R0:W4:Y:S04]  /*447f0*/  @!P0 LDG.E.U8 R22, desc[UR60][R20.64] ;  /* 0x0000003c14168981 */ /* 0x000128000c1e1100 */
[----:B------:R-:W4:Y:S04]  /*44800*/  LDL.LU.64 R42, [R1+0xc48] ;  /* 0x000c4800012a7983 */ /* 0x000f280000300a00 */
[----:B------:R-:W4:Y:S04]  /*44810*/  LDL.LU.64 R44, [R1+0xc50] ;  /* 0x000c5000012c7983 */ /* 0x000f280000300a00 */
[----:B------:R-:W4:Y:S04]  /*44820*/  LDL.LU.64 R46, [R1+0xc58] ;  /* 0x000c5800012e7983 */ /* 0x000f280000300a00 */
[----:B------:R-:W4:Y:S04]  /*44830*/  LDL.LU.64 R48, [R1+0xc60] ;  /* 0x000c600001307983 */ /* 0x000f280000300a00 */
[----:B------:R-:W4:Y:S04]  /*44840*/  LDL.LU.64 R50, [R1+0xc68] ;  /* 0x000c680001327983 */ /* 0x000f280000300a00 */
[----:B------:R-:W4:Y:S04]  /*44850*/  LDL.LU.64 R52, [R1+0xc70] ;  /* 0x000c700001347983 */ /* 0x000f280000300a00 */
[----:B------:R-:W4:Y:S01]  /*44860*/  LDL.LU.64 R54, [R1+0xc78] ;  /* 0x000c780001367983 */ /* 0x000f220000300a00 */
[----:B0-----:R-:W-:-:S03]  /*44870*/  @!P0 IMAD.MOV.U32 R20, RZ, RZ, R246 ;  /* 0x000000ffff148224 */ /* 0x001fc600078e00f6 */
[----:B------:R-:W4:Y:S01]  /*44880*/  LDL.LU.64 R56, [R1+0xc80] ;  /* 0x000c800001387983 */ /* 0x000f220000300a00 */
[----:B------:R-:W-:-:S03]  /*44890*/  @!P0 IMAD.MOV.U32 R21, RZ, RZ, R252 ;  /* 0x000000ffff158224 */ /* 0x000fc600078e00fc */
[----:B------:R-:W4:Y:S04]  /*448a0*/  LDL.LU.64 R58, [R1+0xc88] ;  /* 0x000c8800013a7983 */ /* 0x000f280000300a00 */
[----:B------:R-:W4:Y:S04]  /*448b0*/  LDL.LU.64 R60, [R1+0xc90] ;  /* 0x000c9000013c7983 */ /* 0x000f280000300a00 */
[----:B------:R-:W4:Y:S04]  /*448c0*/  LDL.LU.64 R62, [R1+0xc98] ;  /* 0x000c9800013e7983 */ /* 0x000f280000300a00 */
[----:B------:R-:W4:Y:S04]  /*448d0*/  @!P0 LDG.E.U8 R11, desc[UR60][R20.64] ;  /* 0x0000003c140b8981 */ /* 0x000f28000c1e1100 */
[----:B------:R-:W4:Y:S04]  /*448e0*/  LDL.LU.64 R64, [R1+0xca0] ;  /* 0x000ca00001407983 */ /* 0x000f280000300a00 */
        /* <DEDUP_REMOVED lines=37> */
[----:B--2---:R-:W2:Y:S04]  /*44b40*/  LDL.LU.64 R140, [R1+0xdd0] ;  /* 0x000dd000018c7983 */ /* 0x004ea80000300a00 */
[----:B------:R-:W2:Y:S04]  /*44b50*/  LDL.LU.64 R142, [R1+0xdd8] ;  /* 0x000dd800018e7983 */ /* 0x000ea80000300a00 */
[----:B------:R-:W2:Y:S04]  /*44b60*/  LDL.LU.64 R144, [R1+0xde0] ;  /* 0x000de00001907983 */ /* 0x000ea80000300a00 */
[----:B------:R-:W2:Y:S04]  /*44b70*/  LDL.LU.64 R146, [R1+0xde8] ;  /* 0x000de80001927983 */ /* 0x000ea80000300a00 */
[----:B------:R-:W2:Y:S04]  /*44b80*/  LDL.LU.64 R148, [R1+0xdf0] ;  /* 0x000df00001947983 */ /* 0x000ea80000300a00 */
[----:B------:R-:W2:Y:S04]  /*44b90*/  LDL.LU.64 R150, [R1+0xdf8] ;  /* 0x000df80001967983 */ /* 0x000ea80000300a00 */
        /* <DEDUP_REMOVED lines=27> */
[----:B------:R0:W-:Y:S04]  /*44d50*/  STS.U8 [R4+0x10b00], R240 ;  /* 0x010b00f004007388 */ /* 0x0001e80000000000 */
        /* <DEDUP_REMOVED lines=35> */
[----:B------:R-:W-:Y:S01]  /*44f90*/  STS.U8 [R3+0x11b80], R230 ;  /* 0x011b80e603007388 */ /* 0x000fe20000000000 */
[----:B------:R-:W1:Y:S03]  /*44fa0*/  S2R R248, SR_CgaCtaId ;  /* 0x0000000000f87919 */ /* 0x000e660000008800 */
        /* <DEDUP_REMOVED lines=16> */
[----:B------:R-:W-:Y:S01]  /*450b0*/  MOV R247, 0x400 ;  /* 0x0000040000f77802 */ /* 0x000fe20000000f00 */
[----:B------:R-:W-:Y:S01]  /*450c0*/  UMOV UR17, 0x40000040 ;  /* 0x4000004000117882 */ /* 0x000fe20000000000 */
[----:B------:R-:W-:Y:S01]  /*450d0*/  UIADD3.64 UR52, UR4, 0x1fe, URZ ;  /* 0x000001fe04347897 */ /* 0x000fe2000fffe03f */
[----:B------:R-:W-:Y:S01]  /*450e0*/  UMOV UR54, UR18 ;  /* 0x0000001200367c82 */ /* 0x000fe20008000000 */
[----:B------:R-:W-:Y:S01]  /*450f0*/  UMOV UR55, UR19 ;  /* 0x0000001300377c82 */ /* 0x000fe20008000000 */
[----:B------:R-:W-:Y:S01]  /*45100*/  UIADD3.64 UR48, UR4, 0x200, URZ ;  /* 0x0000020004307897 */ /* 0x000fe2000fffe03f */
[----:B------:R-:W-:Y:S01]  /*45110*/  UMOV UR50, UR6 ;  /* 0x0000000600327c82 */ /* 0x000fe20008000000 */
[----:B------:R-:W-:Y:S01]  /*45120*/  UMOV UR51, UR7 ;  /* 0x0000000700337c82 */ /* 0x000fe20008000000 */
[----:B------:R-:W-:Y:S01]  /*45130*/  UIADD3.64 UR56, UR4, 0xa00, URZ ;  /* 0x00000a0004387897 */ /* 0x000fe2000fffe03f */
[----:B------:R-:W-:Y:S01]  /*45140*/  UMOV UR58, UR6 ;  /* 0x00000006003a7c82 */ /* 0x000fe20008000000 */
[----:B------:R-:W-:Y:S01]  /*45150*/  UMOV UR59, UR7 ;  /* 0x00000007003b7c82 */ /* 0x000fe20008000000 */
[----:B------:R-:W-:Y:S01]  /*45160*/  UMOV UR22, UR10 ;  /* 0x0000000a00167c82 */ /* 0x000fe20008000000 */
[----:B------:R-:W-:Y:S01]  /*45170*/  UMOV UR23, UR11 ;  /* 0x0000000b00177c82 */ /* 0x000fe20008000000 */
[----:B------:R-:W-:Y:S01]  /*45180*/  UMOV UR26, UR14 ;  /* 0x0000000e001a7c82 */ /* 0x000fe20008000000 */
[----:B------:R-:W-:Y:S01]  /*45190*/  UMOV UR27, UR15 ;  /* 0x0000000f001b7c82 */ /* 0x000fe20008000000 */
[----:B-1----:R-:W-:Y:S01]  /*451a0*/  LEA R247, R248, R247, 0x18 ;  /* 0x000000f7f8f77211 */ /* 0x002fe200078ec0ff */
[----:B------:R-:W-:Y:S01]  /*451b0*/  UMOV UR30, UR18 ;  /* 0x00000012001e7c82 */ /* 0x000fe20008000000 */
[----:B------:R-:W-:Y:S01]  /*451c0*/  UMOV UR31, UR19 ;  /* 0x00000013001f7c82 */ /* 0x000fe20008000000 */
[----:B------:R-:W-:Y:S01]  /*451d0*/  UMOV UR34, UR6 ;  /* 0x0000000600227c82 */ /* 0x000fe20008000000 */
[----:B------:R-:W-:Y:S01]  /*451e0*/  UMOV UR35, UR7 ;  /* 0x0000000700237c82 */ /* 0x000fe20008000000 */
[----:B------:R-:W-:Y:S01]  /*451f0*/  UMOV UR38, UR10 ;  /* 0x0000000a00267c82 */ /* 0x000fe20008000000 */
[----:B------:R-:W-:Y:S01]  /*45200*/  UMOV UR39, UR11 ;  /* 0x0000000b00277c82 */ /* 0x000fe20008000000 */
[----:B------:R-:W-:Y:S01]  /*45210*/  UMOV UR42, UR14 ;  /* 0x0000000e002a7c82 */ /* 0x000fe20008000000 */
[----:B------:R-:W-:Y:S01]  /*45220*/  UMOV UR43, UR15 ;  /* 0x0000000f002b7c82 */ /* 0x000fe20008000000 */
[----:B0-----:R-:W0:Y:S01]  /*45230*/  LDC R240, c[0x0][0x230] ;  /* 0x00008c00fff07b82 */ /* 0x001e220000000800 */
[----:B------:R-:W-:Y:S04]  /*45240*/  STS.U8 [R3+0x15f80], R157 ;  /* 0x015f809d03007388 */ /* 0x000fe80000000000 */
[----:B---3--:R-:W-:Y:S04]  /*45250*/  STS.U8 [R3+0x16380], R156 ;  /* 0x0163809c03007388 */ /* 0x008fe80000000000 */
[----:B------:R-:W-:Y:S04]  /*45260*/  STS.U8 [R3+0x16780], R155 ;  /* 0x0167809b03007388 */ /* 0x000fe80000000000 */
[----:B----4-:R-:W-:Y:S04]  /*45270*/  STS.U8 [R3+0x16b80], R154 ;  /* 0x016b809a03007388 */ /* 0x010fe80000000000 */
[----:B------:R-:W-:Y:S04]  /*45280*/  STS.U8 [R3+0x16f80], R153 ;  /* 0x016f809903007388 */ /* 0x000fe80000000000 */
[----:B------:R-:W-:Y:S04]  /*45290*/  STS.U8 [R3+0x17380], R152 ;  /* 0x0173809803007388 */ /* 0x000fe80000000000 */
[----:B------:R-:W-:Y:S04]  /*452a0*/  STS.U8 [R3+0x17780], R23 ;  /* 0x0177801703007388 */ /* 0x000fe80000000000 */
[----:B------:R-:W-:Y:S04]  /*452b0*/  STS.U8 [R3+0x17b80], R22 ;  /* 0x017b801603007388 */ /* 0x000fe80000000000 */
[----:B------:R-:W-:Y:S01]  /*452c0*/  STS.U8 [R3+0x17f80], R11 ;  /* 0x017f800b03007388 */ /* 0x000fe20000000000 */
[----:B------:R1:W-:Y:S06]  /*452d0*/  MEMBAR.ALL.CTA ;  /* 0x0000000000007992 */ /* 0x0003ec0000008000 */
[----:B-1----:R-:W1:Y:S01]  /*452e0*/  FENCE.VIEW.ASYNC.S ;  /* 0x00000000000073c6 */ /* 0x002e620000000000 */
[----:B------:R-:W-:-:S04]  /*452f0*/  SHF.R.U32.HI R247, RZ, 0x4, R247 ;  /* 0x00000004fff77819 */ /* 0x000fc800000116f7 */
[----:B------:R-:W-:Y:S01]  /*45300*/  SGXT.U32 R247, R247, 0xe ;  /* 0x0000000ef7f7781a */ /* 0x000fe20000000000 */
[----:B-1----:R-:W-:Y:S03]  /*45310*/  BAR.SYNC.DEFER_BLOCKING 0x0 ;  /* 0x0000000000007b1d */ /* 0x002fe60000010000 */
[----:B------:R-:W-:-:S03]  /*45320*/  R2UR UR16, R247 ;  /* 0x00000000f71072ca */ /* 0x000fc600000e0000 */
[----:B--2---:R-:W-:-:S10]  /*45330*/  WARPGROUP.ARRIVE ;  /* 0x00000000000079c5 */ /* 0x004fd40000000000 */
[----:B------:R-:W-:Y:S03]  /*45340*/  QGMMA.64x256x32.F32.E5M2.E5M2 R24, gdesc[UR16], R24, gsb0 ;  /* 0x03e00000101879f3 */ /* 0x000fe60008003818 */
[----:B------:R-:W-:Y:S02]  /*45350*/  WARPGROUP.DEPBAR.LE gsb0, 0x0 ;  /* 0x00008000000079c5 */ /* 0x000fe40000010000 */
[----:B------:R-:W-:-:S15]  /*45360*/  WARPGROUP.ARRIVE ;  /* 0x00000000000079c5 */ /* 0x000fde0000000000 */
[----:B------:R-:W-:-:S08]  /*45370*/  NOP ;  /* 0x0000000000007918 */ /* 0x000fd00000000000 */
        /* <DEDUP_REMOVED lines=10> */
[----:B------:R1:W-:Y:S04]  /*45420*/  STL.64 [R1+0xc00], R24 ;  /* 0x000c001801007387 */ /* 0x0003e80000100a00 */
        /* <DEDUP_REMOVED lines=63> */
[----:B-1----:R-:W4:Y:S04]  /*45820*/  LDL.LU.64 R24, [R1+0x600] ;  /* 0x0006000001187983 */ /* 0x002f280000300a00 */
[----:B--2---:R-:W2:Y:S04]  /*45830*/  LDL.LU.64 R26, [R1+0x608] ;  /* 0x00060800011a7983 */ /* 0x004ea80000300a00 */
[----:B---3--:R-:W3:Y:S04]  /*45840*/  LDL.LU.64 R28, [R1+0x610] ;  /* 0x00061000011c7983 */ /* 0x008ee80000300a00 */
[----:B----4-:R-:W4:Y:S04]  /*45850*/  LDL.LU.64 R30, [R1+0x618] ;  /* 0x00061800011e7983 */ /* 0x010f280000300a00 */
[----:B0-----:R-:W2:Y:S04]  /*45860*/  LDL.LU.64 R32, [R1+0x620] ;  /* 0x0006200001207983 */ /* 0x001ea80000300a00 */
[----:B------:R-:W3:Y:S04]  /*45870*/  LDL.LU.64 R34, [R1+0x628] ;  /* 0x0006280001227983 */ /* 0x000ee80000300a00 */
[----:B------:R-:W4:Y:S04]  /*45880*/  LDL.LU.64 R36, [R1+0x630] ;  /* 0x0006300001247983 */ /* 0x000f280000300a00 */
[----:B------:R-:W2:Y:S04]  /*45890*/  LDL.LU.64 R38, [R1+0x638] ;  /* 0x0006380001267983 */ /* 0x000ea80000300a00 */
        /* <DEDUP_REMOVED lines=56> */
[----:B----4-:R-:W-:Y:S04]  /*45c20*/  STL.64 [R1+0x3420], R150 ;  /* 0x0034209601007387 */ /* 0x010fe80000100a00 */
[----:B---3--:R-:W-:Y:S04]  /*45c30*/  STL.64 [R1+0x3418], R148 ;  /* 0x0034189401007387 */ /* 0x008fe80000100a00 */
[----:B--2---:R-:W-:Y:S04]  /*45c40*/  STL.64 [R1+0x3410], R146 ;  /* 0x0034109201007387 */ /* 0x004fe80000100a00 */
[----:B------:R-:W-:Y:S04]  /*45c50*/  STL.64 [R1+0x3408], R144 ;  /* 0x0034089001007387 */ /* 0x000fe80000100a00 */
        /* <DEDUP_REMOVED lines=51> */
[----:B------:R0:W-:Y:S04]  /*45f90*/  STL.64 [R1+0x3268], R40 ;  /* 0x0032682801007387 */ /* 0x0001e80000100a00 */
        /* <DEDUP_REMOVED lines=64> */
[----:B--2---:R-:W-:Y:S04]  /*463a0*/  STL.64 [R1+0x3620], R166 ;  /* 0x003620a601007387 */ /* 0x004fe80000100a00 */
[----:B----4-:R-:W-:Y:S04]  /*463b0*/  STL.64 [R1+0x3618], R164 ;  /* 0x003618a401007387 */ /* 0x010fe80000100a00 */
[----:B---3--:R-:W-:Y:S04]  /*463c0*/  STL.64 [R1+0x3610], R162 ;  /* 0x003610a201007387 */ /* 0x008fe80000100a00 */
        /* <DEDUP_REMOVED lines=62> */
[----:B------:R-:W2:Y:S04]  /*467b0*/  LDL.LU.64 R42, [R1+0xa08] ;  /* 0x000a0800012a7983 */ /* 0x000ea80000300a00 */
        /* <DEDUP_REMOVED lines=61> */
[----:B------:R-:W2:Y:S02]  /*46b90*/  LDL.LU.64 R166, [R1+0xbf8] ;  /* 0x000bf80001a67983 */ /* 0x000ea40000300a00 */
[----:B--2---:R-:W-:-:S06]  /*46ba0*/  WARPGROUP.ARRIVE ;  /* 0x00000000000079c5 */ /* 0x004fcc0000000000 */
[----:B------:R-:W-:Y:S01]  /*46bb0*/  QGMMA.64x256x32.F32.E5M2.E5M2 R40, gdesc[UR52], R40, gsb0 ;  /* 0x03e00000342879f3 */ /* 0x000fe20008003828 */
[----:B------:R-:W-:Y:S01]  /*46bc0*/  UIADD3.64 UR52, UR4, 0x202, URZ ;  /* 0x0000020204347897 */ /* 0x000fe2000fffe03f */
[----:B------:R-:W-:Y:S01]  /*46bd0*/  UMOV UR54, UR10 ;  /* 0x0000000a00367c82 */ /* 0x000fe20008000000 */
[----:B------:R-:W-:Y:S01]  /*46be0*/  UMOV UR55, UR11 ;  /* 0x0000000b00377c82 */ /* 0x000fe20008000000 */
[----:B------:R-:W-:Y:S02]  /*46bf0*/  WARPGROUP.DEPBAR.LE gsb0, 0x0 ;  /* 0x00008000000079c5 */ /* 0x000fe40000010000 */
[----:B------:R-:W-:-:S15]  /*46c00*/  WARPGROUP.ARRIVE ;  /* 0x00000000000079c5 */ /* 0x000fde0000000000 */
[----:B------:R-:W-:-:S07]  /*46c10*/  NOP ;  /* 0x0000000000007918 */ /* 0x000fce0000000000 */
        /* <DEDUP_REMOVED lines=8> */
[----:B------:R-:W-:Y:S04]  /*46ca0*/  STL.64 [R1+0x3260], R38 ;  /* 0x0032602601007387 */ /* 0x000fe80000100a00 */
[----:B------:R-:W-:Y:S04]  /*46cb0*/  STL.64 [R1+0x3258], R36 ;  /* 0x0032582401007387 */ /* 0x000fe80000100a00 */
[----:B------:R-:W-:Y:S04]  /*46cc0*/  STL.64 [R1+0x3250], R34 ;  /* 0x0032502201007387 */ /* 0x000fe80000100a00 */
[----:B------:R-:W-:Y:S04]  /*46cd0*/  STL.64 [R1+0x3248], R32 ;  /* 0x0032482001007387 */ /* 0x000fe80000100a00 */
[----:B------:R-:W-:Y:S04]  /*46ce0*/  STL.64 [R1+0x3240], R30 ;  /* 0x0032401e01007387 */ /* 0x000fe80000100a00 */
[----:B------:R-:W-:Y:S04]  /*46cf0*/  STL.64 [R1+0x3238], R28 ;  /* 0x0032381c01007387 */ /* 0x000fe80000100a00 */
[----:B------:R-:W-:Y:S04]  /*46d00*/  STL.64 [R1+0x3230], R26 ;  /* 0x0032301a01007387 */ /* 0x000fe80000100a00 */
[----:B------:R-:W-:Y:S01]  /*46d10*/  STL.64 [R1+0x3228], R24 ;  /* 0x0032281801007387 */ /* 0x000fe20000100a00 */
[----:B------:R-:W-:-:S02]  /*46d20*/  WARPGROUP.DEPBAR.LE gsb0, 0x0 ;  /* 0x00008000000079c5 */ /* 0x000fc40000010000 */
[----:B------:R-:W-:-:S06]  /*46d30*/  WARPGROUP.ARRIVE ;  /* 0x00000000000079c5 */ /* 0x000fcc0000000000 */
[----:B------:R-:W-:Y:S03]  /*46d40*/  QGMMA.64x256x32.F32.E5M2.E5M2 R40, gdesc[UR48], R40, gsb0 ;  /* 0x03e00000302879f3 */ /* 0x000fe60008003828 */
[----:B------:R-:W-:Y:S02]  /*46d50*/  WARPGROUP.DEPBAR.LE gsb0, 0x0 ;  /* 0x00008000000079c5 */ /* 0x000fe40000010000 */
        /* <DEDUP_REMOVED lines=127> */
[----:B------:R-:W2:Y:S01]  /*47550*/  LDL.LU.64 R40, [R1+0x3428] ;  /* 0x0034280001287983 */ /* 0x000ea20000300a00 */
[----:B------:R-:W-:Y:S01]  /*47560*/  UIADD3.64 UR52, UR4, 0x3fe, URZ ;  /* 0x000003fe04347897 */ /* 0x000fe2000fffe03f */
[----:B------:R-:W-:Y:S01]  /*47570*/  UMOV UR54, UR18 ;  /* 0x0000001200367c82 */ /* 0x000fe20008000000 */
[----:B------:R-:W-:Y:S01]  /*47580*/  UMOV UR55, UR19 ;  /* 0x0000001300377c82 */ /* 0x000fe20008000000 */
[----:B------:R-:W-:Y:S01]  /*47590*/  UIADD3.64 UR48, UR4, 0x400, URZ ;  /* 0x0000040004307897 */ /* 0x000fe2000fffe03f */
[----:B------:R-:W-:Y:S01]  /*475a0*/  UMOV UR50, UR6 ;  /* 0x0000000600327c82 */ /* 0x000fe20008000000 */
[----:B------:R-:W-:Y:S01]  /*475b0*/  UMOV UR51, UR7 ;  /* 0x0000000700337c82 */ /* 0x000fe20008000000 */
        /* <DEDUP_REMOVED lines=15> */
[----:B------:R-:W-:Y:S03]  /*476b0*/  QGMMA.64x256x32.F32.E5M2.E5M2 R40, gdesc[UR52], R40, gsb0 ;  /* 0x03e00000342879f3 */ /* 0x000fe60008003828 */
[----:B------:R-:W-:Y:S02]  /*476c0*/  WARPGROUP.DEPBAR.LE gsb0, 0x0 ;  /* 0x00008000000079c5 */ /* 0x000fe40000010000 */
[----:B------:R-:W-:-:S15]  /*476d0*/  WARPGROUP.ARRIVE ;  /* 0x00000000000079c5 */ /* 0x000fde0000000000 */
[----:B------:R-:W-:-:S08]  /*476e0*/  NOP ;  /* 0x0000000000007918 */ /* 0x000fd00000000000 */
        /* <DEDUP_REMOVED lines=219> */
[----:B------:R1:W-:Y:S04]  /*484a0*/  STL.64 [R1+0x7f0], R148 ;  /* 0x0007f09401007387 */ /* 0x0003e80000100a00 */
[----:B------:R2:W-:Y:S04]  /*484b0*/  STL.64 [R1+0x7f8], R150 ;  /* 0x0007f89601007387 */ /* 0x0005e80000100a00 */
[----:B0-----:R-:W3:Y:S04]  /*484c0*/  LDL.LU R146, [R1+0x3220] ;  /* 0x0032200001927983 */ /* 0x001ee80000300800 */
[----:B------:R-:W4:Y:S04]  /*484d0*/  LDL.LU.64 R144, [R1+0x3218] ;  /* 0x0032180001907983 */ /* 0x000f280000300a00 */
[----:B------:R-:W2:Y:S04]  /*484e0*/  LDL.LU.64 R142, [R1+0x3210] ;  /* 0x00321000018e7983 */ /* 0x000ea80000300a00 */
[----:B------:R-:W2:Y:S04]  /*484f0*/  LDL.LU R141, [R1+0x3208] ;  /* 0x00320800018d7983 */ /* 0x000ea80000300800 */
        /* <DEDUP_REMOVED lines=58> */
[----:B---3--:R-:W-:-:S02]  /*488a0*/  IMAD.MOV.U32 R229, RZ, RZ, R146 ;  /* 0x000000ffffe57224 */ /* 0x008fc400078e0092 */
[----:B----4-:R-:W-:Y:S02]  /*488b0*/  IMAD.MOV.U32 R21, RZ, RZ, R144 ;  /* 0x000000ffff157224 */ /* 0x010fe400078e0090 */
[----:B--2---:R-:W-:Y:S02]  /*488c0*/  IMAD.MOV.U32 R248, RZ, RZ, R142 ;  /* 0x000000fffff87224 */ /* 0x004fe400078e008e */
[----:B------:R-:W-:Y:S02]  /*488d0*/  IMAD.MOV.U32 R249, RZ, RZ, R141 ;  /* 0x000000fffff97224 */ /* 0x000fe400078e008d */
[----:B------:R-:W-:Y:S01]  /*488e0*/  IMAD.MOV.U32 R247, RZ, RZ, R143 ;  /* 0x000000fffff77224 */ /* 0x000fe200078e008f */
[----:B------:R-:W2:Y:S01]  /*488f0*/  LDL.LU.64 R140, [R1+0x3d0] ;  /* 0x0003d000018c7983 */ /* 0x000ea20000300a00 */
[----:B------:R-:W-:-:S03]  /*48900*/  IMAD.MOV.U32 R20, RZ, RZ, R145 ;  /* 0x000000ffff147224 */ /* 0x000fc600078e0091 */
[----:B------:R-:W3:Y:S04]  /*48910*/  LDL.LU.64 R142, [R1+0x3d8] ;  /* 0x0003d800018e7983 */ /* 0x000ee80000300a00 */
[----:B------:R-:W4:Y:S04]  /*48920*/  LDL.LU.64 R144, [R1+0x3e0] ;  /* 0x0003e00001907983 */ /* 0x000f280000300a00 */
[----:B------:R-:W2:Y:S04]  /*48930*/  LDL.LU.64 R146, [R1+0x3e8] ;  /* 0x0003e80001927983 */ /* 0x000ea80000300a00 */
[----:B-1----:R-:W3:Y:S04]  /*48940*/  LDL.LU.64 R148, [R1+0x3f0] ;  /* 0x0003f00001947983 */ /* 0x002ee80000300a00 */
        /* <DEDUP_REMOVED lines=286> */
[----:B--2---:R-:W-:-:S06]  /*49b30*/  WARPGROUP.ARRIVE ;  /* 0x00000000000079c5 */ /* 0x004fcc0000000000 */
        /* <DEDUP_REMOVED lines=80> */
[----:B------:R-:W4:Y:S04]  /*4a040*/  LDL.LU R147, [R1+0x2ff4] ;  /* 0x002ff40001937983 */ /* 0x000f280000300800 */
[----:B------:R-:W2:Y:S04]  /*4a050*/  LDL.LU R48, [R1+0x2ff0] ;  /* 0x002ff00001307983 */ /* 0x000ea80000300800 */
[----:B------:R-:W3:Y:S04]  /*4a060*/  LDL.LU.64 R46, [R1+0x2fe8] ;  /* 0x002fe800012e7983 */ /* 0x000ee80000300a00 */
        /* <DEDUP_REMOVED lines=10> */
[----:B------:R-:W4:Y:S01]  /*4a110*/  LDL.LU.64 R24, [R1+0x2f90] ;  /* 0x002f900001187983 */ /* 0x000f220000300a00 */
[----:B------:R-:W-:-:S02]  /*4a120*/  R2UR UR57, R248 ;  /* 0x00000000f83972ca */ /* 0x000fc400000e0000 */
[----:B------:R-:W-:Y:S02]  /*4a130*/  R2UR UR56, R249 ;  /* 0x00000000f93872ca */ /* 0x000fe400000e0000 */
[----:B------:R-:W-:Y:S02]  /*4a140*/  R2UR UR52, R247 ;  /* 0x00000000f73472ca */ /* 0x000fe400000e0000 */
[----:B------:R-:W-:Y:S02]  /*4a150*/  R2UR UR49, R229 ;  /* 0x00000000e53172ca */ /* 0x000fe400000e0000 */
[----:B------:R-:W-:Y:S02]  /*4a160*/  R2UR UR48, R20 ;  /* 0x00000000143072ca */ /* 0x000fe400000e0000 */
[----:B------:R-:W-:Y:S01]  /*4a170*/  R2UR UR53, R21 ;  /* 0x00000000153572ca */ /* 0x000fe200000e0000 */
[----:B--2---:R-:W-:Y:S02]  /*4a180*/  IMAD.MOV.U32 R186, RZ, RZ, R48 ;  /* 0x000000ffffba7224 */ /* 0x004fe400078e0030 */
[----:B---3--:R-:W-:-:S02]  /*4a190*/  IMAD.MOV.U32 R185, RZ, RZ, R47 ;  /* 0x000000ffffb97224 */ /* 0x008fc400078e002f */
[----:B----4-:R-:W-:Y:S02]  /*4a1a0*/  IMAD.MOV.U32 R21, RZ, RZ, R45 ;  /* 0x000000ffff157224 */ /* 0x010fe400078e002d */
[----:B------:R-:W-:Y:S02]  /*4a1b0*/  IMAD.MOV.U32 R229, RZ, RZ, R43 ;  /* 0x000000ffffe57224 */ /* 0x000fe400078e002b */
[----:B------:R-:W-:Y:S02]  /*4a1c0*/  IMAD.MOV.U32 R214, RZ, RZ, R41 ;  /* 0x000000ffffd67224 */ /* 0x000fe400078e0029 */
[----:B------:R-:W-:Y:S02]  /*4a1d0*/  IMAD.MOV.U32 R220, RZ, RZ, R39 ;  /* 0x000000ffffdc7224 */ /* 0x000fe400078e0027 */
[----:B------:R-:W-:Y:S02]  /*4a1e0*/  IMAD.MOV.U32 R187, RZ, RZ, R37 ;  /* 0x000000ffffbb7224 */ /* 0x000fe400078e0025 */
[----:B------:R-:W-:-:S02]  /*4a1f0*/  IMAD.MOV.U32 R193, RZ, RZ, R35 ;  /* 0x000000ffffc17224 */ /* 0x000fc400078e0023 */
[----:B------:R-:W-:Y:S02]  /*4a200*/  IMAD.MOV.U32 R199, RZ, RZ, R33 ;  /* 0x000000ffffc77224 */ /* 0x000fe400078e0021 */
[----:B------:R-:W-:Y:S02]  /*4a210*/  IMAD.MOV.U32 R205, RZ, RZ, R31 ;  /* 0x000000ffffcd7224 */ /* 0x000fe400078e001f */
[----:B------:R-:W-:Y:S02]  /*4a220*/  IMAD.MOV.U32 R211, RZ, RZ, R29 ;  /* 0x000000ffffd37224 */ /* 0x000fe400078e001d */
[----:B------:R-:W-:Y:S02]  /*4a230*/  IMAD.MOV.U32 R248, RZ, RZ, R27 ;  /* 0x000000fffff87224 */ /* 0x000fe400078e001b */
[----:B------:R-:W-:Y:S02]  /*4a240*/  IMAD.MOV.U32 R183, RZ, RZ, R25 ;  /* 0x000000ffffb77224 */ /* 0x000fe400078e0019 */
[----:B------:R-:W-:-:S02]  /*4a250*/  IMAD.MOV.U32 R184, RZ, RZ, R24 ;  /* 0x000000ffffb87224 */ /* 0x000fc400078e0018 */
[----:B------:R-:W-:Y:S01]  /*4a260*/  IMAD.MOV.U32 R249, RZ, RZ, R26 ;  /* 0x000000fffff97224 */ /* 0x000fe200078e001a */
[----:B------:R-:W2:Y:S01]  /*4a270*/  LDL.LU.64 R24, [R1] ;  /* 0x0000000001187983 */ /* 0x000ea20000300a00 */
[----:B------:R-:W-:-:S03]  /*4a280*/  IMAD.MOV.U32 R247, RZ, RZ, R28 ;  /* 0x000000fffff77224 */ /* 0x000fc600078e001c */
[----:B------:R-:W2:Y:S01]  /*4a290*/  LDL.LU.64 R26, [R1+0x8] ;  /* 0x00000800011a7983 */ /* 0x000ea20000300a00 */
        /* <DEDUP_REMOVED lines=67> */
[----:B------:R-:W-:-:S03]  /*4a6d0*/  IMAD.MOV.U32 R181, RZ, RZ, R147 ;  /* 0x000000ffffb57224 */ /* 0x000fc600078e0093 */
[----:B------:R-:W2:Y:S01]  /*4a6e0*/  LDL.LU.64 R144, [R1+0x1e0] ;  /* 0x0001e00001907983 */ /* 0x000ea20000300a00 */
[----:B------:R-:W-:Y:S02]  /*4a6f0*/  IMAD.MOV.U32 R180, RZ, RZ, R148 ;  /* 0x000000ffffb47224 */ /* 0x000fe400078e0094 */
[----:B------:R-:W-:Y:S01]  /*4a700*/  IMAD.MOV.U32 R179, RZ, RZ, R149 ;  /* 0x000000ffffb37224 */ /* 0x000fe200078e0095 */
[----:B------:R-:W2:Y:S01]  /*4a710*/  LDL.LU.64 R146, [R1+0x1e8] ;  /* 0x0001e80001927983 */ /* 0x000ea20000300a00 */
[----:B------:R-:W-:Y:S02]  /*4a720*/  IMAD.MOV.U32 R178, RZ, RZ, R150 ;  /* 0x000000ffffb27224 */ /* 0x000fe400078e0096 */
[----:B------:R-:W-:Y:S01]  /*4a730*/  IMAD.MOV.U32 R177, RZ, RZ, R151 ;  /* 0x000000ffffb17224 */ /* 0x000fe200078e0097 */
[----:B------:R-:W2:Y:S04]  /*4a740*/  LDL.LU.64 R148, [R1+0x1f0] ;  /* 0x0001f00001947983 */ /* 0x000ea80000300a00 */
[----:B------:R-:W2:Y:S02]  /*4a750*/  LDL.LU.64 R150, [R1+0x1f8] ;  /* 0x0001f80001967983 */ /* 0x000ea40000300a00 */
        /* <DEDUP_REMOVED lines=13> */
[----:B------:R-:W-:Y:S01]  /*4a830*/  QGMMA.64x256x32.F32.E5M2.E5M2 R24, gdesc[UR40], R24, gsb0 ;  /* 0x03e00000281879f3 */ /* 0x000fe20008003818 */
[----:B------:R-:W-:Y:S02]  /*4a840*/  VIADD R240, R240, 0x7f ;  /* 0x0000007ff0f07836 */ /* 0x000fe40000000000 */
[----:B------:R-:W-:Y:S02]  /*4a850*/  IMAD.MOV.U32 R245, RZ, RZ, R177 ;  /* 0x000000fffff57224 */ /* 0x000fe400078e00b1 */
[----:B------:R-:W-:Y:S02]  /*4a860*/  IMAD.MOV.U32 R177, RZ, RZ, R178 ;  /* 0x000000ffffb17224 */ /* 0x000fe400078e00b2 */
[----:B------:R-:W-:Y:S01]  /*4a870*/  IMAD.MOV.U32 R178, RZ, RZ, R179 ;  /* 0x000000ffffb27224 */ /* 0x000fe200078e00b3 */
[----:B------:R-:W-:Y:S01]  /*4a880*/  SHF.R.S32.HI R242, RZ, 0x1f, R240 ;  /* 0x0000001ffff27819 */ /* 0x000fe200000114f0 */
[----:B------:R-:W-:Y:S02]  /*4a890*/  IMAD.MOV.U32 R179, RZ, RZ, R180 ;  /* 0x000000ffffb37224 */ /* 0x000fe400078e00b4 */
[----:B------:R-:W-:-:S02]  /*4a8a0*/  IMAD.MOV.U32 R180, RZ, RZ, R181 ;  /* 0x000000ffffb47224 */ /* 0x000fc400078e00b5 */
[----:B------:R-:W-:Y:S01]  /*4a8b0*/  IMAD.MOV.U32 R181, RZ, RZ, R182 ;  /* 0x000000ffffb57224 */ /* 0x000fe200078e00b6 */
[----:B------:R-:W-:Y:S01]  /*4a8c0*/  LEA.HI R11, R242, R240, RZ, 0x7 ;  /* 0x000000f0f20b7211 */ /* 0x000fe200078f38ff */
[----:B------:R-:W-:Y:S02]  /*4a8d0*/  IMAD.MOV.U32 R182, RZ, RZ, R183 ;  /* 0x000000ffffb67224 */ /* 0x000fe400078e00b7 */
[----:B------:R-:W-:Y:S02]  /*4a8e0*/  IMAD.MOV.U32 R183, RZ, RZ, R184 ;  /* 0x000000ffffb77224 */ /* 0x000fe400078e00b8 */
[----:B------:R-:W-:Y:S02]  /*4a8f0*/  VIADD R245, R245, 0x1 ;  /* 0x00000001f5f57836 */ /* 0x000fe40000000000 */
[----:B------:R-:W-:Y:S01]  /*4a900*/  IMAD.MOV.U32 R184, RZ, RZ, R185 ;  /* 0x000000ffffb87224 */ /* 0x000fe200078e00b9 */
[----:B------:R-:W-:Y:S01]  /*4a910*/  SHF.R.S32.HI R11, RZ, 0x7, R11 ;  /* 0x00000007ff0b7819 */ /* 0x000fe2000001140b */
[----:B------:R-:W-:-:S02]  /*4a920*/  IMAD.MOV.U32 R185, RZ, RZ, R186 ;  /* 0x000000ffffb97224 */ /* 0x000fc400078e00ba */
[----:B------:R-:W-:Y:S01]  /*4a930*/  IMAD.MOV.U32 R186, RZ, RZ, R19 ;  /* 0x000000ffffba7224 */ /* 0x000fe200078e0013 */
[----:B------:R-:W-:Y:S01]  /*4a940*/  ISETP.NE.U32.AND P0, PT, R245, R11, PT ;  /* 0x0000000bf500720c */ /* 0x000fe20003f05070 */
[----:B------:R-:W-:Y:S02]  /*4a950*/  WARPGROUP.DEPBAR.LE gsb0, 0x0 ;  /* 0x00008000000079c5 */ /* 0x000fe40000010000 */
[----:B------:R-:W-:Y:S04]  /*4a960*/  STL.64 [R1], R24 ;  /* 0x0000001801007387 */ /* 0x000fe80000100a00 */
        /* <DEDUP_REMOVED lines=127> */
[----:B------:R-:W3:Y:S04]  /*4b160*/  LDL.LU R19, [R1+0x2d88] ;  /* 0x002d880001137983 */ /* 0x000ee80000300800 */
[----:B------:R0:W-:Y:S02]  /*4b170*/  STL [R1+0x13f4], R245 ;  /* 0x0013f4f501007387 */ /* 0x0001e40000100800 */
[----:B0-----:R-:W-:-:S02]  /*4b180*/  IMAD.MOV.U32 R245, RZ, RZ, R177 ;  /* 0x000000fffff57224 */ /* 0x001fc400078e00b1 */
[----:B------:R-:W-:Y:S02]  /*4b190*/  IMAD.MOV.U32 R177, RZ, RZ, R178 ;  /* 0x000000ffffb17224 */ /* 0x000fe400078e00b2 */
        /* <DEDUP_REMOVED lines=18> */
[----:B------:R-:W0:Y:S02]  /*4b2c0*/  LDC R2, c[0x0][0x238] ;  /* 0x00008e00ff027b82 */ /* 0x000e240000000800 */
[----:B0-----:R-:W-:-:S05]  /*4b2d0*/  IMAD.SHL.U32 R2, R2, 0x80, RZ ;  /* 0x0000008002027824 */ /* 0x001fca00078e00ff */
[C---:B------:R-:W-:Y:S02]  /*4b2e0*/  IADD3 R245, P2, R2.reuse, R245, RZ ;  /* 0x000000f502f57210 */ /* 0x040fe40007f5e0ff */
[----:B------:R-:W-:-:S03]  /*4b2f0*/  IADD3 R18, P3, R2, R18, RZ ;  /* 0x0000001202127210 */ /* 0x000fc60007f7e0ff */
[----:B------:R-:W-:Y:S04]  /*4b300*/  STL [R1+0x2834], R245 ;  /* 0x002834f501007387 */ /* 0x000fe80000100800 */
[----:B------:R0:W-:Y:S04]  /*4b310*/  STL [R1+0x282c], R18 ;  /* 0x00282c1201007387 */ /* 0x0001e80000100800 */
[----:B0-----:R-:W4:Y:S01]  /*4b320*/  LDL.LU R18, [R1+0x2d84] ;  /* 0x002d840001127983 */ /* 0x001f220000300800 */
        /* <DEDUP_REMOVED lines=23> */
[----:B------:R-:W-:Y:S01]  /*4b4a0*/  IMAD.MOV.U32 R223, RZ, RZ, R0 ;  /* 0x000000ffffdf7224 */ /* 0x000fe200078e0000 */
[----:B------:R-:W-:Y:S02]  /*4b4b0*/  SHF.R.S32.HI R0, RZ, 0x1f, R2 ;  /* 0x0000001fff007819 */ /* 0x000fe40000011402 */
[----:B------:R-:W-:-:S05]  /*4b4c0*/  IADD3 R169, P5, R2, R169, RZ ;  /* 0x000000a902a97210 */ /* 0x000fca0007fbe0ff */
[----:B------:R-:W-:Y:S01]  /*4b4d0*/  IMAD.X R168, R0, 0x1, R168, P5 ;  /* 0x0000000100a87824 */ /* 0x000fe200028e06a8 */
[----:B---3--:R-:W-:-:S05]  /*4b4e0*/  IADD3 R19, P4, R2, R19, RZ ;  /* 0x0000001302137210 */ /* 0x008fca0007f9e0ff */
[----:B----4-:R-:W-:Y:S01]  /*4b4f0*/  IMAD.X R18, R0, 0x1, R18, P4 ;  /* 0x0000000100127824 */ /* 0x010fe200020e0612 */
[----:B------:R-:W-:-:S05]  /*4b500*/  IADD3 R245, P4, R2, R245, RZ ;  /* 0x000000f502f57210 */ /* 0x000fca0007f9e0ff */
[----:B------:R0:W-:Y:S02]  /*4b510*/  STL [R1+0x2824], R245 ;  /* 0x002824f501007387 */ /* 0x0001e40000100800 */
[----:B0-----:R-:W-:Y:S02]  /*4b520*/  IMAD.MOV.U32 R245, RZ, RZ, R177 ;  /* 0x000000fffff57224 */ /* 0x001fe400078e00b1 */
        /* <DEDUP_REMOVED lines=21> */
[----:B------:R-:W-:Y:S01]  /*4b680*/  IMAD.MOV.U32 R220, RZ, RZ, R223 ;  /* 0x000000ffffdc7224 */ /* 0x000fe200078e00df */
[----:B------:R-:W-:Y:S01]  /*4b690*/  IADD3 R245, P5, R2, R245, RZ ;  /* 0x000000f502f57210 */ /* 0x000fe20007fbe0ff */
[----:B------:R-:W-:-:S02]  /*4b6a0*/  IMAD.MOV.U32 R223, RZ, RZ, R226 ;  /* 0x000000ffffdf7224 */ /* 0x000fc400078e00e2 */
[----:B------:R-:W-:Y:S02]  /*4b6b0*/  IMAD.MOV.U32 R226, RZ, RZ, R170 ;  /* 0x000000ffffe27224 */ /* 0x000fe400078e00aa */
[----:B------:R-:W3:Y:S04]  /*4b6c0*/  LDL.LU R170, [R1+0x2d80] ;  /* 0x002d800001aa7983 */ /* 0x000ee80000300800 */
[----:B------:R0:W-:Y:S02]  /*4b6d0*/  STL [R1+0x281c], R245 ;  /* 0x00281cf501007387 */ /* 0x0001e40000100800 */
[----:B0-----:R-:W-:Y:S02]  /*4b6e0*/  IMAD.MOV.U32 R245, RZ, RZ, R177 ;  /* 0x000000fffff57224 */ /* 0x001fe400078e00b1 */
        /* <DEDUP_REMOVED lines=25> */
[----:B------:R-:W4:Y:S01]  /*4b880*/  LDL.LU R172, [R1+0x2d7c] ;  /* 0x002d7c0001ac7983 */ /* 0x000f220000300800 */
[C---:B------:R-:W-:Y:S02]  /*4b890*/  IADD3 R171, P6, R2.reuse, R171, RZ ;  /* 0x000000ab02ab7210 */ /* 0x040fe40007fde0ff */
[----:B------:R-:W-:-:S03]  /*4b8a0*/  IADD3 R173, P1, R2, R173, RZ ;  /* 0x000000ad02ad7210 */ /* 0x000fc60007f3e0ff */
[----:B---3--:R-:W-:Y:S01]  /*4b8b0*/  IMAD.X R170, R0, 0x1, R170, P6 ;  /* 0x0000000100aa7824 */ /* 0x008fe200030e06aa */
        /* <DEDUP_REMOVED lines=25> */
[----:B----4-:R-:W-:Y:S02]  /*4ba50*/  IMAD.X R172, R0, 0x1, R172, P1 ;  /* 0x0000000100ac7824 */ /* 0x010fe400008e06ac */
[----:B------:R-:W-:Y:S01]  /*4ba60*/  IMAD.MOV.U32 R223, RZ, RZ, R226 ;  /* 0x000000ffffdf7224 */ /* 0x000fe200078e00e2 */
[----:B------:R-:W-:Y:S01]  /*4ba70*/  IADD3 R245, P1, R2, R245, RZ ;  /* 0x000000f502f57210 */ /* 0x000fe20007f3e0ff */
[----:B------:R-:W-:Y:S02]  /*4ba80*/  IMAD.MOV.U32 R226, RZ, RZ, R229 ;  /* 0x000000ffffe27224 */ /* 0x000fe400078e00e5 */
[----:B------:R-:W-:Y:S02]  /*4ba90*/  IMAD.MOV.U32 R229, RZ, RZ, R20 ;  /* 0x000000ffffe57224 */ /* 0x000fe400078e0014 */
[----:B------:R-:W-:Y:S02]  /*4baa0*/  IMAD.MOV.U32 R20, RZ, RZ, R13 ;  /* 0x000000ffff147224 */ /* 0x000fe400078e000d */
[----:B------:R-:W3:Y:S04]  /*4bab0*/  LDL.LU R13, [R1+0x2d78] ;  /* 0x002d7800010d7983 */ /* 0x000ee80000300800 */
[----:B------:R0:W-:Y:S04]  /*4bac0*/  STL [R1+0x280c], R245 ;  /* 0x00280cf501007387 */ /* 0x0001e80000100800 */
[----:B0-----:R-:W4:Y:S02]  /*4bad0*/  LDL.LU R245, [R1+0x2830] ;  /* 0x0028300001f57983 */ /* 0x001f240000300800 */
[----:B----4-:R-:W-:-:S05]  /*4bae0*/  IMAD.X R245, R0, 0x1, R245, P2 ;  /* 0x0000000100f57824 */ /* 0x010fca00010e06f5 */
[----:B------:R0:W-:Y:S04]  /*4baf0*/  STL [R1+0x2830], R245 ;  /* 0x002830f501007387 */ /* 0x0001e80000100800 */
[----:B0-----:R-:W4:Y:S02]  /*4bb00*/  LDL.LU R245, [R1+0x2804] ;  /* 0x0028040001f57983 */ /* 0x001f240000300800 */
[----:B----4-:R-:W-:-:S05]  /*4bb10*/  IADD3 R245, P2, R2, R245, RZ ;  /* 0x000000f502f57210 */ /* 0x010fca0007f5e0ff */
        /* <DEDUP_REMOVED lines=3002> */
[----:B----4-:R-:W-:Y:S01]  /*576c0*/  IMAD.X R245, R0, 0x1, R245, P5 ;  /* 0x0000000100f57824 */ /* 0x010fe200028e06f5 */
[----:B---3--:R-:W-:-:S04]  /*576d0*/  IADD3 R13, P5, R2, R13, RZ ;  /* 0x0000000d020d7210 */ /* 0x008fc80007fbe0ff */
[----:B------:R-:W-:Y:S04]  /*576e0*/  STL [R1+0x1888], R245 ;  /* 0x001888f501007387 */ /* 0x000fe80000100800 */
[----:B------:R0:W-:Y:S04]  /*576f0*/  STL [R1+0x185c], R13 ;  /* 0x00185c0d01007387 */ /* 0x0001e80000100800 */
[----:B0-----:R-:W3:Y:S02]  /*57700*/  LDL.LU R13, [R1+0x2d74] ;  /* 0x002d7400010d7983 */ /* 0x001ee40000300800 */
[----:B---3--:R-:W-:-:S05]  /*57710*/  IMAD.X R13, R0, 0x1, R13, P6 ;  /* 0x00000001000d7824 */ /* 0x008fca00030e060d */
[----:B------:R0:W-:Y:S04]  /*57720*/  STL [R1+0x1880], R13 ;  /* 0x0018800d01007387 */ /* 0x0001e80000100800 */
[----:B------:R-:W3:Y:S01]  /*57730*/  LDL.LU R245, [R1+0x2c84] ;  /* 0x002c840001f57983 */ /* 0x000ee20000300800 */
[----:B0-----:R-:W0:Y:S02]  /*57740*/  LDC R13, c[0x0][0x23c] ;  /* 0x00008f00ff0d7b82 */ /* 0x001e240000000800 */
[----:B0-----:R-:W-:-:S05]  /*57750*/  IMAD.SHL.U32 R13, R13, 0x80, RZ ;  /* 0x000000800d0d7824 */ /* 0x001fca00078e00ff */
[----:B---3--:R-:W-:-:S05]  /*57760*/  IADD3 R245, P6, R13, R245, RZ ;  /* 0x000000f50df57210 */ /* 0x008fca0007fde0ff */
[----:B------:R0:W-:Y:S04]  /*57770*/  STL [R1+0x2c84], R245 ;  /* 0x002c84f501007387 */ /* 0x0001e80000100800 */
[----:B0-----:R-:W3:Y:S02]  /*57780*/  LDL.LU R245, [R1+0x1878] ;  /* 0x0018780001f57983 */ /* 0x001ee40000300800 */
[----:B---3--:R-:W-:-:S05]  /*57790*/  IMAD.X R245, R0, 0x1, R245, P1 ;  /* 0x0000000100f57824 */ /* 0x008fca00008e06f5 */
[----:B------:R0:W-:Y:S04]  /*577a0*/  STL [R1+0x1878], R245 ;  /* 0x001878f501007387 */ /* 0x0001e80000100800 */
[----:B0-----:R-:W3:Y:S02]  /*577b0*/  LDL.LU R245, [R1+0x283c] ;  /* 0x00283c0001f57983 */ /* 0x001ee40000300800 */
        /* <DEDUP_REMOVED lines=21> */
[----:B---3--:R-:W-:Y:S01]  /*57910*/  IMAD.X R245, R0, 0x1, R245, P5 ;  /* 0x0000000100f57824 */ /* 0x008fe200028e06f5 */
[----:B------:R-:W-:-:S04]  /*57920*/  IADD3 R12, P5, R13, R12, RZ ;  /* 0x0000000c0d0c7210 */ /* 0x000fc80007fbe0ff */
[----:B------:R0:W-:Y:S04]  /*57930*/  STL [R1+0x1858], R245 ;  /* 0x001858f501007387 */ /* 0x0001e80000100800 */
[----:B------:R1:W-:Y:S04]  /*57940*/  STL [R1+0x2c74], R12 ;  /* 0x002c740c01007387 */ /* 0x0003e80000100800 */
[----:B0-----:R-:W3:Y:S01]  /*57950*/  LDL.LU R245, [R1+0x2840] ;  /* 0x0028400001f57983 */ /* 0x001ee20000300800 */
[----:B-1----:R-:W-:-:S05]  /*57960*/  SHF.R.S32.HI R12, RZ, 0x1f, R13 ;  /* 0x0000001fff0c7819 */ /* 0x002fca000001140d */
        /* <DEDUP_REMOVED lines=1112> */
[----:B------:R-:W-:Y:S04]  /*5bef0*/  STL [R1+0x16d8], R245 ;  /* 0x0016d8f501007387 */ /* 0x000fe80000100800 */
[----:B------:R0:W-:Y:S04]  /*5bf00*/  STL [R1+0x16ac], R251 ;  /* 0x0016acfb01007387 */ /* 0x0001e80000100800 */
[----:B0-----:R-:W3:Y:S04]  /*5bf10*/  LDL.LU R251, [R1+0x2d70] ;  /* 0x002d700001fb7983 */ /* 0x001ee80000300800 */
[----:B------:R-:W4:Y:S02]  /*5bf20*/  LDL.LU R245, [R1+0x16d0] ;  /* 0x0016d00001f57983 */ /* 0x000f240000300800 */
        /* <DEDUP_REMOVED lines=26> */
[----:B0-----:R-:W4:Y:S01]  /*5c0d0*/  LDL.LU R245, [R1+0x1684] ;  /* 0x0016840001f57983 */ /* 0x001f220000300800 */
[----:B------:R-:W-:Y:S01]  /*5c0e0*/  IMAD.X R236, R12, 0x1, R236, P5 ;  /* 0x000000010cec7824 */ /* 0x000fe200028e06ec */
[----:B----4-:R-:W-:-:S05]  /*5c0f0*/  IADD3 R245, P4, R13, R245, RZ ;  /* 0x000000f50df57210 */ /* 0x010fca0007f9e0ff */
[----:B------:R-:W-:Y:S04]  /*5c100*/  STL [R1+0x1684], R245 ;  /* 0x001684f501007387 */ /* 0x000fe80000100800 */
[----:B------:R0:W-:Y:S04]  /*5c110*/  STL [R1+0x16a8], R236 ;  /* 0x0016a8ec01007387 */ /* 0x0001e80000100800 */
[----:B0-----:R-:W4:Y:S04]  /*5c120*/  LDL.LU R236, [R1+0x2d6c] ;  /* 0x002d6c0001ec7983 */ /* 0x001f280000300800 */
[----:B------:R-:W2:Y:S02]  /*5c130*/  LDL.LU R245, [R1+0x167c] ;  /* 0x00167c0001f57983 */ /* 0x000ea40000300800 */
[----:B--2---:R-:W-:-:S05]  /*5c140*/  IADD3 R245, P5, R13, R245, RZ ;  /* 0x000000f50df57210 */ /* 0x004fca0007fbe0ff */
[----:B------:R0:W-:Y:S04]  /*5c150*/  STL [R1+0x167c], R245 ;  /* 0x00167cf501007387 */ /* 0x0001e80000100800 */
[----:B0-----:R-:W2:Y:S02]  /*5c160*/  LDL.LU R245, [R1+0x16a0] ;  /* 0x0016a00001f57983 */ /* 0x001ea40000300800 */
[----:B--2---:R-:W-:-:S05]  /*5c170*/  IMAD.X R245, R12, 0x1, R245, P6 ;  /* 0x000000010cf57824 */ /* 0x004fca00030e06f5 */
[----:B------:R0:W-:Y:S04]  /*5c180*/  STL [R1+0x16a0], R245 ;  /* 0x0016a0f501007387 */ /* 0x0001e80000100800 */
[----:B0-----:R-:W2:Y:S02]  /*5c190*/  LDL.LU R245, [R1+0x1674] ;  /* 0x0016740001f57983 */ /* 0x001ea40000300800 */
[----:B--2---:R-:W-:-:S05]  /*5c1a0*/  IADD3 R245, P6, R13, R245, RZ ;  /* 0x000000f50df57210 */ /* 0x004fca0007fde0ff */
[----:B------:R0:W-:Y:S04]  /*5c1b0*/  STL [R1+0x1674], R245 ;  /* 0x001674f501007387 */ /* 0x0001e80000100800 */
[----:B0-----:R-:W2:Y:S02]  /*5c1c0*/  LDL.LU R245, [R1+0x1698] ;  /* 0x0016980001f57983 */ /* 0x001ea40000300800 */
[----:B--2---:R-:W-:Y:S01]  /*5c1d0*/  IMAD.X R245, R12, 0x1, R245, P1 ;  /* 0x000000010cf57824 */ /* 0x004fe200008e06f5 */
[----:B------:R-:W-:-:S04]  /*5c1e0*/  IADD3 R9, P1, R13, R9, RZ ;  /* 0x000000090d097210 */ /* 0x000fc80007f3e0ff */
[----:B------:R-:W-:Y:S04]  /*5c1f0*/  STL [R1+0x1698], R245 ;  /* 0x001698f501007387 */ /* 0x000fe80000100800 */
[----:B------:R0:W-:Y:S04]  /*5c200*/  STL [R1+0x166c], R9 ;  /* 0x00166c0901007387 */ /* 0x0001e80000100800 */
[----:B0-----:R-:W2:Y:S04]  /*5c210*/  LDL.LU R9, [R1+0x2d68] ;  /* 0x002d680001097983 */ /* 0x001ea80000300800 */
[----:B------:R-:W3:Y:S02]  /*5c220*/  LDL.LU R245, [R1+0x1690] ;  /* 0x0016900001f57983 */ /* 0x000ee40000300800 */
        /* <DEDUP_REMOVED lines=26> */
[----:B0-----:R-:W3:Y:S01]  /*5c3d0*/  LDL.LU R245, [R1+0x1644] ;  /* 0x0016440001f57983 */ /* 0x001ee20000300800 */
[----:B------:R-:W-:Y:S01]  /*5c3e0*/  IMAD.X R15, R12, 0x1, R15, P1 ;  /* 0x000000010c0f7824 */ /* 0x000fe200008e060f */
[----:B---3--:R-:W-:-:S05]  /*5c3f0*/  IADD3 R245, P6, R13, R245, RZ ;  /* 0x000000f50df57210 */ /* 0x008fca0007fde0ff */
[----:B------:R-:W-:Y:S04]  /*5c400*/  STL [R1+0x1644], R245 ;  /* 0x001644f501007387 */ /* 0x000fe80000100800 */
[----:B------:R0:W-:Y:S04]  /*5c410*/  STL [R1+0x1668], R15 ;  /* 0x0016680f01007387 */ /* 0x0001e80000100800 */
[----:B0-----:R-:W3:Y:S04]  /*5c420*/  LDL.LU R15, [R1+0x2d64] ;  /* 0x002d6400010f7983 */ /* 0x001ee80000300800 */
[----:B------:R-:W4:Y:S02]  /*5c430*/  LDL.LU R245, [R1+0x163c] ;  /* 0x00163c0001f57983 */ /* 0x000f240000300800 */
        /* <DEDUP_REMOVED lines=10> */
[----:B------:R-:W-:-:S04]  /*5c4e0*/  IADD3 R8, P3, R13, R8, RZ ;  /* 0x000000080d087210 */ /* 0x000fc80007f7e0ff */
[----:B------:R-:W-:Y:S04]  /*5c4f0*/  STL [R1+0x1658], R245 ;  /* 0x001658f501007387 */ /* 0x000fe80000100800 */
[----:B------:R0:W-:Y:S04]  /*5c500*/  STL [R1+0x162c], R8 ;  /* 0x00162c0801007387 */ /* 0x0001e80000100800 */
[----:B0-----:R-:W4:Y:S04]  /*5c510*/  LDL.LU R8, [R1+0x2d60] ;  /* 0x002d600001087983 */ /* 0x001f280000300800 */
[----:B------:R-:W2:Y:S02]  /*5c520*/  LDL.LU R245, [R1+0x1650] ;  /* 0x0016500001f57983 */ /* 0x000ea40000300800 */
[----:B--2---:R-:W-:-:S05]  /*5c530*/  IMAD.X R245, R12, 0x1, R245, P4 ;  /* 0x000000010cf57824 */ /* 0x004fca00020e06f5 */
[----:B------:R0:W-:Y:S04]  /*5c540*/  STL [R1+0x1650], R245 ;  /* 0x001650f501007387 */ /* 0x0001e80000100800 */
[----:B0-----:R-:W2:Y:S02]  /*5c550*/  LDL.LU R245, [R1+0x1624] ;  /* 0x0016240001f57983 */ /* 0x001ea40000300800 */
        /* <DEDUP_REMOVED lines=23> */
[----:B0-----:R-:W2:Y:S01]  /*5c6d0*/  LDL.LU R245, [R1+0x1604] ;  /* 0x0016040001f57983 */ /* 0x001ea20000300800 */
[----:B------:R-:W-:Y:S01]  /*5c6e0*/  IMAD.X R6, R12, 0x1, R6, P3 ;  /* 0x000000010c067824 */ /* 0x000fe200018e0606 */
[----:B--2---:R-:W-:-:S05]  /*5c6f0*/  IADD3 R245, P2, R13, R245, RZ ;  /* 0x000000f50df57210 */ /* 0x004fca0007f5e0ff */
[----:B------:R-:W-:Y:S04]  /*5c700*/  STL [R1+0x1604], R245 ;  /* 0x001604f501007387 */ /* 0x000fe80000100800 */
[----:B------:R0:W-:Y:S04]  /*5c710*/  STL [R1+0x1628], R6 ;  /* 0x0016280601007387 */ /* 0x0001e80000100800 */
[----:B0-----:R-:W2:Y:S04]  /*5c720*/  LDL.LU R6, [R1+0x2d5c] ;  /* 0x002d5c0001067983 */ /* 0x001ea80000300800 */
[----:B------:R-:W3:Y:S02]  /*5c730*/  LDL.LU R245, [R1+0x15fc] ;  /* 0x0015fc0001f57983 */ /* 0x000ee40000300800 */
        /* <DEDUP_REMOVED lines=36> */
[----:B---3--:R-:W-:Y:S01]  /*5c980*/  IMAD.X R250, R12, 0x1, R250, P4 ;  /* 0x000000010cfa7824 */ /* 0x008fe200020e06fa */
[----:B----4-:R-:W-:-:S05]  /*5c990*/  IADD3 R245, P3, R13, R245, RZ ;  /* 0x000000f50df57210 */ /* 0x010fca0007f7e0ff */
[----:B------:R-:W-:Y:S04]  /*5c9a0*/  STL [R1+0x15cc], R245 ;  /* 0x0015ccf501007387 */ /* 0x000fe80000100800 */
[----:B------:R0:W-:Y:S04]  /*5c9b0*/  STL [R1+0x15f0], R250 ;  /* 0x0015f0fa01007387 */ /* 0x0001e80000100800 */
[----:B0-----:R-:W3:Y:S04]  /*5c9c0*/  LDL.LU R250, [R1+0x2d54] ;  /* 0x002d540001fa7983 */ /* 0x001ee80000300800 */
[----:B------:R-:W4:Y:S01]  /*5c9d0*/  LDL.LU R245, [R1+0x15c4] ;  /* 0x0015c40001f57983 */ /* 0x000f220000300800 */
        /* <DEDUP_REMOVED lines=46> */
[----:B0-----:R0:W5:Y:S04]  /*5ccc0*/  LDL.LU R6, [R1+0x2d44] ;  /* 0x002d440001067983 */ /* 0x0011680000300800 */
[----:B------:R-:W4:Y:S01]  /*5ccd0*/  LDL.LU R245, [R1+0x1584] ;  /* 0x0015840001f57983 */ /* 0x000f220000300800 */
[----:B------:R-:W-:Y:S01]  /*5cce0*/  IMAD.X R7, R12, 0x1, R7, P1 ;  /* 0x000000010c077824 */ /* 0x000fe200008e0607 */
[----:B--2---:R-:W-:-:S02]  /*5ccf0*/  IADD3 R8, P1, R13, R8, RZ ;  /* 0x000000080d087210 */ /* 0x004fc40007f3e0ff */
[----:B----4-:R-:W-:-:S05]  /*5cd00*/  IADD3 R245, P6, R13, R245, RZ ;  /* 0x000000f50df57210 */ /* 0x010fca0007fde0ff */
[----:B------:R-:W-:Y:S04]  /*5cd10*/  STL [R1+0x1584], R245 ;  /* 0x001584f501007387 */ /* 0x000fe80000100800 */
[----:B------:R1:W-:Y:S04]  /*5cd20*/  STL [R1+0x15a8], R7 ;  /* 0x0015a80701007387 */ /* 0x0003e80000100800 */
[----:B-1----:R0:W5:Y:S04]  /*5cd30*/  LDL.LU R7, [R1+0x2d40] ;  /* 0x002d400001077983 */ /* 0x0021680000300800 */
[----:B------:R1:W-:Y:S04]  /*5cd40*/  STL [R1+0x157c], R8 ;  /* 0x00157c0801007387 */ /* 0x0003e80000100800 */
[----:B-1----:R0:W5:Y:S04]  /*5cd50*/  LDL.LU R8, [R1+0x2d3c] ;  /* 0x002d3c0001087983 */ /* 0x0021680000300800 */
[----:B------:R-:W2:Y:S02]  /*5cd60*/  LDL.LU R245, [R1+0x15a0] ;  /* 0x0015a00001f57983 */ /* 0x000ea40000300800 */
[----:B--2---:R-:W-:Y:S01]  /*5cd70*/  IMAD.X R245, R12, 0x1, R245, P2 ;  /* 0x000000010cf57824 */ /* 0x004fe200010e06f5 */
[----:B------:R-:W-:-:S04]  /*5cd80*/  IADD3 R9, P2, R13, R9, RZ ;  /* 0x000000090d097210 */ /* 0x000fc80007f5e0ff */
[----:B------:R-:W-:Y:S04]  /*5cd90*/  STL [R1+0x15a0], R245 ;  /* 0x0015a0f501007387 */ /* 0x000fe80000100800 */
[----:B------:R1:W-:Y:S04]  /*5cda0*/  STL [R1+0x1574], R9 ;  /* 0x0015740901007387 */ /* 0x0003e80000100800 */
[----:B-1----:R0:W5:Y:S04]  /*5cdb0*/  LDL.LU R9, [R1+0x2d38] ;  /* 0x002d380001097983 */ /* 0x0021680000300800 */
[----:B------:R-:W2:Y:S02]  /*5cdc0*/  LDL.LU R245, [R1+0x1598] ;  /* 0x0015980001f57983 */ /* 0x000ea40000300800 */
[----:B--2---:R-:W-:Y:S01]  /*5cdd0*/  IMAD.X R245, R12, 0x1, R245, P3 ;  /* 0x000000010cf57824 */ /* 0x004fe200018e06f5 */
[----:B------:R-:W-:-:S04]  /*5cde0*/  IADD3 R244, P3, R13, R244, RZ ;  /* 0x000000f40df47210 */ /* 0x000fc80007f7e0ff */
[----:B------:R-:W-:Y:S04]  /*5cdf0*/  STL [R1+0x1598], R245 ;  /* 0x001598f501007387 */ /* 0x000fe80000100800 */
[----:B------:R1:W-:Y:S04]  /*5ce00*/  STL [R1+0x156c], R244 ;  /* 0x00156cf401007387 */ /* 0x0003e80000100800 */
[----:B-1----:R-:W2:Y:S04]  /*5ce10*/  LDL.LU R244, [R1+0x2d34] ;  /* 0x002d340001f47983 */ /* 0x002ea80000300800 */
[----:B------:R-:W4:Y:S02]  /*5ce20*/  LDL.LU R245, [R1+0x1590] ;  /* 0x0015900001f57983 */ /* 0x000f240000300800 */
[----:B----4-:R-:W-:-:S05]  /*5ce30*/  IMAD.X R245, R12, 0x1, R245, P4 ;  /* 0x000000010cf57824 */ /* 0x010fca00020e06f5 */
[----:B------:R1:W-:Y:S04]  /*5ce40*/  STL [R1+0x1590], R245 ;  /* 0x001590f501007387 */ /* 0x0003e80000100800 */
[----:B-1----:R-:W4:Y:S02]  /*5ce50*/  LDL.LU R245, [R1+0x1564] ;  /* 0x0015640001f57983 */ /* 0x002f240000300800 */
[----:B----4-:R-:W-:-:S05]  /*5ce60*/  IADD3 R245, P4, R13, R245, RZ ;  /* 0x000000f50df57210 */ /* 0x010fca0007f9e0ff */
[----:B------:R1:W-:Y:S04]  /*5ce70*/  STL [R1+0x1564], R245 ;  /* 0x001564f501007387 */ /* 0x0003e80000100800 */
[----:B-1----:R-:W4:Y:S02]  /*5ce80*/  LDL.LU R245, [R1+0x1588] ;  /* 0x0015880001f57983 */ /* 0x002f240000300800 */
[----:B----4-:R-:W-:-:S05]  /*5ce90*/  IMAD.X R245, R12, 0x1, R245, P5 ;  /* 0x000000010cf57824 */ /* 0x010fca00028e06f5 */
[----:B------:R1:W-:Y:S04]  /*5cea0*/  STL [R1+0x1588], R245 ;  /* 0x001588f501007387 */ /* 0x0003e80000100800 */
[----:B-1----:R-:W4:Y:S02]  /*5ceb0*/  LDL.LU R245, [R1+0x155c] ;  /* 0x00155c0001f57983 */ /* 0x002f240000300800 */
[----:B----4-:R-:W-:-:S05]  /*5cec0*/  IADD3 R245, P5, R13, R245, RZ ;  /* 0x000000f50df57210 */ /* 0x010fca0007fbe0ff */
[----:B------:R1:W-:Y:S04]  /*5ced0*/  STL [R1+0x155c], R245 ;  /* 0x00155cf501007387 */ /* 0x0003e80000100800 */
[----:B-1----:R-:W4:Y:S01]  /*5cee0*/  LDL.LU R245, [R1+0x1580] ;  /* 0x0015800001f57983 */ /* 0x002f220000300800 */
[----:B------:R-:W-:Y:S01]  /*5cef0*/  WARPGROUP.ARRIVE ;  /* 0x00000000000079c5 */ /* 0x000fe20000000000 */
[----:B------:R-:W-:Y:S01]  /*5cf00*/  UMOV UR46, UR18 ;  /* 0x00000012002e7c82 */ /* 0x000fe20008000000 */
[----:B------:R-:W-:-:S04]  /*5cf10*/  UMOV UR47, UR19 ;  /* 0x00000013002f7c82 */ /* 0x000fc80008000000 */
[----:B------:R-:W-:Y:S01]  /*5cf20*/  QGMMA.64x256x32.F32.E5M2.E5M2 R24, gdesc[UR44], R24, gsb0 ;  /* 0x03e000002c1879f3 */ /* 0x000fe20008003818 */
[----:B----4-:R-:W-:-:S05]  /*5cf30*/  IMAD.X R245, R12, 0x1, R245, P6 ;  /* 0x000000010cf57824 */ /* 0x010fca00030e06f5 */
[----:B------:R1:W-:Y:S04]  /*5cf40*/  STL [R1+0x1580], R245 ;  /* 0x001580f501007387 */ /* 0x0003e80000100800 */
[----:B-1----:R-:W4:Y:S01]  /*5cf50*/  LDL.LU R245, [R1+0x1554] ;  /* 0x0015540001f57983 */ /* 0x002f220000300800 */
[----:B---3--:R-:W-:Y:S01]  /*5cf60*/  IMAD.X R10, R12, 0x1, R10, P1 ;  /* 0x000000010c0a7824 */ /* 0x008fe200008e060a */
[----:B------:R-:W-:Y:S02]  /*5cf70*/  WARPGROUP.DEPBAR.LE gsb0, 0x0 ;  /* 0x00008000000079c5 */ /* 0x000fe40000010000 */
[----:B------:R-:W-:Y:S01]  /*5cf80*/  WARPGROUP.ARRIVE ;  /* 0x00000000000079c5 */ /* 0x000fe20000000000 */
[----:B------:R-:W-:Y:S01]  /*5cf90*/  UMOV UR50, UR6 ;  /* 0x0000000600327c82 */ /* 0x000fe20008000000 */
[----:B------:R-:W-:-:S12]  /*5cfa0*/  UMOV UR51, UR7 ;  /* 0x0000000700337c82 */ /* 0x000fd80008000000 */
[----:B------:R-:W-:Y:S01]  /*5cfb0*/  QGMMA.64x256x32.F32.E5M2.E5M2 R24, gdesc[UR48], R24, gsb0 ;  /* 0x03e00000301879f3 */ /* 0x000fe20008003818 */
[----:B----4-:R-:W-:-:S05]  /*5cfc0*/  IADD3 R245, P6, R13, R245, RZ ;  /* 0x000000f50df57210 */ /* 0x010fca0007fde0ff */
[----:B------:R-:W-:Y:S04]  /*5cfd0*/  STL [R1+0x1554], R245 ;  /* 0x001554f501007387 */ /* 0x000fe80000100800 */
[----:B------:R1:W-:Y:S04]  /*5cfe0*/  STL [R1+0x1578], R10 ;  /* 0x0015780a01007387 */ /* 0x0003e80000100800 */
[----:B-1----:R-:W3:Y:S04]  /*5cff0*/  LDL.LU R10, [R1+0x2d30] ;  /* 0x002d3000010a7983 */ /* 0x002ee80000300800 */
[----:B------:R-:W4:Y:S01]  /*5d000*/  LDL.LU R245, [R1+0x154c] ;  /* 0x00154c0001f57983 */ /* 0x000f220000300800 */
[C---:B------:R-:W-:Y:S01]  /*5d010*/  IMAD.X R15, R12.reuse, 0x1, R15, P2 ;  /* 0x000000010c0f7824 */ /* 0x040fe200010e060f */
[C---:B--2---:R-:W-:Y:S01]  /*5d020*/  IADD3 R244, P2, R13.reuse, R244, RZ ;  /* 0x000000f40df47210 */ /* 0x044fe20007f5e0ff */
[----:B------:R-:W-:Y:S01]  /*5d030*/  IMAD.X R17, R12, 0x1, R17, P3 ;  /* 0x000000010c117824 */ /* 0x000fe200018e0611 */
[----:B------:R-:W-:Y:S01]  /*5d040*/  IADD3 R14, P3, R13, R14, RZ ;  /* 0x0000000e0d0e7210 */ /* 0x000fe20007f7e0ff */
[----:B------:R-:W-:-:S02]  /*5d050*/  WARPGROUP.DEPBAR.LE gsb0, 0x0 ;  /* 0x00008000000079c5 */ /* 0x000fc40000010000 */
[----:B------:R-:W-:Y:S01]  /*5d060*/  WARPGROUP.ARRIVE ;  /* 0x00000000000079c5 */ /* 0x000fe20000000000 */
[----:B------:R-:W-:Y:S01]  /*5d070*/  UMOV UR54, UR10 ;  /* 0x0000000a00367c82 */ /* 0x000fe20008000000 */
[----:B------:R-:W-:-:S04]  /*5d080*/  UMOV UR55, UR11 ;  /* 0x0000000b00377c82 */ /* 0x000fc80008000000 */
[----:B------:R-:W-:Y:S01]  /*5d090*/  QGMMA.64x256x32.F32.E5M2.E5M2 R24, gdesc[UR52], R24, gsb0 ;  /* 0x03e00000341879f3 */ /* 0x000fe20008003818 */
[----:B------:R-:W-:Y:S01]  /*5d0a0*/  UMOV UR58, UR14 ;  /* 0x0000000e003a7c82 */ /* 0x000fe20008000000 */
[----:B------:R-:W-:Y:S01]  /*5d0b0*/  UMOV UR59, UR15 ;  /* 0x0000000f003b7c82 */ /* 0x000fe20008000000 */
[----:B----4-:R-:W-:-:S05]  /*5d0c0*/  IADD3 R245, P1, R13, R245, RZ ;  /* 0x000000f50df57210 */ /* 0x010fca0007f3e0ff */
[----:B------:R-:W-:Y:S04]  /*5d0d0*/  STL [R1+0x154c], R245 ;  /* 0x00154cf501007387 */ /* 0x000fe80000100800 */
[----:B------:R1:W-:Y:S04]  /*5d0e0*/  STL [R1+0x1570], R15 ;  /* 0x0015700f01007387 */ /* 0x0003e80000100800 */
[----:B-1----:R-:W2:Y:S04]  /*5d0f0*/  LDL.LU R15, [R1+0x2d2c] ;  /* 0x002d2c00010f7983 */ /* 0x002ea80000300800 */
[----:B------:R1:W-:Y:S04]  /*5d100*/  STL [R1+0x1544], R244 ;  /* 0x001544f401007387 */ /* 0x0003e80000100800 */
[----:B-1----:R-:W4:Y:S04]  /*5d110*/  LDL.LU R244, [R1+0x2d28] ;  /* 0x002d280001f47983 */ /* 0x002f280000300800 */
[----:B------:R1:W-:Y:S04]  /*5d120*/  STL [R1+0x1568], R17 ;  /* 0x0015681101007387 */ /* 0x0003e80000100800 */
[----:B-1----:R-:W4:Y:S04]  /*5d130*/  LDL.LU R17, [R1+0x2d24] ;  /* 0x002d240001117983 */ /* 0x002f280000300800 */
[----:B------:R1:W-:Y:S04]  /*5d140*/  STL [R1+0x153c], R14 ;  /* 0x00153c0e01007387 */ /* 0x0003e80000100800 */
[----:B-1----:R-:W4:Y:S04]  /*5d150*/  LDL.LU R14, [R1+0x2d20] ;  /* 0x002d2000010e7983 */ /* 0x002f280000300800 */
[----:B------:R-:W4:Y:S01]  /*5d160*/  LDL.LU R245, [R1+0x1560] ;  /* 0x0015600001f57983 */ /* 0x000f220000300800 */
[----:B------:R-:W-:-:S02]  /*5d170*/  WARPGROUP.DEPBAR.LE gsb0, 0x0 ;  /* 0x00008000000079c5 */ /* 0x000fc40000010000 */
[----:B------:R-:W-:-:S06]  /*5d180*/  WARPGROUP.ARRIVE ;  /* 0x00000000000079c5 */ /* 0x000fcc0000000000 */
[----:B------:R-:W-:Y:S01]  /*5d190*/  QGMMA.64x256x32.F32.E5M2.E5M2 R24, gdesc[UR56], R24, gsb0 ;  /* 0x03e00000381879f3 */ /* 0x000fe20008003818 */
[C---:B---3--:R-:W-:Y:S02]  /*5d1a0*/  IMAD.X R10, R12.reuse, 0x1, R10, P1 ;  /* 0x000000010c0a7824 */ /* 0x048fe400008e060a */
[C---:B------:R-:W-:Y:S01]  /*5d1b0*/  IMAD.X R177, R12.reuse, 0x1, R177, P2 ;  /* 0x000000010cb17824 */ /* 0x040fe200010e06b1 */
[C---:B------:R-:W-:Y:S01]  /*5d1c0*/  IADD3 R178, P2, R13.reuse, R178, RZ ;  /* 0x000000b20db27210 */ /* 0x040fe20007f5e0ff */
[----:B------:R-:W-:Y:S01]  /*5d1d0*/  IMAD.X R179, R12, 0x1, R179, P3 ;  /* 0x000000010cb37824 */ /* 0x000fe200018e06b3 */
[----:B------:R-:W-:-:S03]  /*5d1e0*/  IADD3 R180, P3, R13, R180, RZ ;  /* 0x000000b40db47210 */ /* 0x000fc60007f7e0ff */
[C---:B------:R-:W-:Y:S01]  /*5d1f0*/  IMAD.X R193, R12.reuse, 0x1, R193, P2 ;  /* 0x000000010cc17824 */ /* 0x040fe200010e06c1 */
[C---:B------:R-:W-:Y:S01]  /*5d200*/  IADD3 R196, P2, R13.reuse, R196, RZ ;  /* 0x000000c40dc47210 */ /* 0x040fe20007f5e0ff */
[----:B------:R-:W-:Y:S01]  /*5d210*/  IMAD.X R199, R12, 0x1, R199, P3 ;  /* 0x000000010cc77824 */ /* 0x000fe200018e06c7 */
[----:B------:R-:W-:-:S03]  /*5d220*/  IADD3 R202, P3, R13, R202, RZ ;  /* 0x000000ca0dca7210 */ /* 0x000fc60007f7e0ff */
[C---:B------:R-:W-:Y:S01]  /*5d230*/  IMAD.X R229, R12.reuse, 0x1, R229, P2 ;  /* 0x000000010ce57824 */ /* 0x040fe200010e06e5 */
[C---:B------:R-:W-:Y:S01]  /*5d240*/  IADD3 R20, P2, R13.reuse, R20, RZ ;  /* 0x000000140d147210 */ /* 0x040fe20007f5e0ff */
[C---:B------:R-:W-:Y:S01]  /*5d250*/  IMAD.X R21, R12.reuse, 0x1, R21, P3 ;  /* 0x000000010c157824 */ /* 0x040fe200018e0615 */
[C---:B------:R-:W-:Y:S01]  /*5d260*/  IADD3 R246, P3, R13.reuse, R246, RZ ;  /* 0x000000f60df67210 */ /* 0x040fe20007f7e0ff */
[C---:B--2---:R-:W-:Y:S01]  /*5d270*/  IMAD.X R15, R12.reuse, 0x1, R15, P6 ;  /* 0x000000010c0f7824 */ /* 0x044fe200030e060f */
[C---:B----4-:R-:W-:Y:S01]  /*5d280*/  IADD3 R244, P1, R13.reuse, R244, RZ ;  /* 0x000000f40df47210 */ /* 0x050fe20007f3e0ff */
[C---:B------:R-:W-:Y:S01]  /*5d290*/  IMAD.X R17, R12.reuse, 0x1, R17, P5 ;  /* 0x000000010c117824 */ /* 0x040fe200028e0611 */
[C---:B------:R-:W-:Y:S01]  /*5d2a0*/  IADD3 R16, P5, R13.reuse, R16, RZ ;  /* 0x000000100d107210 */ /* 0x040fe20007fbe0ff */
[----:B------:R-:W-:Y:S01]  /*5d2b0*/  IMAD.X R245, R12, 0x1, R245, P4 ;  /* 0x000000010cf57824 */ /* 0x000fe200020e06f5 */
[----:B------:R-:W-:-:S04]  /*5d2c0*/  IADD3 R236, P4, R13, R236, RZ ;  /* 0x000000ec0dec7210 */ /* 0x000fc80007f9e0ff */
[----:B------:R-:W-:Y:S04]  /*5d2d0*/  STL [R1+0x1560], R245 ;  /* 0x001560f501007387 */ /* 0x000fe80000100800 */
[----:B------:R1:W-:Y:S01]  /*5d2e0*/  STL [R1+0x1534], R236 ;  /* 0x001534ec01007387 */ /* 0x0003e20000100800 */
[----:B------:R-:W-:-:S03]  /*5d2f0*/  IADD3 R14, P6, R13, R14, RZ ;  /* 0x0000000e0d0e7210 */ /* 0x000fc60007fde0ff */
[----:B-1----:R0:W5:Y:S04]  /*5d300*/  LDL.LU R236, [R1+0x2d1c] ;  /* 0x002d1c0001ec7983 */ /* 0x0021680000300800 */
[----:B------:R1:W-:Y:S01]  /*5d310*/  STL [R1+0x1558], R17 ;  /* 0x0015581101007387 */ /* 0x0003e20000100800 */
[----:B------:R-:W-:-:S03]  /*5d320*/  IMAD.X R181, R12, 0x1, R181, P4 ;  /* 0x000000010cb57824 */ /* 0x000fc600020e06b5 */
[----:B-1----:R0:W5:Y:S04]  /*5d330*/  LDL.LU R17, [R1+0x2d18] ;  /* 0x002d180001117983 */ /* 0x0021680000300800 */
[----:B------:R1:W-:Y:S01]  /*5d340*/  STL [R1+0x152c], R16 ;  /* 0x00152c1001007387 */ /* 0x0003e20000100800 */
[----:B------:R-:W-:-:S03]  /*5d350*/  IADD3 R182, P4, R13, R182, RZ ;  /* 0x000000b60db67210 */ /* 0x000fc60007f9e0ff */
[----:B-1----:R0:W5:Y:S04]  /*5d360*/  LDL.LU R16, [R1+0x2d14] ;  /* 0x002d140001107983 */ /* 0x0021680000300800 */
[----:B------:R1:W-:Y:S01]  /*5d370*/  STL [R1+0x1550], R15 ;  /* 0x0015500f01007387 */ /* 0x0003e20000100800 */
[C---:B------:R-:W-:Y:S01]  /*5d380*/  IMAD.X R183, R12.reuse, 0x1, R183, P5 ;  /* 0x000000010cb77824 */ /* 0x040fe200028e06b7 */
[C---:B------:R-:W-:Y:S02]  /*5d390*/  IADD3 R184, P5, R13.reuse, R184, RZ ;  /* 0x000000b80db87210 */ /* 0x040fe40007fbe0ff */
[----:B-1----:R0:W5:Y:S04]  /*5d3a0*/  LDL.LU R15, [R1+0x2d10] ;  /* 0x002d1000010f7983 */ /* 0x0021680000300800 */
[----:B------:R1:W-:Y:S01]  /*5d3b0*/  STL [R1+0x1524], R14 ;  /* 0x0015240e01007387 */ /* 0x0003e20000100800 */
[----:B------:R-:W-:Y:S01]  /*5d3c0*/  IMAD.X R185, R12, 0x1, R185, P6 ;  /* 0x000000010cb97824 */ /* 0x000fe200030e06b9 */
[----:B------:R-:W-:-:S02]  /*5d3d0*/  IADD3 R186, P6, R13, R186, RZ ;  /* 0x000000ba0dba7210 */ /* 0x000fc40007fde0ff */
[----:B-1----:R0:W5:Y:S04]  /*5d3e0*/  LDL.LU R14, [R1+0x2d0c] ;  /* 0x002d0c00010e7983 */ /* 0x0021680000300800 */
[----:B------:R1:W-:Y:S01]  /*5d3f0*/  STL [R1+0x1548], R10 ;  /* 0x0015480a01007387 */ /* 0x0003e20000100800 */
[C---:B------:R-:W-:Y:S01]  /*5d400*/  IMAD.X R187, R12.reuse, 0x1, R187, P1 ;  /* 0x000000010cbb7824 */ /* 0x040fe200008e06bb */
[----:B------:R-:W-:Y:S02]  /*5d410*/  IADD3 R190, P1, R13, R190, RZ ;  /* 0x000000be0dbe7210 */ /* 0x000fe40007f3e0ff */
[----:B-1----:R0:W5:Y:S04]  /*5d420*/  LDL.LU R10, [R1+0x2d08] ;  /* 0x002d0800010a7983 */ /* 0x0021680000300800 */
[----:B------:R1:W-:Y:S04]  /*5d430*/  STL [R1+0x151c], R244 ;  /* 0x00151cf401007387 */ /* 0x0003e80000100800 */
        /* <DEDUP_REMOVED lines=11> */
[----:B------:R0:W-:Y:S01]  /*5d4f0*/  STL [R1+0x14ec], R190 ;  /* 0x0014ecbe01007387 */ /* 0x0001e20000100800 */
[----:B------:R-:W-:-:S03]  /*5d500*/  IMAD.X R205, R12, 0x1, R205, P4 ;  /* 0x000000010ccd7824 */ /* 0x000fc600020e06cd */
[----:B------:R0:W-:Y:S01]  /*5d510*/  STL [R1+0x1510], R193 ;  /* 0x001510c101007387 */ /* 0x0001e20000100800 */
[----:B------:R-:W-:-:S03]  /*5d520*/  IADD3 R208, P4, R13, R208, RZ ;  /* 0x000000d00dd07210 */ /* 0x000fc60007f9e0ff */
        /* <DEDUP_REMOVED lines=11> */
[----:B------:R-:W-:Y:S01]  /*5d5e0*/  IADD3 R226, P1, R13, R226, RZ ;  /* 0x000000e20de27210 */ /* 0x000fe20007f3e0ff */
[----:B-1----:R-:W1:Y:S02]  /*5d5f0*/  S2R R244, SR_TID.X ;  /* 0x0000000000f47919 */ /* 0x002e640000002100 */
[----:B------:R0:W-:Y:S04]  /*5d600*/  STL [R1+0x14cc], R214 ;  /* 0x0014ccd601007387 */ /* 0x0001e80000100800 */
[----:B------:R0:W-:Y:S04]  /*5d610*/  STL [R1+0x14f0], R217 ;  /* 0x0014f0d901007387 */ /* 0x0001e80000100800 */
[----:B------:R0:W-:Y:S04]  /*5d620*/  STL [R1+0x14c4], R220 ;  /* 0x0014c4dc01007387 */ /* 0x0001e80000100800 */
[----:B------:R0:W-:Y:S04]  /*5d630*/  STL [R1+0x14e8], R223 ;  /* 0x0014e8df01007387 */ /* 0x0001e80000100800 */
[----:B------:R0:W-:Y:S01]  /*5d640*/  STL [R1+0x14bc], R226 ;  /* 0x0014bce201007387 */ /* 0x0001e20000100800 */
[----:B------:R-:W-:-:S03]  /*5d650*/  IMAD.X R247, R12, 0x1, R247, P4 ;  /* 0x000000010cf77824 */ /* 0x000fc600020e06f7 */
[----:B------:R0:W-:Y:S01]  /*5d660*/  STL [R1+0x14e0], R229 ;  /* 0x0014e0e501007387 */ /* 0x0001e20000100800 */
[----:B------:R-:W-:-:S03]  /*5d670*/  IMAD.X R250, R12, 0x1, R250, P1 ;  /* 0x000000010cfa7824 */ /* 0x000fc600008e06fa */
[----:B------:R0:W-:Y:S01]  /*5d680*/  STL [R1+0x14b4], R20 ;  /* 0x0014b41401007387 */ /* 0x0001e20000100800 */
[----:B------:R-:W-:-:S03]  /*5d690*/  IMAD.X R248, R12, 0x1, R248, P5 ;  /* 0x000000010cf87824 */ /* 0x000fc600028e06f8 */
[----:B------:R0:W-:Y:S01]  /*5d6a0*/  STL [R1+0x14d8], R21 ;  /* 0x0014d81501007387 */ /* 0x0001e20000100800 */
[----:B------:R-:W-:-:S03]  /*5d6b0*/  IMAD.X R249, R12, 0x1, R249, P6 ;  /* 0x000000010cf97824 */ /* 0x000fc600030e06f9 */
[----:B------:R0:W-:Y:S04]  /*5d6c0*/  STL [R1+0x14ac], R246 ;  /* 0x0014acf601007387 */ /* 0x0001e80000100800 */
[----:B------:R0:W-:Y:S04]  /*5d6d0*/  STL [R1+0x14d0], R247 ;  /* 0x0014d0f701007387 */ /* 0x0001e80000100800 */
[----:B------:R0:W-:Y:S04]  /*5d6e0*/  STL [R1+0x14b8], R250 ;  /* 0x0014b8fa01007387 */ /* 0x0001e80000100800 */
[----:B------:R0:W-:Y:S04]  /*5d6f0*/  STL [R1+0x14c8], R248 ;  /* 0x0014c8f801007387 */ /* 0x0001e80000100800 */
[----:B------:R0:W-:Y:S01]  /*5d700*/  STL [R1+0x14c0], R249 ;  /* 0x0014c0f901007387 */ /* 0x0001e20000100800 */
[----:B------:R-:W-:-:S02]  /*5d710*/  WARPGROUP.DEPBAR.LE gsb0, 0x0 ;  /* 0x00008000000079c5 */ /* 0x000fc40000010000 */
[----:B-1----:R-:W-:Y:S01]  /*5d720*/  LOP3.LUT R244, R244, 0x7f, RZ, 0xc0, !PT ;  /* 0x0000007ff4f47812 */ /* 0x002fe200078ec0ff */
[C---:B------:R-:W-:Y:S02]  /*5d730*/  IMAD.X R252, R12.reuse, 0x1, R252, P3 ;  /* 0x000000010cfc7824 */ /* 0x040fe400018e06fc */
[----:B------:R-:W-:-:S03]  /*5d740*/  IMAD.X R251, R12, 0x1, R251, P2 ;  /* 0x000000010cfb7824 */ /* 0x000fc600010e06fb */
[----:B------:R0:W-:Y:S04]  /*5d750*/  STL [R1+0x14a8], R252 ;  /* 0x0014a8fc01007387 */ /* 0x0001e80000100800 */
[----:B------:R0:W-:Y:S01]  /*5d760*/  STL [R1+0x14b0], R251 ;  /* 0x0014b0fb01007387 */ /* 0x0001e20000100800 */
[----:B------:R-:W-:Y:S05]  /*5d770*/  @P0 BRA `(.L_x_2) ;  /* 0xfffffc7c00dc0947 */ /* 0x000fea000383ffff */
.L_x_1:
[----:B0-----:R-:W2:Y:S04]  /*5d780*/  LDL.LU R190, [R1+0xc10] ;  /* 0x000c100001be7983 */ /* 0x001ea80000300800 */
[----:B------:R-:W2:Y:S04]  /*5d790*/  LDL.LU R189, [R1+0xc14] ;  /* 0x000c140001bd7983 */ /* 0x000ea80000300800 */
[----:B------:R-:W3:Y:S04]  /*5d7a0*/  LDL.LU R188, [R1+0xc18] ;  /* 0x000c180001bc7983 */ /* 0x000ee80000300800 */
[----:B------:R-:W3:Y:S04]  /*5d7b0*/  LDL.LU R187, [R1+0xc1c] ;  /* 0x000c1c0001bb7983 */ /* 0x000ee80000300800 */
        /* <DEDUP_REMOVED lines=36> */
[----:B------:R-:W1:Y:S04]  /*5da00*/  LDL.LU R194, [R1+0xc00] ;  /* 0x000c000001c27983 */ /* 0x000e680000300800 */
[----:B------:R-:W1:Y:S04]  /*5da10*/  LDL.LU R193, [R1+0xc04] ;  /* 0x000c040001c17983 */ /* 0x000e680000300800 */
        /* <DEDUP_REMOVED lines=34> */
[----:B------:R-:W-:Y:S01]  /*5dc40*/  STL [R1+0x2e40], R123 ;  /* 0x002e407b01007387 */ /* 0x000fe20000100800 */
[----:B--2---:R-:W-:-:S03]  /*5dc50*/  F2FP.SATFINITE.E5M2.F32.PACK_AB_MERGE_C R3, R189, R190, RZ ;  /* 0x000000bebd03723e */ /* 0x004fc600048060ff */
[----:B------:R-:W-:Y:S04]  /*5dc60*/  STL [R1+0x2e3c], R122 ;  /* 0x002e3c7a01007387 */ /* 0x000fe80000100800 */
[----:B------:R-:W-:Y:S01]  /*5dc70*/  STL [R1+0x2e38], R125 ;  /* 0x002e387d01007387 */ /* 0x000fe20000100800 */
[----:B---3--:R-:W-:-:S03]  /*5dc80*/  F2FP.SATFINITE.E5M2.F32.PACK_AB_MERGE_C R2, R187, R188, RZ ;  /* 0x000000bcbb02723e */ /* 0x008fc600048060ff */
        /* <DEDUP_REMOVED lines=27> */
[----:B----4-:R-:W-:-:S03]  /*5de40*/  IMAD.MOV.U32 R212, RZ, RZ, R154 ;  /* 0x000000ffffd47224 */ /* 0x010fc600078e009a */
[----:B-----5:R-:W-:Y:S01]  /*5de50*/  STL [R1+0x2dc8], R236 ;  /* 0x002dc8ec01007387 */ /* 0x020fe20000100800 */
[----:B------:R-:W-:-:S03]  /*5de60*/  IMAD.MOV.U32 R211, RZ, RZ, R153 ;  /* 0x000000ffffd37224 */ /* 0x000fc600078e0099 */
[----:B------:R-:W-:Y:S01]  /*5de70*/  STL [R1+0x2d18], R17 ;  /* 0x002d181101007387 */ /* 0x000fe20000100800 */
[----:B------:R-:W-:-:S03]  /*5de80*/  IMAD.MOV.U32 R210, RZ, RZ, R152 ;  /* 0x000000ffffd27224 */ /* 0x000fc600078e0098 */
[----:B------:R-:W-:Y:S01]  /*5de90*/  STL [R1+0x2d14], R16 ;  /* 0x002d141001007387 */ /* 0x000fe20000100800 */
[----:B------:R-:W-:-:S03]  /*5dea0*/  IMAD.MOV.U32 R209, RZ, RZ, R23 ;  /* 0x000000ffffd17224 */ /* 0x000fc600078e0017 */
[----:B------:R0:W-:Y:S01]  /*5deb0*/  STL [R1+0x2d10], R15 ;  /* 0x002d100f01007387 */ /* 0x0001e20000100800 */
[----:B------:R-:W-:-:S03]  /*5dec0*/  IMAD.MOV.U32 R208, RZ, RZ, R22 ;  /* 0x000000ffffd07224 */ /* 0x000fc600078e0016 */
[----:B------:R-:W-:Y:S01]  /*5ded0*/  STL [R1+0x2d0c], R14 ;  /* 0x002d0c0e01007387 */ /* 0x000fe20000100800 */
[----:B------:R-:W-:-:S03]  /*5dee0*/  IMAD.MOV.U32 R207, RZ, RZ, R21 ;  /* 0x000000ffffcf7224 */ /* 0x000fc600078e0015 */
[----:B------:R-:W-:Y:S01]  /*5def0*/  STL [R1+0x2d08], R10 ;  /* 0x002d080a01007387 */ /* 0x000fe20000100800 */
[----:B------:R-:W-:Y:S02]  /*5df00*/  IMAD.MOV.U32 R213, RZ, RZ, R20 ;  /* 0x000000ffffd57224 */ /* 0x000fe400078e0014 */
[----:B------:R-:W-:Y:S01]  /*5df10*/  IMAD.MOV.U32 R214, RZ, RZ, R11 ;  /* 0x000000ffffd67224 */ /* 0x000fe200078e000b */
[----:B0-----:R-:W-:-:S05]  /*5df20*/  F2FP.SATFINITE.E5M2.F32.PACK_AB_MERGE_C R15, R191, R192, RZ ;  /* 0x000000c0bf0f723e */ /* 0x001fca00048060ff */
[----:B------:R-:W-:Y:S01]  /*5df30*/  STL [R1+0x2d5c], R15 ;  /* 0x002d5c0f01007387 */ /* 0x000fe20000100800 */
[----:B-1----:R-:W-:-:S05]  /*5df40*/  F2FP.SATFINITE.E5M2.F32.PACK_AB_MERGE_C R0, R193, R194, RZ ;  /* 0x000000c2c100723e */ /* 0x002fca00048060ff */
[----:B------:R0:W-:Y:S04]  /*5df50*/  STL [R1+0xe58], R0 ;  /* 0x000e580001007387 */ /* 0x0001e80000100800 */
[----:B------:R1:W-:Y:S04]  /*5df60*/  STL [R1+0xe4c], R3 ;  /* 0x000e4c0301007387 */ /* 0x0003e80000100800 */
[----:B------:R2:W-:Y:S01]  /*5df70*/  STL [R1+0xe50], R2 ;  /* 0x000e500201007387 */ /* 0x0005e20000100800 */
[----:B0-----:R-:W-:Y:S02]  /*5df80*/  F2FP.SATFINITE.E5M2.F32.PACK_AB_MERGE_C R0, R185, R186, RZ ;  /* 0x000000bab900723e */ /* 0x001fe400048060ff */
[----:B-1----:R-:W-:-:S03]  /*5df90*/  F2FP.SATFINITE.E5M2.F32.PACK_AB_MERGE_C R3, R183, R184, RZ ;  /* 0x000000b8b703723e */ /* 0x002fc600048060ff */
[----:B------:R0:W-:Y:S01]  /*5dfa0*/  STL [R1+0xe44], R0 ;  /* 0x000e440001007387 */ /* 0x0001e20000100800 */
[----:B--2---:R-:W-:-:S03]  /*5dfb0*/  F2FP.SATFINITE.E5M2.F32.PACK_AB_MERGE_C R2, R181, R182, RZ ;  /* 0x000000b6b502723e */ /* 0x004fc600048060ff */
        /* <DEDUP_REMOVED lines=18> */
[----:B------:R-:W-:Y:S04]  /*5e0e0*/  STL [R1+0xe20], R3 ;  /* 0x000e200301007387 */ /* 0x000fe80000100800 */
[----:B------:R-:W-:Y:S01]  /*5e0f0*/  STL [R1+0xe1c], R2 ;  /* 0x000e1c0201007387 */ /* 0x000fe20000100800 */
[----:B0-----:R-:W-:-:S05]  /*5e100*/  F2FP.SATFINITE.E5M2.F32.PACK_AB_MERGE_C R0, R155, R156, RZ ;  /* 0x0000009c9b00723e */ /* 0x001fca00048060ff */
[----:B------:R0:W-:Y:S04]  /*5e110*/  STL [R1+0xe18], R0 ;  /* 0x000e180001007387 */ /* 0x0001e80000100800 */
[----:B------:R-:W2:Y:S04]  /*5e120*/  LDL.LU R206, [R1+0xca8] ;  /* 0x000ca80001ce7983 */ /* 0x000ea80000300800 */
        /* <DEDUP_REMOVED lines=53> */
[----:B0-----:R-:W-:-:S02]  /*5e480*/  F2FP.SATFINITE.E5M2.F32.PACK_AB_MERGE_C R0, R213, R214, RZ ;  /* 0x000000d6d500723e */ /* 0x001fc400048060ff */
[----:B------:R-:W-:Y:S02]  /*5e490*/  F2FP.SATFINITE.E5M2.F32.PACK_AB_MERGE_C R3, R211, R212, RZ ;  /* 0x000000d4d303723e */ /* 0x000fe400048060ff */
[----:B------:R-:W-:Y:S01]  /*5e4a0*/  F2FP.SATFINITE.E5M2.F32.PACK_AB_MERGE_C R2, R209, R210, RZ ;  /* 0x000000d2d102723e */ /* 0x000fe200048060ff */
[----:B------:R0:W-:Y:S04]  /*5e4b0*/  STL [R1+0xe14], R0 ;  /* 0x000e140001007387 */ /* 0x0001e80000100800 */
[----:B------:R2:W-:Y:S04]  /*5e4c0*/  STL [R1+0xe0c], R3 ;  /* 0x000e0c0301007387 */ /* 0x0005e80000100800 */
[----:B------:R3:W-:Y:S01]  /*5e4d0*/  STL [R1+0xe10], R2 ;  /* 0x000e100201007387 */ /* 0x0007e20000100800 */
[----:B0-----:R-:W-:-:S05]  /*5e4e0*/  F2FP.SATFINITE.E5M2.F32.PACK_AB_MERGE_C R0, R207, R208, RZ ;  /* 0x000000d0cf00723e */ /* 0x001fca00048060ff */
[----:B------:R4:W-:Y:S01]  /*5e4f0*/  STL [R1+0xe04], R0 ;  /* 0x000e040001007387 */ /* 0x0009e20000100800 */
[----:B--2---:R-:W-:-:S05]  /*5e500*/  F2FP.SATFINITE.E5M2.F32.PACK_AB_MERGE_C R3, R205, R206, RZ ;  /* 0x000000cecd03723e */ /* 0x004fca00048060ff */
[----:B------:R0:W-:Y:S01]  /*5e510*/  STL [R1+0xe08], R3 ;  /* 0x000e080301007387 */ /* 0x0001e20000100800 */
[----:B---3--:R-:W-:-:S05]  /*5e520*/  F2FP.SATFINITE.E5M2.F32.PACK_AB_MERGE_C R2, R203, R204, RZ ;  /* 0x000000cccb02723e */ /* 0x008fca00048060ff */
[----:B------:R1:W-:Y:S01]  /*5e530*/  STL [R1+0xe00], R2 ;  /* 0x000e000201007387 */ /* 0x0003e20000100800 */
[----:B----4-:R-:W-:-:S05]  /*5e540*/  F2FP.SATFINITE.E5M2.F32.PACK_AB_MERGE_C R0, R201, R202, RZ ;  /* 0x000000cac900723e */ /* 0x010fca00048060ff */
[----:B------:R2:W-:Y:S01]  /*5e550*/  STL [R1+0xcbc], R0 ;  /* 0x000cbc0001007387 */ /* 0x0005e20000100800 */
[----:B0-----:R-:W-:-:S05]  /*5e560*/  F2FP.SATFINITE.E5M2.F32.PACK_AB_MERGE_C R3, R199, R200, RZ ;  /* 0x000000c8c703723e */ /* 0x001fca00048060ff */
[----:B------:R0:W-:Y:S01]  /*5e570*/  STL [R1+0xcb4], R3 ;  /* 0x000cb40301007387 */ /* 0x0001e20000100800 */
[----:B-1----:R-:W-:-:S05]  /*5e580*/  F2FP.SATFINITE.E5M2.F32.PACK_AB_MERGE_C R2, R197, R198, RZ ;  /* 0x000000c6c502723e */ /* 0x002fca00048060ff */
[----:B------:R1:W-:Y:S01]  /*5e590*/  STL [R1+0xcb0], R2 ;  /* 0x000cb00201007387 */ /* 0x0003e20000100800 */
[----:B--2---:R-:W-:-:S05]  /*5e5a0*/  F2FP.SATFINITE.E5M2.F32.PACK_AB_MERGE_C R0, R195, R196, RZ ;  /* 0x000000c4c300723e */ /* 0x004fca00048060ff */
        /* <DEDUP_REMOVED lines=38> */
[----:B------:R-:W-:Y:S01]  /*5e810*/  STL [R1+0xc3c], R3 ;  /* 0x000c3c0301007387 */ /* 0x000fe20000100800 */
[----:B-1----:R-:W-:-:S03]  /*5e820*/  F2FP.SATFINITE.E5M2.F32.PACK_AB_MERGE_C R2, R21, R22, RZ ;  /* 0x000000161502723e */ /* 0x002fc600048060ff */
[----:B------:R-:W3:Y:S04]  /*5e830*/  LDL.LU R212, [R1+0xd80] ;  /* 0x000d800001d47983 */ /* 0x000ee80000300800 */
[----:B------:R-:W-:Y:S01]  /*5e840*/  STL [R1+0xc38], R2 ;  /* 0x000c380201007387 */ /* 0x000fe20000100800 */
[----:B--2---:R-:W-:-:S03]  /*5e850*/  F2FP.SATFINITE.E5M2.F32.PACK_AB_MERGE_C R0, R11, R20, RZ ;  /* 0x000000140b00723e */ /* 0x004fc600048060ff */
[----:B------:R-:W3:Y:S04]  /*5e860*/  LDL.LU R211, [R1+0xd84] ;  /* 0x000d840001d37983 */ /* 0x000ee80000300800 */
[----:B------:R3:W-:Y:S04]  /*5e870*/  STL [R1+0xc34], R0 ;  /* 0x000c340001007387 */ /* 0x0007e80000100800 */
[----:B------:R-:W2:Y:S04]  /*5e880*/  LDL.LU R210, [R1+0xd88] ;  /* 0x000d880001d27983 */ /* 0x000ea80000300800 */
[----:B------:R-:W2:Y:S04]  /*5e890*/  LDL.LU R209, [R1+0xd8c] ;  /* 0x000d8c0001d17983 */ /* 0x000ea80000300800 */
        /* <DEDUP_REMOVED lines=56> */
[----:B---3--:R-:W-:-:S05]  /*5ec20*/  F2FP.SATFINITE.E5M2.F32.PACK_AB_MERGE_C R0, R211, R212, RZ ;  /* 0x000000d4d300723e */ /* 0x008fca00048060ff */
[----:B------:R0:W-:Y:S01]  /*5ec30*/  STL [R1+0xc30], R0 ;  /* 0x000c300001007387 */ /* 0x0001e20000100800 */
[----:B--2---:R-:W-:Y:S02]  /*5ec40*/  F2FP.SATFINITE.E5M2.F32.PACK_AB_MERGE_C R3, R209, R210, RZ ;  /* 0x000000d2d103723e */ /* 0x004fe400048060ff */
[----:B----4-:R-:W-:-:S03]  /*5ec50*/  F2FP.SATFINITE.E5M2.F32.PACK_AB_MERGE_C R2, R207, R208, RZ ;  /* 0x000000d0cf02723e */ /* 0x010fc600048060ff */
[----:B------:R1:W-:Y:S04]  /*5ec60*/  STL [R1+0xc2c], R3 ;  /* 0x000c2c0301007387 */ /* 0x0003e80000100800 */
[----:B------:R2:W-:Y:S01]  /*5ec70*/  STL [R1+0xc24], R2 ;  /* 0x000c240201007387 */ /* 0x0005e20000100800 */
[----:B0-----:R-:W-:-:S05]  /*5ec80*/  F2FP.SATFINITE.E5M2.F32.PACK_AB_MERGE_C R0, R205, R206, RZ ;  /* 0x000000cecd00723e */ /* 0x001fca00048060ff */
[----:B------:R0:W-:Y:S01]  /*5ec90*/  STL [R1+0xc28], R0 ;  /* 0x000c280001007387 */ /* 0x0001e20000100800 */
[----:B-1----:R-:W-:Y:S02]  /*5eca0*/  F2FP.SATFINITE.E5M2.F32.PACK_AB_MERGE_C R3, R203, R204, RZ ;  /* 0x000000cccb03723e */ /* 0x002fe400048060ff */
[----:B--2---:R-:W-:-:S03]  /*5ecb0*/  F2FP.SATFINITE.E5M2.F32.PACK_AB_MERGE_C R2, R201, R202, RZ ;  /* 0x000000cac902723e */ /* 0x004fc600048060ff */
        /* <DEDUP_REMOVED lines=31> */
[----:B------:R-:W-:Y:S01]  /*5eeb0*/  STL [R1+0xcc0], R2 ;  /* 0x000cc00201007387 */ /* 0x000fe20000100800 */
[----:B0-----:R-:W-:Y:S02]  /*5eec0*/  F2FP.SATFINITE.E5M2.F32.PACK_AB_MERGE_C R0, R157, R158, RZ ;  /* 0x0000009e9d00723e */ /* 0x001fe400048060ff */
[----:B------:R-:W-:-:S05]  /*5eed0*/  F2FP.SATFINITE.E5M2.F32.PACK_AB_MERGE_C R10, R155, R156, RZ ;  /* 0x0000009c9b0a723e */ /* 0x000fca00048060ff */
[----:B------:R-:W-:Y:S04]  /*5eee0*/  STL [R1+0x2d54], R10 ;  /* 0x002d540a01007387 */ /* 0x000fe80000100800 */
[----:B------:R0:W-:Y:S01]  /*5eef0*/  STL [R1+0xcb8], R0 ;  /* 0x000cb80001007387 */ /* 0x0001e20000100800 */
[----:B-1----:R-:W-:Y:S02]  /*5ef00*/  F2FP.SATFINITE.E5M2.F32.PACK_AB_MERGE_C R3, R23, R152, RZ ;  /* 0x000000981703723e */ /* 0x002fe400048060ff */
[----:B0-----:R-:W-:Y:S02]  /*5ef10*/  F2FP.SATFINITE.E5M2.F32.PACK_AB_MERGE_C R0, R153, R154, RZ ;  /* 0x0000009a9900723e */ /* 0x001fe400048060ff */
[----:B------:R-:W-:-:S03]  /*5ef20*/  F2FP.SATFINITE.E5M2.F32.PACK_AB_MERGE_C R2, R21, R22, RZ ;  /* 0x000000161502723e */ /* 0x000fc600048060ff */
[----:B------:R0:W-:Y:S04]  /*5ef30*/  STL [R1+0xcac], R0 ;  /* 0x000cac0001007387 */ /* 0x0001e80000100800 */
[----:B------:R-:W-:Y:S04]  /*5ef40*/  STL [R1+0xcec], R3 ;  /* 0x000cec0301007387 */ /* 0x000fe80000100800 */
[----:B------:R-:W2:Y:S01]  /*5ef50*/  LDL.LU R216, [R1+0xa70] ;  /* 0x000a700001d87983 */ /* 0x000ea20000300800 */
[----:B0-----:R-:W-:-:S03]  /*5ef60*/  F2FP.SATFINITE.E5M2.F32.PACK_AB_MERGE_C R0, R11, R20, RZ ;  /* 0x000000140b00723e */ /* 0x001fc600048060ff */
[----:B------:R-:W-:Y:S04]  /*5ef70*/  STL [R1+0xc9c], R2 ;  /* 0x000c9c0201007387 */ /* 0x000fe80000100800 */
[----:B------:R-:W2:Y:S04]  /*5ef80*/  LDL.LU R214, [R1+0xa74] ;  /* 0x000a740001d67983 */ /* 0x000ea80000300800 */
[----:B------:R2:W-:Y:S04]  /*5ef90*/  STL [R1+0xca8], R0 ;  /* 0x000ca80001007387 */ /* 0x0005e80000100800 */
        /* <DEDUP_REMOVED lines=22> */
[----:B------:R-:W-:-:S03]  /*5f100*/  F2FP.SATFINITE.E5M2.F32.PACK_AB_MERGE_C R219, R185, R186, RZ ;  /* 0x000000bab9db723e */ /* 0x000fc600048060ff */
[----:B------:R-:W4:Y:S04]  /*5f110*/  LDL.LU R190, [R1+0xad0] ;  /* 0x000ad00001be7983 */ /* 0x000f280000300800 */
[----:B------:R-:W4:Y:S01]  /*5f120*/  LDL.LU R189, [R1+0xad4] ;  /* 0x000ad40001bd7983 */ /* 0x000f220000300800 */
[----:B------:R-:W-:-:S03]  /*5f130*/  F2FP.SATFINITE.E5M2.F32.PACK_AB_MERGE_C R212, R183, R184, RZ ;  /* 0x000000b8b7d4723e */ /* 0x000fc600048060ff */
[----:B------:R-:W4:Y:S04]  /*5f140*/  LDL.LU R188, [R1+0xad8] ;  /* 0x000ad80001bc7983 */ /* 0x000f280000300800 */
[----:B------:R-:W4:Y:S01]  /*5f150*/  LDL.LU R187, [R1+0xadc] ;  /* 0x000adc0001bb7983 */ /* 0x000f220000300800 */
[----:B------:R-:W-:-:S03]  /*5f160*/  F2FP.SATFINITE.E5M2.F32.PACK_AB_MERGE_C R215, R181, R182, RZ ;  /* 0x000000b6b5d7723e */ /* 0x000fc600048060ff */
        /* <DEDUP_REMOVED lines=92> */
[----:B--2---:R-:W-:-:S03]  /*5f730*/  F2FP.SATFINITE.E5M2.F32.PACK_AB_MERGE_C R2, R21, R22, RZ ;  /* 0x000000161502723e */ /* 0x004fc600048060ff */
[----:B------:R-:W1:Y:S04]  /*5f740*/  LDL.LU R213, [R1+0xb68] ;  /* 0x000b680001d57983 */ /* 0x000e680000300800 */
[----:B------:R-:W-:Y:S01]  /*5f750*/  STL [R1+0xae4], R2 ;  /* 0x000ae40201007387 */ /* 0x000fe20000100800 */
[----:B0-----:R-:W-:-:S03]  /*5f760*/  F2FP.SATFINITE.E5M2.F32.PACK_AB_MERGE_C R0, R11, R20, RZ ;  /* 0x000000140b00723e */ /* 0x001fc600048060ff */
[----:B------:R-:W1:Y:S04]  /*5f770*/  LDL.LU R211, [R1+0xb6c] ;  /* 0x000b6c0001d37983 */ /* 0x000e680000300800 */
[----:B------:R0:W-:Y:S04]  /*5f780*/  STL [R1+0xa2c], R0 ;  /* 0x000a2c0001007387 */ /* 0x0001e80000100800 */
[----:B------:R-:W0:Y:S04]  /*5f790*/  LDL.LU R210, [R1+0xb70] ;  /* 0x000b700001d27983 */ /* 0x000e280000300800 */
[----:B------:R-:W0:Y:S04]  /*5f7a0*/  LDL.LU R209, [R1+0xb74] ;  /* 0x000b740001d17983 */ /* 0x000e280000300800 */
        /* <DEDUP_REMOVED lines=56> */
[----:B-1----:R-:W-:-:S05]  /*5fb30*/  F2FP.SATFINITE.E5M2.F32.PACK_AB_MERGE_C R3, R211, R213, RZ ;  /* 0x000000d5d303723e */ /* 0x002fca00048060ff */
[----:B------:R3:W-:Y:S01]  /*5fb40*/  STL [R1+0xa30], R3 ;  /* 0x000a300301007387 */ /* 0x0007e20000100800 */
[----:B0-----:R-:W-:-:S05]  /*5fb50*/  F2FP.SATFINITE.E5M2.F32.PACK_AB_MERGE_C R0, R209, R210, RZ ;  /* 0x000000d2d100723e */ /* 0x001fca00048060ff */
[----:B------:R4:W-:Y:S01]  /*5fb60*/  STL [R1+0xa24], R0 ;  /* 0x000a240001007387 */ /* 0x0009e20000100800 */
[----:B--2---:R-:W-:Y:S02]  /*5fb70*/  F2FP.SATFINITE.E5M2.F32.PACK_AB_MERGE_C R2, R207, R208, RZ ;  /* 0x000000d0cf02723e */ /* 0x004fe400048060ff */
[----:B---3--:R-:W-:-:S03]  /*5fb80*/  F2FP.SATFINITE.E5M2.F32.PACK_AB_MERGE_C R3, R205, R206, RZ ;  /* 0x000000cecd03723e */ /* 0x008fc600048060ff */
[----:B------:R0:W-:Y:S01]  /*5fb90*/  STL [R1+0xa28], R2 ;  /* 0x000a280201007387 */ /* 0x0001e20000100800 */
[----:B----4-:R-:W-:-:S03]  /*5fba0*/  F2FP.SATFINITE.E5M2.F32.PACK_AB_MERGE_C R0, R203, R204, RZ ;  /* 0x000000cccb00723e */ /* 0x010fc600048060ff */
        /* <DEDUP_REMOVED lines=19> */
[----:B------:R1:W-:Y:S01]  /*5fce0*/  STL [R1+0xa04], R0 ;  /* 0x000a040001007387 */ /* 0x0003e20000100800 */
[----:B0-----:R-:W-:-:S05]  /*5fcf0*/  F2FP.SATFINITE.E5M2.F32.PACK_AB_MERGE_C R2, R183, R184, RZ ;  /* 0x000000b8b702723e */ /* 0x001fca00048060ff */
[----:B------:R-:W-:Y:S01]  /*5fd00*/  STL [R1+0xad4], R2 ;  /* 0x000ad40201007387 */ /* 0x000fe20000100800 */
[----:B-1----:R-:W-:-:S05]  /*5fd10*/  F2FP.SATFINITE.E5M2.F32.PACK_AB_MERGE_C R0, R179, R180, RZ ;  /* 0x000000b4b300723e */ /* 0x002fca00048060ff */
[----:B------:R0:W-:Y:S02]  /*5fd20*/  STL [R1+0xa00], R0 ;  /* 0x000a000001007387 */ /* 0x0001e40000100800 */
[----:B0-----:R-:W-:Y:S02]  /*5fd30*/  F2FP.SATFINITE.E5M2.F32.PACK_AB_MERGE_C R0, R167, R174, RZ ;  /* 0x000000aea700723e */ /* 0x001fe400048060ff */
[----:B------:R-:W-:-:S05]  /*5fd40*/  F2FP.SATFINITE.E5M2.F32.PACK_AB_MERGE_C R16, R165, R166, RZ ;  /* 0x000000a6a510723e */ /* 0x000fca00048060ff */
[----:B------:R-:W-:Y:S01]  /*5fd50*/  STL [R1+0x2d60], R16 ;  /* 0x002d601001007387 */ /* 0x000fe20000100800 */
[----:B------:R-:W-:-:S03]  /*5fd60*/  F2FP.SATFINITE.E5M2.F32.PACK_AB_MERGE_C R3, R163, R164, RZ ;  /* 0x000000a4a303723e */ /* 0x000fc600048060ff */
[----:B------:R0:W-:Y:S04]  /*5fd70*/  STL [R1+0xac8], R0 ;  /* 0x000ac80001007387 */ /* 0x0001e80000100800 */
[----:B------:R1:W-:Y:S01]  /*5fd80*/  STL [R1+0xabc], R3 ;  /* 0x000abc0301007387 */ /* 0x0003e20000100800 */
[----:B------:R-:W-:-:S05]  /*5fd90*/  F2FP.SATFINITE.E5M2.F32.PACK_AB_MERGE_C R2, R161, R162, RZ ;  /* 0x000000a2a102723e */ /* 0x000fca00048060ff */
        /* <DEDUP_REMOVED lines=10> */
[----:B------:R-:W-:Y:S01]  /*5fe40*/  STL [R1+0xaa0], R3 ;  /* 0x000aa00301007387 */ /* 0x000fe20000100800 */
[----:B--2---:R-:W-:-:S03]  /*5fe50*/  F2FP.SATFINITE.E5M2.F32.PACK_AB_MERGE_C R2, R21, R22, RZ ;  /* 0x000000161502723e */ /* 0x004fc600048060ff */
[----:B------:R-:W2:Y:S04]  /*5fe60*/  LDL.LU R220, [R1+0x858] ;  /* 0x0008580001dc7983 */ /* 0x000ea80000300800 */
[----:B------:R-:W-:Y:S01]  /*5fe70*/  STL [R1+0xa9c], R2 ;  /* 0x000a9c0201007387 */ /* 0x000fe20000100800 */
[----:B0-----:R-:W-:-:S03]  /*5fe80*/  F2FP.SATFINITE.E5M2.F32.PACK_AB_MERGE_C R0, R11, R20, RZ ;  /* 0x000000140b00723e */ /* 0x001fc600048060ff */
        /* <DEDUP_REMOVED lines=125> */
[----:B------:R2:W-:Y:S01]  /*60660*/  STL [R1+0x848], R2 ;  /* 0x0008480201007387 */ /* 0x0005e20000100800 */
[----:B0-----:R-:W-:-:S03]  /*60670*/  F2FP.SATFINITE.E5M2.F32.PACK_AB_MERGE_C R0, R11, R20, RZ ;  /* 0x000000140b00723e */ /* 0x001fc600048060ff */
[----:B------:R-:W2:Y:S04]  /*60680*/  LDL.LU R218, [R1+0x954] ;  /* 0x0009540001da7983 */ /* 0x000ea80000300800 */
[----:B------:R0:W-:Y:S04]  /*60690*/  STL [R1+0x844], R0 ;  /* 0x0008440001007387 */ /* 0x0001e80000100800 */
[----:B------:R-:W3:Y:S04]  /*606a0*/  LDL.LU R216, [R1+0x958] ;  /* 0x0009580001d87983 */ /* 0x000ee80000300800 */
[----:B------:R-:W3:Y:S04]  /*606b0*/  LDL.LU R214, [R1+0x95c] ;  /* 0x00095c0001d67983 */ /* 0x000ee80000300800 */
[----:B------:R-:W0:Y:S04]  /*606c0*/  LDL.LU R211, [R1+0x960] ;  /* 0x0009600001d37983 */ /* 0x000e280000300800 */
[----:B------:R-:W0:Y:S04]  /*606d0*/  LDL.LU R210, [R1+0x964] ;  /* 0x0009640001d27983 */ /* 0x000e280000300800 */
        /* <DEDUP_REMOVED lines=58> */
[----:B---3--:R-:W-:Y:S02]  /*60a80*/  F2FP.SATFINITE.E5M2.F32.PACK_AB_MERGE_C R3, R214, R216, RZ ;  /* 0x000000d8d603723e */ /* 0x008fe400048060ff */
[----:B0-----:R-:W-:-:S03]  /*60a90*/  F2FP.SATFINITE.E5M2.F32.PACK_AB_MERGE_C R0, R210, R211, RZ ;  /* 0x000000d3d200723e */ /* 0x001fc600048060ff */
[----:B------:R0:W-:Y:S04]  /*60aa0*/  STL [R1+0x83c], R3 ;  /* 0x00083c0301007387 */ /* 0x0001e80000100800 */
[----:B------:R1:W-:Y:S01]  /*60ab0*/  STL [R1+0x838], R0 ;  /* 0x0008380001007387 */ /* 0x0003e20000100800 */
[----:B----4-:R-:W-:Y:S02]  /*60ac0*/  F2FP.SATFINITE.E5M2.F32.PACK_AB_MERGE_C R2, R207, R208, RZ ;  /* 0x000000d0cf02723e */ /* 0x010fe400048060ff */
[----:B0-----:R-:W-:-:S03]  /*60ad0*/  F2FP.SATFINITE.E5M2.F32.PACK_AB_MERGE_C R3, R205, R206, RZ ;  /* 0x000000cecd03723e */ /* 0x001fc600048060ff */
[----:B------:R0:W-:Y:S01]  /*60ae0*/  STL [R1+0x834], R2 ;  /* 0x0008340201007387 */ /* 0x0001e20000100800 */
[----:B-1----:R-:W-:-:S03]  /*60af0*/  F2FP.SATFINITE.E5M2.F32.PACK_AB_MERGE_C R0, R203, R204, RZ ;  /* 0x000000cccb00723e */ /* 0x002fc600048060ff */
        /* <DEDUP_REMOVED lines=21> */
[----:B------:R0:W-:Y:S01]  /*60c50*/  STL [R1+0x804], R2 ;  /* 0x0008040201007387 */ /* 0x0001e20000100800 */
[----:B-1----:R-:W-:-:S05]  /*60c60*/  F2FP.SATFINITE.E5M2.F32.PACK_AB_MERGE_C R0, R179, R180, RZ ;  /* 0x000000b4b300723e */ /* 0x002fca00048060ff */
        /* <DEDUP_REMOVED lines=15> */
[----:B0-----:R-:W-:-:S03]  /*60d60*/  F2FP.SATFINITE.E5M2.F32.PACK_AB_MERGE_C R2, R21, R22, RZ ;  /* 0x000000161502723e */ /* 0x001fc600048060ff */
[----:B------:R-:W3:Y:S04]  /*60d70*/  LDL.LU R225, [R1+0x648] ;  /* 0x0006480001e17983 */ /* 0x000ee80000300800 */
[----:B------:R0:W-:Y:S01]  /*60d80*/  STL [R1+0x8a8], R2 ;  /* 0x0008a80201007387 */ /* 0x0001e20000100800 */
[----:B-1----:R-:W-:-:S03]  /*60d90*/  F2FP.SATFINITE.E5M2.F32.PACK_AB_MERGE_C R0, R11, R20, RZ ;  /* 0x000000140b00723e */ /* 0x002fc600048060ff */
[----:B------:R-:W3:Y:S04]  /*60da0*/  LDL.LU R224, [R1+0x64c] ;  /* 0x00064c0001e07983 */ /* 0x000ee80000300800 */
[----:B------:R1:W-:Y:S04]  /*60db0*/  STL [R1+0x89c], R0 ;  /* 0x00089c0001007387 */ /* 0x0003e80000100800 */
[----:B------:R-:W2:Y:S04]  /*60dc0*/  LDL.LU R223, [R1+0x650] ;  /* 0x0006500001df7983 */ /* 0x000ea80000300800 */
[----:B------:R-:W2:Y:S04]  /*60dd0*/  LDL.LU R222, [R1+0x654] ;  /* 0x0006540001de7983 */ /* 0x000ea80000300800 */
[----:B------:R-:W0:Y:S04]  /*60de0*/  LDL.LU R221, [R1+0x658] ;  /* 0x0006580001dd7983 */ /* 0x000e280000300800 */
[----:B------:R-:W0:Y:S04]  /*60df0*/  LDL.LU R220, [R1+0x65c] ;  /* 0x00065c0001dc7983 */ /* 0x000e280000300800 */
[----:B------:R-:W1:Y:S04]  /*60e00*/  LDL.LU R218, [R1+0x660] ;  /* 0x0006600001da7983 */ /* 0x000e680000300800 */
[----:B------:R-:W1:Y:S04]  /*60e10*/  LDL.LU R216, [R1+0x664] ;  /* 0x0006640001d87983 */ /* 0x000e680000300800 */
        /* <DEDUP_REMOVED lines=60> */
[----:B------:R-:W-:Y:S01]  /*611e0*/  STL [R1+0x2d58], R14 ;  /* 0x002d580e01007387 */ /* 0x000fe20000100800 */
[----:B--2---:R-:W-:-:S05]  /*611f0*/  F2FP.SATFINITE.E5M2.F32.PACK_AB_MERGE_C R3, R222, R223, RZ ;  /* 0x000000dfde03723e */ /* 0x004fca00048060ff */
[----:B------:R4:W-:Y:S01]  /*61200*/  STL [R1+0x890], R3 ;  /* 0x0008900301007387 */ /* 0x0009e20000100800 */
[----:B0-----:R-:W-:-:S05]  /*61210*/  F2FP.SATFINITE.E5M2.F32.PACK_AB_MERGE_C R2, R220, R221, RZ ;  /* 0x000000dddc02723e */ /* 0x001fca00048060ff */
[----:B------:R0:W-:Y:S01]  /*61220*/  STL [R1+0x8d0], R2 ;  /* 0x0008d00201007387 */ /* 0x0001e20000100800 */
[----:B-1----:R-:W-:-:S05]  /*61230*/  F2FP.SATFINITE.E5M2.F32.PACK_AB_MERGE_C R0, R216, R218, RZ ;  /* 0x000000dad800723e */ /* 0x002fca00048060ff */
        /* <DEDUP_REMOVED lines=52> */
[----:B------:R-:W2:Y:S04]  /*61580*/  LDL.LU R218, [R1+0x740] ;  /* 0x0007400001da7983 */ /* 0x000ea80000300800 */
[----:B------:R0:W-:Y:S01]  /*61590*/  STL [R1+0x630], R2 ;  /* 0x0006300201007387 */ /* 0x0001e20000100800 */
[----:B-1----:R-:W-:-:S03]  /*615a0*/  F2FP.SATFINITE.E5M2.F32.PACK_AB_MERGE_C R0, R11, R20, RZ ;  /* 0x000000140b00723e */ /* 0x002fc600048060ff */
[----:B------:R-:W2:Y:S04]  /*615b0*/  LDL.LU R216, [R1+0x744] ;  /* 0x0007440001d87983 */ /* 0x000ea80000300800 */
[----:B------:R1:W-:Y:S04]  /*615c0*/  STL [R1+0x62c], R0 ;  /* 0x00062c0001007387 */ /* 0x0003e80000100800 */
[----:B------:R-:W0:Y:S04]  /*615d0*/  LDL.LU R214, [R1+0x748] ;  /* 0x0007480001d67983 */ /* 0x000e280000300800 */
[----:B------:R-:W0:Y:S04]  /*615e0*/  LDL.LU R208, [R1+0x74c] ;  /* 0x00074c0001d07983 */ /* 0x000e280000300800 */
[----:B------:R-:W1:Y:S04]  /*615f0*/  LDL.LU R206, [R1+0x750] ;  /* 0x0007500001ce7983 */ /* 0x000e680000300800 */
[----:B------:R-:W1:Y:S04]  /*61600*/  LDL.LU R203, [R1+0x754] ;  /* 0x0007540001cb7983 */ /* 0x000e680000300800 */
        /* <DEDUP_REMOVED lines=52> */
[----:B0-----:R-:W-:Y:S02]  /*61950*/  F2FP.SATFINITE.E5M2.F32.PACK_AB_MERGE_C R2, R208, R214, RZ ;  /* 0x000000d6d002723e */ /* 0x001fe400048060ff */
[----:B-1----:R-:W-:-:S03]  /*61960*/  F2FP.SATFINITE.E5M2.F32.PACK_AB_MERGE_C R0, R203, R206, RZ ;  /* 0x000000cecb00723e */ /* 0x002fc600048060ff */
[----:B------:R4:W-:Y:S04]  /*61970*/  STL [R1+0x6a4], R2 ;  /* 0x0006a40201007387 */ /* 0x0009e80000100800 */
[----:B------:R0:W-:Y:S01]  /*61980*/  STL [R1+0x624], R0 ;  /* 0x0006240001007387 */ /* 0x0001e20000100800 */
[----:B---3--:R-:W-:Y:S02]  /*61990*/  F2FP.SATFINITE.E5M2.F32.PACK_AB_MERGE_C R3, R201, R202, RZ ;  /* 0x000000cac903723e */ /* 0x008fe400048060ff */
[----:B----4-:R-:W-:-:S03]  /*619a0*/  F2FP.SATFINITE.E5M2.F32.PACK_AB_MERGE_C R2, R199, R200, RZ ;  /* 0x000000c8c702723e */ /* 0x010fc600048060ff */
[----:B------:R1:W-:Y:S01]  /*619b0*/  STL [R1+0x6b0], R3 ;  /* 0x0006b00301007387 */ /* 0x0003e20000100800 */
[----:B0-----:R-:W-:-:S03]  /*619c0*/  F2FP.SATFINITE.E5M2.F32.PACK_AB_MERGE_C R0, R197, R198, RZ ;  /* 0x000000c6c500723e */ /* 0x001fc600048060ff */
[----:B------:R0:W-:Y:S04]  /*619d0*/  STL [R1+0x61c], R2 ;  /* 0x00061c0201007387 */ /* 0x0001e80000100800 */
[----:B------:R2:W-:Y:S01]  /*619e0*/  STL [R1+0x620], R0 ;  /* 0x0006200001007387 */ /* 0x0005e20000100800 */
[----:B-1----:R-:W-:Y:S02]  /*619f0*/  F2FP.SATFINITE.E5M2.F32.PACK_AB_MERGE_C R3, R195, R196, RZ ;  /* 0x000000c4c303723e */ /* 0x002fe400048060ff */
[----:B0-----:R-:W-:-:S03]  /*61a00*/  F2FP.SATFINITE.E5M2.F32.PACK_AB_MERGE_C R2, R193, R194, RZ ;  /* 0x000000c2c102723e */ /* 0x001fc600048060ff */
        /* <DEDUP_REMOVED lines=12> */
[----:B------:R-:W-:Y:S01]  /*61ad0*/  STL [R1+0x608], R3 ;  /* 0x0006080301007387 */ /* 0x000fe20000100800 */
[----:B--2---:R-:W-:-:S03]  /*61ae0*/  F2FP.SATFINITE.E5M2.F32.PACK_AB_MERGE_C R0, R179, R180, RZ ;  /* 0x000000b4b300723e */ /* 0x004fc600048060ff */
[----:B------:R0:W-:Y:S04]  /*61af0*/  STL [R1+0x604], R2 ;  /* 0x0006040201007387 */ /* 0x0001e80000100800 */
[----:B------:R1:W-:Y:S01]  /*61b00*/  STL [R1+0x600], R0 ;  /* 0x0006000001007387 */ /* 0x0003e20000100800 */
[----:B0-----:R-:W-:-:S05]  /*61b10*/  F2FP.SATFINITE.E5M2.F32.PACK_AB_MERGE_C R2, R167, R174, RZ ;  /* 0x000000aea702723e */ /* 0x001fca00048060ff */
[----:B------:R-:W-:Y:S01]  /*61b20*/  STL [R1+0x698], R2 ;  /* 0x0006980201007387 */ /* 0x000fe20000100800 */
[----:B-1----:R-:W-:-:S05]  /*61b30*/  F2FP.SATFINITE.E5M2.F32.PACK_AB_MERGE_C R0, R163, R164, RZ ;  /* 0x000000a4a300723e */ /* 0x002fca00048060ff */
[----:B------:R0:W-:Y:S01]  /*61b40*/  STL [R1+0x69c], R0 ;  /* 0x00069c0001007387 */ /* 0x0001e20000100800 */
[----:B------:R-:W-:Y:S02]  /*61b50*/  F2FP.SATFINITE.E5M2.F32.PACK_AB_MERGE_C R14, R153, R154, RZ ;  /* 0x0000009a990e723e */ /* 0x000fe400048060ff */
[----:B------:R-:W-:-:S03]  /*61b60*/  F2FP.SATFINITE.E5M2.F32.PACK_AB_MERGE_C R10, R23, R152, RZ ;  /* 0x00000098170a723e */ /* 0x000fc600048060ff */
[----:B------:R-:W-:Y:S01]  /*61b70*/  STL [R1+0x2d64], R14 ;  /* 0x002d640e01007387 */ /* 0x000fe20000100800 */
[----:B------:R-:W-:-:S03]  /*61b80*/  F2FP.SATFINITE.E5M2.F32.PACK_AB_MERGE_C R15, R21, R22, RZ ;  /* 0x00000016150f723e */ /* 0x000fc600048060ff */
[----:B------:R-:W-:Y:S04]  /*61b90*/  STL [R1+0x2d68], R10 ;  /* 0x002d680a01007387 */ /* 0x000fe80000100800 */
[----:B------:R-:W-:Y:S01]  /*61ba0*/  STL [R1+0x2d6c], R15 ;  /* 0x002d6c0f01007387 */ /* 0x000fe20000100800 */
[----:B0-----:R-:W-:-:S03]  /*61bb0*/  F2FP.SATFINITE.E5M2.F32.PACK_AB_MERGE_C R0, R11, R20, RZ ;  /* 0x000000140b00723e */ /* 0x001fc600048060ff */
[----:B------:R-:W2:Y:S04]  /*61bc0*/  LDL.LU R106, [R1+0x420] ;  /* 0x00042000016a7983 */ /* 0x000ea80000300800 */
        /* <DEDUP_REMOVED lines=127> */
[----:B--2---:R-:W-:-:S02]  /*623c0*/  F2FP.SATFINITE.E5M2.F32.PACK_AB_MERGE_C R14, R107, R106, RZ ;  /* 0x0000006a6b0e723e */ /* 0x004fc400048060ff */
[----:B---3--:R-:W-:Y:S02]  /*623d0*/  F2FP.SATFINITE.E5M2.F32.PACK_AB_MERGE_C R16, R105, R104, RZ ;  /* 0x000000686910723e */ /* 0x008fe400048060ff */
[----:B----4-:R-:W-:Y:S01]  /*623e0*/  F2FP.SATFINITE.E5M2.F32.PACK_AB_MERGE_C R15, R103, R102, RZ ;  /* 0x00000066670f723e */ /* 0x010fe200048060ff */
[----:B------:R0:W-:Y:S01]  /*623f0*/  STL [R1+0x2d70], R14 ;  /* 0x002d700e01007387 */ /* 0x0001e20000100800 */
[----:B------:R-:W-:-:S03]  /*62400*/  F2FP.SATFINITE.E5M2.F32.PACK_AB_MERGE_C R10, R101, R100, RZ ;  /* 0x00000064650a723e */ /* 0x000fc600048060ff */
[----:B------:R1:W-:Y:S04]  /*62410*/  STL [R1+0x2d74], R16 ;  /* 0x002d741001007387 */ /* 0x0003e80000100800 */
[----:B------:R2:W-:Y:S01]  /*62420*/  STL [R1+0x2d78], R15 ;  /* 0x002d780f01007387 */ /* 0x0005e20000100800 */
[----:B0-----:R-:W-:Y:S02]  /*62430*/  F2FP.SATFINITE.E5M2.F32.PACK_AB_MERGE_C R14, R97, R96, RZ ;  /* 0x00000060610e723e */ /* 0x001fe400048060ff */
[----:B-1----:R-:W-:Y:S01]  /*62440*/  F2FP.SATFINITE.E5M2.F32.PACK_AB_MERGE_C R16, R99, R98, RZ ;  /* 0x000000626310723e */ /* 0x002fe200048060ff */
        /* <DEDUP_REMOVED lines=10> */
[----:B0-----:R-:W-:-:S03]  /*624f0*/  F2FP.SATFINITE.E5M2.F32.PACK_AB_MERGE_C R10, R171, R169, RZ ;  /* 0x000000a9ab0a723e */ /* 0x001fc600048060ff */
[----:B------:R0:W-:Y:S01]  /*62500*/  STL [R1+0x2d94], R16 ;  /* 0x002d941001007387 */ /* 0x0001e20000100800 */
[----:B-1----:R-:W-:Y:S02]  /*62510*/  F2FP.SATFINITE.E5M2.F32.PACK_AB_MERGE_C R15, R19, R244, RZ ;  /* 0x000000f4130f723e */ /* 0x002fe400048060ff */
[----:B--2---:R-:W-:-:S03]  /*62520*/  F2FP.SATFINITE.E5M2.F32.PACK_AB_MERGE_C R14, R170, R168, RZ ;  /* 0x000000a8aa0e723e */ /* 0x004fc600048060ff */
[----:B------:R1:W-:Y:S01]  /*62530*/  STL [R1+0x2d98], R15 ;  /* 0x002d980f01007387 */ /* 0x0003e20000100800 */
[----:B0-----:R-:W-:-:S03]  /*62540*/  F2FP.SATFINITE.E5M2.F32.PACK_AB_MERGE_C R16, R18, R173, RZ ;  /* 0x000000ad1210723e */ /* 0x001fc600048060ff */
[----:B------:R0:W-:Y:S04]  /*62550*/  STL [R1+0x2d9c], R10 ;  /* 0x002d9c0a01007387 */ /* 0x0001e80000100800 */
[----:B------:R2:W-:Y:S01]  /*62560*/  STL [R1+0x2da0], R16 ;  /* 0x002da01001007387 */ /* 0x0005e20000100800 */
[----:B-1----:R-:W-:-:S03]  /*62570*/  F2FP.SATFINITE.E5M2.F32.PACK_AB_MERGE_C R15, R7, R8, RZ ;  /* 0x00000008070f723e */ /* 0x002fc600048060ff */
[----:B------:R1:W-:Y:S01]  /*62580*/  STL [R1+0x2da4], R14 ;  /* 0x002da40e01007387 */ /* 0x0003e20000100800 */
[----:B0-----:R-:W-:Y:S02]  /*62590*/  F2FP.SATFINITE.E5M2.F32.PACK_AB_MERGE_C R10, R9, R172, RZ ;  /* 0x000000ac090a723e */ /* 0x001fe400048060ff */
[----:B--2---:R-:W-:-:S03]  /*625a0*/  F2FP.SATFINITE.E5M2.F32.PACK_AB_MERGE_C R16, R3, R4, RZ ;  /* 0x000000040310723e */ /* 0x004fc600048060ff */
[----:B------:R0:W-:Y:S01]  /*625b0*/  STL [R1+0x2da8], R10 ;  /* 0x002da80a01007387 */ /* 0x0001e20000100800 */
[----:B-1----:R-:W-:-:S03]  /*625c0*/  F2FP.SATFINITE.E5M2.F32.PACK_AB_MERGE_C R14, R5, R6, RZ ;  /* 0x00000006050e723e */ /* 0x002fc600048060ff */
        /* <DEDUP_REMOVED lines=8> */
[----:B------:R-:W-:Y:S04]  /*62650*/  STL [R1+0x2dbc], R10 ;  /* 0x002dbc0a01007387 */ /* 0x000fe80000100800 */
[----:B------:R-:W-:Y:S04]  /*62660*/  STL [R1+0x2dc0], R16 ;  /* 0x002dc01001007387 */ /* 0x000fe80000100800 */
[----:B------:R0:W-:Y:S04]  /*62670*/  STL [R1+0x2dc4], R14 ;  /* 0x002dc40e01007387 */ /* 0x0001e80000100800 */
[----:B------:R-:W2:Y:S01]  /*62680*/  LDL.LU R89, [R1+0x200] ;  /* 0x0002000001597983 */ /* 0x000ea20000300800 */
[----:B-1----:R-:W-:-:S03]  /*62690*/  F2FP.SATFINITE.E5M2.F32.PACK_AB_MERGE_C R15, R241, R242, RZ ;  /* 0x000000f2f10f723e */ /* 0x002fc600048060ff */
[----:B------:R-:W2:Y:S04]  /*626a0*/  LDL.LU R248, [R1+0x204] ;  /* 0x0002040001f87983 */ /* 0x000ea80000300800 */
[----:B------:R-:W3:Y:S01]  /*626b0*/  LDL.LU R88, [R1+0x208] ;  /* 0x0002080001587983 */ /* 0x000ee20000300800 */
[----:B0-----:R-:W-:-:S03]  /*626c0*/  F2FP.SATFINITE.E5M2.F32.PACK_AB_MERGE_C R14, R239, R240, RZ ;  /* 0x000000f0ef0e723e */ /* 0x001fc600048060ff */
[----:B------:R-:W3:Y:S04]  /*626d0*/  LDL.LU R244, [R1+0x20c] ;  /* 0x00020c0001f47983 */ /* 0x000ee80000300800 */
        /* <DEDUP_REMOVED lines=14> */
[----:B------:R-:W4:Y:S01]  /*627c0*/  LDL.LU R232, [R1+0x23c] ;  /* 0x00023c0001e87983 */ /* 0x000f220000300800 */
[----:B------:R-:W-:-:S03]  /*627d0*/  F2FP.SATFINITE.E5M2.F32.PACK_AB_MERGE_C R10, R243, R246, RZ ;  /* 0x000000f6f30a723e */ /* 0x000fc600048060ff */
        /* <DEDUP_REMOVED lines=17> */
[----:B------:R-:W4:Y:S01]  /*628f0*/  LDL.LU R224, [R1+0x26c] ;  /* 0x00026c0001e07983 */ /* 0x000f220000300800 */
[----:B------:R-:W-:-:S03]  /*62900*/  F2FP.SATFINITE.E5M2.F32.PACK_AB_MERGE_C R229, R201, R202, RZ ;  /* 0x000000cac9e5723e */ /* 0x000fc600048060ff */
[----:B------:R-:W4:Y:S01]  /*62910*/  LDL.LU R144, [R1+0x270] ;  /* 0x0002700001907983 */ /* 0x000f220000300800 */
[----:B------:R-:W-:-:S03]  /*62920*/  F2FP.SATFINITE.E5M2.F32.PACK_AB_MERGE_C R202, R195, R196, RZ ;  /* 0x000000c4c3ca723e */ /* 0x000fc600048060ff */
[----:B------:R-:W4:Y:S01]  /*62930*/  LDL.LU R222, [R1+0x274] ;  /* 0x0002740001de7983 */ /* 0x000f220000300800 */
[----:B------:R-:W-:-:S03]  /*62940*/  F2FP.SATFINITE.E5M2.F32.PACK_AB_MERGE_C R195, R181, R182, RZ ;  /* 0x000000b6b5c3723e */ /* 0x000fc600048060ff */
[----:B------:R-:W4:Y:S04]  /*62950*/  LDL.LU R145, [R1+0x278] ;  /* 0x0002780001917983 */ /* 0x000f280000300800 */
[----:B------:R-:W4:Y:S01]  /*62960*/  LDL.LU R220, [R1+0x27c] ;  /* 0x00027c0001dc7983 */ /* 0x000f220000300800 */
[----:B------:R-:W-:-:S03]  /*62970*/  F2FP.SATFINITE.E5M2.F32.PACK_AB_MERGE_C R201, R193, R194, RZ ;  /* 0x000000c2c1c9723e */ /* 0x000fc600048060ff */
        /* <DEDUP_REMOVED lines=118> */
[----:B------:R-:W4:Y:S04]  /*630e0*/  LDL.LU R94, [R1] ;  /* 0x00000000015e7983 */ /* 0x000f280000300800 */
[----:B------:R-:W4:Y:S04]  /*630f0*/  LDL.LU R95, [R1+0x4] ;  /* 0x00000400015f7983 */ /* 0x000f280000300800 */
[----:B------:R-:W4:Y:S04]  /*63100*/  LDL.LU R216, [R1+0x8] ;  /* 0x0000080001d87983 */ /* 0x000f280000300800 */
[----:B------:R-:W4:Y:S01]  /*63110*/  LDL.LU R214, [R1+0xc] ;  /* 0x00000c0001d67983 */ /* 0x000f220000300800 */
[----:B--2---:R-:W-:-:S02]  /*63120*/  F2FP.SATFINITE.E5M2.F32.PACK_AB_MERGE_C R248, R248, R89, RZ ;  /* 0x00000059f8f8723e */ /* 0x004fc400048060ff */
[----:B---3--:R-:W-:Y:S01]  /*63130*/  F2FP.SATFINITE.E5M2.F32.PACK_AB_MERGE_C R244, R244, R88, RZ ;  /* 0x00000058f4f4723e */ /* 0x008fe200048060ff */
[----:B------:R-:W2:Y:S01]  /*63140*/  LDL.LU R89, [R1+0x2ec8] ;  /* 0x002ec80001597983 */ /* 0x000ea20000300800 */
[----:B----4-:R-:W-:Y:S02]  /*63150*/  F2FP.SATFINITE.E5M2.F32.PACK_AB_MERGE_C R241, R241, R91, RZ ;  /* 0x0000005bf1f1723e */ /* 0x010fe400048060ff */
[----:B------:R-:W-:Y:S01]  /*63160*/  F2FP.SATFINITE.E5M2.F32.PACK_AB_MERGE_C R240, R240, R90, RZ ;  /* 0x0000005af0f0723e */ /* 0x000fe200048060ff */
[----:B------:R-:W2:Y:S01]  /*63170*/  LDL.LU R88, [R1+0x2ec4] ;  /* 0x002ec40001587983 */ /* 0x000ea20000300800 */
[----:B------:R-:W-:-:S03]  /*63180*/  F2FP.SATFINITE.E5M2.F32.PACK_AB_MERGE_C R238, R238, R93, RZ ;  /* 0x0000005deeee723e */ /* 0x000fc600048060ff */
[----:B------:R-:W3:Y:S01]  /*63190*/  LDL.LU R91, [R1+0x2ec0] ;  /* 0x002ec000015b7983 */ /* 0x000ee20000300800 */
[----:B------:R-:W-:-:S03]  /*631a0*/  F2FP.SATFINITE.E5M2.F32.PACK_AB_MERGE_C R237, R237, R92, RZ ;  /* 0x0000005ceded723e */ /* 0x000fc600048060ff */
[----:B------:R-:W3:Y:S01]  /*631b0*/  LDL.LU R90, [R1+0x2ebc] ;  /* 0x002ebc00015a7983 */ /* 0x000ee20000300800 */
[----:B------:R-:W-:-:S03]  /*631c0*/  F2FP.SATFINITE.E5M2.F32.PACK_AB_MERGE_C R233, R233, R17, RZ ;  /* 0x00000011e9e9723e */ /* 0x000fc600048060ff */
[----:B------:R-:W4:Y:S01]  /*631d0*/  LDL.LU R93, [R1+0x2eb8] ;  /* 0x002eb800015d7983 */ /* 0x000f220000300800 */
[----:B------:R-:W-:-:S03]  /*631e0*/  F2FP.SATFINITE.E5M2.F32.PACK_AB_MERGE_C R232, R232, R236, RZ ;  /* 0x000000ece8e8723e */ /* 0x000fc600048060ff */
[----:B------:R-:W4:Y:S01]  /*631f0*/  LDL.LU R92, [R1+0x2eb4] ;  /* 0x002eb400015c7983 */ /* 0x000f220000300800 */
[----:B------:R-:W-:-:S03]  /*63200*/  F2FP.SATFINITE.E5M2.F32.PACK_AB_MERGE_C R231, R231, R150, RZ ;  /* 0x00000096e7e7723e */ /* 0x000fc600048060ff */
[----:B------:R-:W2:Y:S01]  /*63210*/  LDL.LU R17, [R1+0x10] ;  /* 0x0000100001117983 */ /* 0x000ea20000300800 */
[----:B------:R-:W-:Y:S02]  /*63220*/  F2FP.SATFINITE.E5M2.F32.PACK_AB_MERGE_C R230, R230, R151, RZ ;  /* 0x00000097e6e6723e */ /* 0x000fe400048060ff */
[----:B------:R-:W-:Y:S02]  /*63230*/  F2FP.SATFINITE.E5M2.F32.PACK_AB_MERGE_C R228, R228, R148, RZ ;  /* 0x00000094e4e4723e */ /* 0x000fe400048060ff */
[----:B------:R-:W-:Y:S02]  /*63240*/  F2FP.SATFINITE.E5M2.F32.PACK_AB_MERGE_C R235, R235, R149, RZ ;  /* 0x00000095ebeb723e */ /* 0x000fe400048060ff */
[----:B------:R-:W-:Y:S02]  /*63250*/  F2FP.SATFINITE.E5M2.F32.PACK_AB_MERGE_C R226, R226, R146, RZ ;  /* 0x00000092e2e2723e */ /* 0x000fe400048060ff */
[----:B------:R-:W-:Y:S02]  /*63260*/  F2FP.SATFINITE.E5M2.F32.PACK_AB_MERGE_C R224, R224, R147, RZ ;  /* 0x00000093e0e0723e */ /* 0x000fe400048060ff */
[----:B------:R-:W-:-:S02]  /*63270*/  F2FP.SATFINITE.E5M2.F32.PACK_AB_MERGE_C R222, R222, R144, RZ ;  /* 0x00000090dede723e */ /* 0x000fc400048060ff */
        /* <DEDUP_REMOVED lines=43> */
[----:B------:R-:W-:-:S05]  /*63530*/  F2FP.SATFINITE.E5M2.F32.PACK_AB_MERGE_C R95, R95, R94, RZ ;  /* 0x0000005e5f5f723e */ /* 0x000fca00048060ff */
[----:B------:R-:W-:Y:S01]  /*63540*/  STL [R1+0x380], R95 ;  /* 0x0003805f01007387 */ /* 0x000fe20000100800 */
[----:B------:R-:W-:-:S03]  /*63550*/  F2FP.SATFINITE.E5M2.F32.PACK_AB_MERGE_C R94, R214, R216, RZ ;  /* 0x000000d8d65e723e */ /* 0x000fc600048060ff */
        /* <DEDUP_REMOVED lines=67> */
[----:B------:R-:W4:Y:S01]  /*63990*/  LDL.LU R214, [R1+0x104] ;  /* 0x0001040001d67983 */ /* 0x000f220000300800 */
[----:B--2---:R-:W-:-:S05]  /*639a0*/  F2FP.SATFINITE.E5M2.F32.PACK_AB_MERGE_C R17, R236, R17, RZ ;  /* 0x00000011ec11723e */ /* 0x004fca00048060ff */
[----:B------:R0:W-:Y:S01]  /*639b0*/  STL [R1+0x464], R17 ;  /* 0x0004641101007387 */ /* 0x0001e20000100800 */
[----:B---3--:R-:W-:Y:S02]  /*639c0*/  F2FP.SATFINITE.E5M2.F32.PACK_AB_MERGE_C R150, R151, R150, RZ ;  /* 0x000000969796723e */ /* 0x008fe400048060ff */
[----:B----4-:R-:W-:-:S03]  /*639d0*/  F2FP.SATFINITE.E5M2.F32.PACK_AB_MERGE_C R148, R149, R148, RZ ;  /* 0x000000949594723e */ /* 0x010fc600048060ff */
[----:B------:R-:W-:Y:S01]  /*639e0*/  STL [R1+0x460], R150 ;  /* 0x0004609601007387 */ /* 0x000fe20000100800 */
[----:B0-----:R-:W-:-:S03]  /*639f0*/  F2FP.SATFINITE.E5M2.F32.PACK_AB_MERGE_C R17, R147, R146, RZ ;  /* 0x000000929311723e */ /* 0x001fc600048060ff */
[----:B------:R-:W-:Y:S04]  /*63a00*/  STL [R1+0x474], R148 ;  /* 0x0004749401007387 */ /* 0x000fe80000100800 */
[----:B------:R0:W-:Y:S01]  /*63a10*/  STL [R1+0x470], R17 ;  /* 0x0004701101007387 */ /* 0x0001e20000100800 */
[----:B------:R-:W-:Y:S02]  /*63a20*/  F2FP.SATFINITE.E5M2.F32.PACK_AB_MERGE_C R144, R145, R144, RZ ;  /* 0x000000909190723e */ /* 0x000fe400048060ff */
[----:B------:R-:W-:-:S03]  /*63a30*/  F2FP.SATFINITE.E5M2.F32.PACK_AB_MERGE_C R142, R143, R142, RZ ;  /* 0x0000008e8f8e723e */ /* 0x000fc600048060ff */
        /* <DEDUP_REMOVED lines=46> */
[----:B------:R-:W-:-:S05]  /*63d20*/  F2FP.SATFINITE.E5M2.F32.PACK_AB_MERGE_C R96, R97, R96, RZ ;  /* 0x000000606160723e */ /* 0x000fca00048060ff */
[----:B------:R-:W-:Y:S01]  /*63d30*/  STL [R1+0x550], R96 ;  /* 0x0005506001007387 */ /* 0x000fe20000100800 */
[----:B------:R-:W-:-:S03]  /*63d40*/  F2FP.SATFINITE.E5M2.F32.PACK_AB_MERGE_C R94, R95, R94, RZ ;  /* 0x0000005e5f5e723e */ /* 0x000fc600048060ff */
[----:B------:R-:W2:Y:S01]  /*63d50*/  LDL.LU R95, [R1+0x108] ;  /* 0x00010800015f7983 */ /* 0x000ea20000300800 */
[----:B0-----:R-:W-:-:S03]  /*63d60*/  F2FP.SATFINITE.E5M2.F32.PACK_AB_MERGE_C R17, R214, R216, RZ ;  /* 0x000000d8d611723e */ /* 0x001fc600048060ff */
[----:B------:R0:W-:Y:S04]  /*63d70*/  STL [R1+0x54c], R94 ;  /* 0x00054c5e01007387 */ /* 0x0001e80000100800 */
[----:B0-----:R-:W2:Y:S04]  /*63d80*/  LDL.LU R94, [R1+0x10c] ;  /* 0x00010c00015e7983 */ /* 0x001ea80000300800 */
        /* <DEDUP_REMOVED lines=60> */
[----:B------:R-:W4:Y:S01]  /*64150*/  LDL.LU R214, [R1+0x1fc] ;  /* 0x0001fc0001d67983 */ /* 0x000f220000300800 */
[----:B--2---:R-:W-:-:S03]  /*64160*/  F2FP.SATFINITE.E5M2.F32.PACK_AB_MERGE_C R94, R94, R95, RZ ;  /* 0x0000005f5e5e723e */ /* 0x004fc600048060ff */
[----:B------:R-:W2:Y:S04]  /*64170*/  LDL.LU R95, [R1+0x2eb0] ;  /* 0x002eb000015f7983 */ /* 0x000ea80000300800 */
[----:B------:R0:W-:Y:S01]  /*64180*/  STL [R1+0x560], R94 ;  /* 0x0005605e01007387 */ /* 0x0001e20000100800 */
[----:B---3--:R-:W-:-:S03]  /*64190*/  F2FP.SATFINITE.E5M2.F32.PACK_AB_MERGE_C R96, R96, R97, RZ ;  /* 0x000000616060723e */ /* 0x008fc600048060ff */
[----:B0-----:R-:W2:Y:S01]  /*641a0*/  LDL.LU R94, [R1+0x2eac] ;  /* 0x002eac00015e7983 */ /* 0x001ea20000300800 */
[----:B----4-:R-:W-:-:S03]  /*641b0*/  F2FP.SATFINITE.E5M2.F32.PACK_AB_MERGE_C R98, R98, R99, RZ ;  /* 0x000000636262723e */ /* 0x010fc600048060ff */
[----:B------:R-:W3:Y:S04]  /*641c0*/  LDL.LU R97, [R1+0x2ea8] ;  /* 0x002ea80001617983 */ /* 0x000ee80000300800 */
[----:B------:R0:W-:Y:S01]  /*641d0*/  STL [R1+0x578], R96 ;  /* 0x0005786001007387 */ /* 0x0001e20000100800 */
[----:B------:R-:W-:-:S03]  /*641e0*/  F2FP.SATFINITE.E5M2.F32.PACK_AB_MERGE_C R100, R100, R101, RZ ;  /* 0x000000656464723e */ /* 0x000fc600048060ff */
[----:B0-----:R-:W3:Y:S01]  /*641f0*/  LDL.LU R96, [R1+0x2ea4] ;  /* 0x002ea40001607983 */ /* 0x001ee20000300800 */
[----:B------:R-:W-:-:S03]  /*64200*/  F2FP.SATFINITE.E5M2.F32.PACK_AB_MERGE_C R102, R102, R103, RZ ;  /* 0x000000676666723e */ /* 0x000fc600048060ff */
[----:B------:R-:W4:Y:S04]  /*64210*/  LDL.LU R99, [R1+0x2ea0] ;  /* 0x002ea00001637983 */ /* 0x000f280000300800 */
[----:B------:R0:W-:Y:S01]  /*64220*/  STL [R1+0x574], R98 ;  /* 0x0005746201007387 */ /* 0x0001e20000100800 */
[----:B------:R-:W-:-:S03]  /*64230*/  F2FP.SATFINITE.E5M2.F32.PACK_AB_MERGE_C R104, R104, R105, RZ ;  /* 0x000000696868723e */ /* 0x000fc600048060ff */
[----:B0-----:R-:W4:Y:S04]  /*64240*/  LDL.LU R98, [R1+0x2e9c] ;  /* 0x002e9c0001627983 */ /* 0x001f280000300800 */
[----:B------:R-:W4:Y:S04]  /*64250*/  LDL.LU R101, [R1+0x2e98] ;  /* 0x002e980001657983 */ /* 0x000f280000300800 */
[----:B------:R0:W-:Y:S01]  /*64260*/  STL [R1+0x594], R100 ;  /* 0x0005946401007387 */ /* 0x0001e20000100800 */
[----:B------:R-:W-:Y:S02]  /*64270*/  F2FP.SATFINITE.E5M2.F32.PACK_AB_MERGE_C R106, R106, R107, RZ ;  /* 0x0000006b6a6a723e */ /* 0x000fe400048060ff */
[----:B------:R-:W-:Y:S01]  /*64280*/  F2FP.SATFINITE.E5M2.F32.PACK_AB_MERGE_C R108, R108, R109, RZ ;  /* 0x0000006d6c6c723e */ /* 0x000fe200048060ff */
[----:B0-----:R-:W4:Y:S04]  /*64290*/  LDL.LU R100, [R1+0x2e94] ;  /* 0x002e940001647983 */ /* 0x001f280000300800 */
[----:B------:R-:W4:Y:S04]  /*642a0*/  LDL.LU R103, [R1+0x2e90] ;  /* 0x002e900001677983 */ /* 0x000f280000300800 */
[----:B------:R0:W-:Y:S01]  /*642b0*/  STL [R1+0x590], R102 ;  /* 0x0005906601007387 */ /* 0x0001e20000100800 */
[----:B------:R-:W-:-:S03]  /*642c0*/  F2FP.SATFINITE.E5M2.F32.PACK_AB_MERGE_C R110, R110, R111, RZ ;  /* 0x0000006f6e6e723e */ /* 0x000fc600048060ff */
        /* <DEDUP_REMOVED lines=66> */
[----:B------:R0:W-:Y:S04]  /*646f0*/  STL [R1+0x6e0], R136 ;  /* 0x0006e08801007387 */ /* 0x0001e80000100800 */
        /* <DEDUP_REMOVED lines=9> */
[----:B0-----:R-:W4:Y:S01]  /*64790*/  LDL.LU R142, [R1+0x2dec] ;  /* 0x002dec00018e7983 */ /* 0x001f220000300800 */
[----:B------:R-:W-:-:S02]  /*647a0*/  F2FP.SATFINITE.E5M2.F32.PACK_AB_MERGE_C R144, R144, R145, RZ ;  /* 0x000000919090723e */ /* 0x000fc400048060ff */
[----:B------:R-:W-:Y:S01]  /*647b0*/  F2FP.SATFINITE.E5M2.F32.PACK_AB_MERGE_C R146, R146, R147, RZ ;  /* 0x000000939292723e */ /* 0x000fe200048060ff */
[----:B------:R-:W4:Y:S01]  /*647c0*/  LDL.LU R145, [R1+0x2de8] ;  /* 0x002de80001917983 */ /* 0x000f220000300800 */
[----:B------:R-:W-:-:S03]  /*647d0*/  F2FP.SATFINITE.E5M2.F32.PACK_AB_MERGE_C R148, R148, R149, RZ ;  /* 0x000000959494723e */ /* 0x000fc600048060ff */
        /* <DEDUP_REMOVED lines=12> */
[----:B------:R0:W-:Y:S01]  /*648a0*/  STL [R1+0x6f4], R150 ;  /* 0x0006f49601007387 */ /* 0x0001e20000100800 */
[----:B------:R-:W-:-:S03]  /*648b0*/  F2FP.SATFINITE.E5M2.F32.PACK_AB_MERGE_C R24, R25, R24, RZ ;  /* 0x000000181918723e */ /* 0x000fc600048060ff */
[----:B0-----:R-:W4:Y:S04]  /*648c0*/  LDL.LU R150, [R1+0x2dcc] ;  /* 0x002dcc0001967983 */ /* 0x001f280000300800 */
[----:B------:R-:W4:Y:S04]  /*648d0*/  LDL.LU R236, [R1+0x2dc8] ;  /* 0x002dc80001ec7983 */ /* 0x000f280000300800 */
[----:B------:R0:W-:Y:S04]  /*648e0*/  STL [R1+0x700], R17 ;  /* 0x0007001101007387 */ /* 0x0001e80000100800 */
[----:B------:R-:W-:Y:S01]  /*648f0*/  STL [R1+0x6fc], R214 ;  /* 0x0006fcd601007387 */ /* 0x000fe20000100800 */
[----:B0-----:R-:W-:-:S05]  /*64900*/  F2FP.SATFINITE.E5M2.F32.PACK_AB_MERGE_C R17, R27, R26, RZ ;  /* 0x0000001a1b11723e */ /* 0x001fca00048060ff */
[----:B------:R0:W-:Y:S01]  /*64910*/  STL [R1+0x2d20], R17 ;  /* 0x002d201101007387 */ /* 0x0001e20000100800 */
[----:B------:R-:W-:-:S03]  /*64920*/  F2FP.SATFINITE.E5M2.F32.PACK_AB_MERGE_C R27, R31, R30, RZ ;  /* 0x0000001e1f1b723e */ /* 0x000fc600048060ff */
[----:B------:R1:W-:Y:S01]  /*64930*/  STL [R1+0x348], R24 ;  /* 0x0003481801007387 */ /* 0x0003e20000100800 */
[----:B0-----:R-:W-:Y:S02]  /*64940*/  F2FP.SATFINITE.E5M2.F32.PACK_AB_MERGE_C R17, R29, R28, RZ ;  /* 0x0000001c1d11723e */ /* 0x001fe400048060ff */
[----:B-1----:R-:W-:-:S03]  /*64950*/  F2FP.SATFINITE.E5M2.F32.PACK_AB_MERGE_C R24, R33, R32, RZ ;  /* 0x000000202118723e */ /* 0x002fc600048060ff */
[----:B------:R0:W-:Y:S04]  /*64960*/  STL [R1+0x394], R17 ;  /* 0x0003941101007387 */ /* 0x0001e80000100800 */
[----:B------:R1:W-:Y:S01]  /*64970*/  STL [R1+0x390], R27 ;  /* 0x0003901b01007387 */ /* 0x0003e20000100800 */
[----:B0-----:R-:W-:-:S03]  /*64980*/  F2FP.SATFINITE.E5M2.F32.PACK_AB_MERGE_C R17, R35, R34, RZ ;  /* 0x000000222311723e */ /* 0x001fc600048060ff */
[----:B------:R0:W-:Y:S01]  /*64990*/  STL [R1+0x39c], R24 ;  /* 0x00039c1801007387 */ /* 0x0001e20000100800 */
[----:B-1----:R-:W-:-:S03]  /*649a0*/  F2FP.SATFINITE.E5M2.F32.PACK_AB_MERGE_C R27, R37, R36, RZ ;  /* 0x00000024251b723e */ /* 0x002fc600048060ff */
[----:B------:R1:W-:Y:S01]  /*649b0*/  STL [R1+0x398], R17 ;  /* 0x0003981101007387 */ /* 0x0003e20000100800 */
        /* <DEDUP_REMOVED lines=57> */
[----:B------:R0:W-:Y:S01]  /*64d50*/  STL [R1+0x508], R24 ;  /* 0x0005081801007387 */ /* 0x0001e20000100800 */
[----:B---3--:R-:W-:-:S03]  /*64d60*/  F2FP.SATFINITE.E5M2.F32.PACK_AB_MERGE_C R27, R97, R96, RZ ;  /* 0x00000060611b723e */ /* 0x008fc600048060ff */
[----:B0-----:R-:W2:Y:S04]  /*64d70*/  LDL.LU R24, [R1+0x2cac] ;  /* 0x002cac0001187983 */ /* 0x001ea80000300800 */
[----:B------:R0:W-:Y:S01]  /*64d80*/  STL [R1+0x504], R17 ;  /* 0x0005041101007387 */ /* 0x0001e20000100800 */
[----:B----4-:R-:W-:-:S03]  /*64d90*/  F2FP.SATFINITE.E5M2.F32.PACK_AB_MERGE_C R28, R103, R102, RZ ;  /* 0x00000066671c723e */ /* 0x010fc600048060ff */
        /* <DEDUP_REMOVED lines=10> */
[----:B------:R-:W-:Y:S01]  /*64e40*/  STL [R1+0x528], R27 ;  /* 0x0005281b01007387 */ /* 0x000fe20000100800 */
[----:B-1----:R-:W-:-:S03]  /*64e50*/  F2FP.SATFINITE.E5M2.F32.PACK_AB_MERGE_C R17, R111, R110, RZ ;  /* 0x0000006e6f11723e */ /* 0x002fc600048060ff */
[----:B------:R-:W-:Y:S04]  /*64e60*/  STL [R1+0x534], R28 ;  /* 0x0005341c01007387 */ /* 0x000fe80000100800 */
[----:B------:R0:W-:Y:S01]  /*64e70*/  STL [R1+0x530], R17 ;  /* 0x0005301101007387 */ /* 0x0001e20000100800 */
[----:B------:R-:W-:Y:S02]  /*64e80*/  F2FP.SATFINITE.E5M2.F32.PACK_AB_MERGE_C R30, R115, R114, RZ ;  /* 0x00000072731e723e */ /* 0x000fe400048060ff */
[----:B------:R-:W-:Y:S02]  /*64e90*/  F2FP.SATFINITE.E5M2.F32.PACK_AB_MERGE_C R29, R117, R116, RZ ;  /* 0x00000074751d723e */ /* 0x000fe400048060ff */
[----:B0-----:R-:W-:-:S05]  /*64ea0*/  F2FP.SATFINITE.E5M2.F32.PACK_AB_MERGE_C R17, R113, R112, RZ ;  /* 0x000000707111723e */ /* 0x001fca00048060ff */
        /* <DEDUP_REMOVED lines=14> */
[----:B---3--:R-:W-:-:S03]  /*64f90*/  F2FP.SATFINITE.E5M2.F32.PACK_AB_MERGE_C R17, R131, R130, RZ ;  /* 0x000000828311723e */ /* 0x008fc600048060ff */
        /* <DEDUP_REMOVED lines=10> */
[----:B------:R-:W-:Y:S01]  /*65040*/  STL [R1+0x5bc], R30 ;  /* 0x0005bc1e01007387 */ /* 0x000fe20000100800 */
[----:B---3--:R-:W-:-:S03]  /*65050*/  F2FP.SATFINITE.E5M2.F32.PACK_AB_MERGE_C R17, R143, R142, RZ ;  /* 0x0000008e8f11723e */ /* 0x008fc600048060ff */
[----:B------:R-:W-:Y:S04]  /*65060*/  STL [R1+0x5dc], R29 ;  /* 0x0005dc1d01007387 */ /* 0x000fe80000100800 */
[----:B------:R0:W-:Y:S04]  /*65070*/  STL [R1+0x5d4], R17 ;  /* 0x0005d41101007387 */ /* 0x0001e80000100800 */
[----:B0-----:R-:W3:Y:S01]  /*65080*/  LDL.LU R17, [R1+0xc00] ;  /* 0x000c000001117983 */ /* 0x001ee20000300800 */
[----:B------:R-:W0:Y:S01]  /*65090*/  S2R R27, SR_TID.X ;  /* 0x00000000001b7919 */ /* 0x000e220000002100 */
[----:B------:R-:W1:Y:S01]  /*650a0*/  S2R R28, SR_TID.X ;  /* 0x00000000001c7919 */ /* 0x000e620000002100 */
[----:B------:R-:W-:-:S02]  /*650b0*/  F2FP.SATFINITE.E5M2.F32.PACK_AB_MERGE_C R30, R145, R144, RZ ;  /* 0x00000090911e723e */ /* 0x000fc400048060ff */
[----:B------:R-:W-:-:S03]  /*650c0*/  F2FP.SATFINITE.E5M2.F32.PACK_AB_MERGE_C R29, R147, R146, RZ ;  /* 0x00000092931d723e */ /* 0x000fc600048060ff */
[----:B------:R4:W-:Y:S04]  /*650d0*/  STL [R1+0x5ec], R30 ;  /* 0x0005ec1e01007387 */ /* 0x0009e80000100800 */
[----:B------:R4:W-:Y:S02]  /*650e0*/  STL [R1+0x5e8], R29 ;  /* 0x0005e81d01007387 */ /* 0x0009e40000100800 */
[----:B----4-:R-:W-:Y:S02]  /*650f0*/  F2FP.SATFINITE.E5M2.F32.PACK_AB_MERGE_C R30, R149, R148, RZ ;  /* 0x00000094951e723e */ /* 0x010fe400048060ff */
[----:B------:R-:W-:-:S03]  /*65100*/  F2FP.SATFINITE.E5M2.F32.PACK_AB_MERGE_C R29, R151, R150, RZ ;  /* 0x00000096971d723e */ /* 0x000fc600048060ff */
[----:B------:R1:W-:Y:S01]  /*65110*/  STL [R1+0x6c0], R30 ;  /* 0x0006c01e01007387 */ /* 0x0003e20000100800 */
[----:B------:R-:W-:Y:S02]  /*65120*/  LOP3.LUT R150, R209, 0xffff, RZ, 0xc0, !PT ;  /* 0x0000ffffd1967812 */ /* 0x000fe400078ec0ff */
[----:B------:R-:W-:Y:S02]  /*65130*/  LOP3.LUT R209, R18, 0xffff, RZ, 0xc0, !PT ;  /* 0x0000ffff12d17812 */ /* 0x000fe400078ec0ff */
[----:B0-----:R-:W-:Y:S01]  /*65140*/  LOP3.LUT R18, R27, 0x7f, RZ, 0xc0, !PT ;  /* 0x0000007f1b127812 */ /* 0x001fe200078ec0ff */
[----:B-1----:R-:W-:Y:S01]  /*65150*/  IMAD.SHL.U32 R30, R28, 0x40, RZ ;  /* 0x000000401c1e7824 */ /* 0x002fe200078e00ff */
[----:B------:R-:W-:Y:S02]  /*65160*/  LOP3.LUT R212, R212, 0xffff, RZ, 0xc0, !PT ;  /* 0x0000ffffd4d47812 */ /* 0x000fe400078ec0ff */
[----:B------:R-:W-:Y:S02]  /*65170*/  LOP3.LUT R210, R210, 0xffff, RZ, 0xc0, !PT ;  /* 0x0000ffffd2d27812 */ /* 0x000fe400078ec0ff */
[----:B------:R-:W-:Y:S01]  /*65180*/  LOP3.LUT R216, R182, 0xffff, RZ, 0xc0, !PT ;  /* 0x0000ffffb6d87812 */ /* 0x000fe200078ec0ff */
[----:B------:R-:W-:Y:S01]  /*65190*/  IMAD R18, R18, 0x10, R236 ;  /* 0x0000001012127824 */ /* 0x000fe200078e02ec */
[----:B------:R-:W-:-:S02]  /*651a0*/  LOP3.LUT R215, R215, 0xffff, RZ, 0xc0, !PT ;  /* 0x0000ffffd7d77812 */ /* 0x000fc400078ec0ff */
[----:B------:R-:W-:Y:S02]  /*651b0*/  LOP3.LUT R211, R211, 0xffff, RZ, 0xc0, !PT ;  /* 0x0000ffffd3d37812 */ /* 0x000fe400078ec0ff */
[----:B------:R-:W-:Y:S02]  /*651c0*/  LOP3.LUT R30, R30, 0x400, RZ, 0xc0, !PT ;  /* 0x000004001e1e7812 */ /* 0x000fe400078ec0ff */
[----:B------:R-:W-:Y:S02]  /*651d0*/  LOP3.LUT R214, R2, 0xffff, RZ, 0xc0, !PT ;  /* 0x0000ffff02d67812 */ /* 0x000fe400078ec0ff */
[----:B------:R-:W-:Y:S02]  /*651e0*/  PRMT R2, R216, 0x3340, R1 ;  /* 0x00003340d8027816 */ /* 0x000fe40000000001 */
[----:B------:R-:W-:Y:S01]  /*651f0*/  PRMT R27, R212, 0x3340, R210 ;  /* 0x00003340d41b7816 */ /* 0x000fe200000000d2 */
[----:B------:R0:W-:Y:S01]  /*65200*/  STL [R1+0x5fc], R29 ;  /* 0x0005fc1d01007387 */ /* 0x0001e20000100800 */
[----:B------:R-:W-:-:S02]  /*65210*/  PRMT R25, R209, 0x3340, R25 ;  /* 0x00003340d1197816 */ /* 0x000fc40000000019 */
[----:B------:R-:W-:Y:S01]  /*65220*/  PRMT R28, R215, 0x3340, R211 ;  /* 0x00003340d71c7816 */ /* 0x000fe200000000d3 */
[----:B------:R1:W-:Y:S01]  /*65230*/  STL [R1+0x2d1c], R18 ;  /* 0x002d1c1201007387 */ /* 0x0003e20000100800 */
[----:B------:R-:W-:Y:S02]  /*65240*/  LOP3.LUT R151, R203, 0xffff, RZ, 0xc0, !PT ;  /* 0x0000ffffcb977812 */ /* 0x000fe400078ec0ff */
[----:B------:R-:W-:Y:S02]  /*65250*/  PRMT R26, R214, 0x3340, R26 ;  /* 0x00003340d61a7816 */ /* 0x000fe4000000001a */
[----:B0-----:R-:W-:Y:S02]  /*65260*/  PRMT R29, R150, 0x3340, R151 ;  /* 0x00003340961d7816 */ /* 0x001fe40000000097 */
[----:B-1----:R-:W-:Y:S02]  /*65270*/  PRMT R18, R27, 0x5410, R2 ;  /* 0x000054101b127816 */ /* 0x002fe40000000002 */
[----:B------:R-:W-:-:S02]  /*65280*/  PRMT R2, R28, 0x5410, R25 ;  /* 0x000054101c027816 */ /* 0x000fc40000000019 */
[----:B--2---:R-:W-:-:S04]  /*65290*/  LOP3.LUT R24, R24, 0xf0, RZ, 0xc0, !PT ;  /* 0x000000f018187812 */ /* 0x004fc800078ec0ff */
[----:B------:R-:W-:-:S05]  /*652a0*/  IADD3 R24, R30, R236, R24 ;  /* 0x000000ec1e187210 */ /* 0x000fca0007ffe018 */
[----:B------:R-:W-:Y:S04]  /*652b0*/  STL [R1+0x514], R24 ;  /* 0x0005141801007387 */ /* 0x000fe80000100800 */
[----:B------:R-:W2:Y:S04]  /*652c0*/  LDL.LU R34, [R1+0xc08] ;  /* 0x000c080001227983 */ /* 0x000ea80000300800 */
[----:B------:R-:W-:Y:S04]  /*652d0*/  STL [R1+0x7c8], R18 ;  /* 0x0007c81201007387 */ /* 0x000fe80000100800 */
[----:B------:R-:W4:Y:S04]  /*652e0*/  LDL.LU R33, [R1+0xc04] ;  /* 0x000c040001217983 */ /* 0x000f280000300800 */
[----:B------:R0:W-:Y:S04]  /*652f0*/  STL [R1+0x7c4], R2 ;  /* 0x0007c40201007387 */ /* 0x0001e80000100800 */
[----:B------:R-:W4:Y:S01]  /*65300*/  LDL.LU R32, [R1+0xa04] ;  /* 0x000a040001207983 */ /* 0x000f220000300800 */
[----:B0-----:R-:W-:-:S05]  /*65310*/  PRMT R2, R29, 0x5410, R26 ;  /* 0x000054101d027816 */ /* 0x001fca000000001a */
[----:B------:R0:W-:Y:S04]  /*65320*/  STL [R1+0x7c0], R2 ;  /* 0x0007c00201007387 */ /* 0x0001e80000100800 */
[----:B------:R-:W4:Y:S01]  /*65330*/  LDL.LU R31, [R1+0xa00] ;  /* 0x000a0000011f7983 */ /* 0x000f220000300800 */
[----:B---3--:R-:W-:-:S03]  /*65340*/  LOP3.LUT R182, R17, 0xffff, RZ, 0xc0, !PT ;  /* 0x0000ffff11b67812 */ /* 0x008fc600078ec0ff */
[----:B------:R-:W3:Y:S01]  /*65350*/  LDL.LU R17, [R1+0x800] ;  /* 0x0008000001117983 */ /* 0x000ee20000300800 */
[----:B------:R-:W-:Y:S02]  /*65360*/  LOP3.LUT R217, R217, 0xffff, RZ, 0xc0, !PT ;  /* 0x0000ffffd9d97812 */ /* 0x000fe400078ec0ff */
[----:B------:R-:W-:Y:S02]  /*65370*/  LOP3.LUT R218, R218, 0xffff, RZ, 0xc0, !PT ;  /* 0x0000ffffdada7812 */ /* 0x000fe400078ec0ff */
[----:B------:R-:W-:Y:S02]  /*65380*/  LOP3.LUT R18, R0, 0xffff, RZ, 0xc0, !PT ;  /* 0x0000ffff00127812 */ /* 0x000fe400078ec0ff */
[----:B------:R-:W-:Y:S02]  /*65390*/  LOP3.LUT R28, R213, 0xffff, RZ, 0xc0, !PT ;  /* 0x0000ffffd51c7812 */ /* 0x000fe400078ec0ff */
[----:B------:R-:W-:Y:S02]  /*653a0*/  LOP3.LUT R203, R219, 0xffff, RZ, 0xc0, !PT ;  /* 0x0000ffffdbcb7812 */ /* 0x000fe400078ec0ff */
[----:B------:R-:W-:-:S02]  /*653b0*/  LOP3.LUT R204, R204, 0xffff, RZ, 0xc0, !PT ;  /* 0x0000ffffcccc7812 */ /* 0x000fc400078ec0ff */
[----:B------:R-:W-:Y:S02]  /*653c0*/  LOP3.LUT R213, R184, 0xffff, RZ, 0xc0, !PT ;  /* 0x0000ffffb8d57812 */ /* 0x000fe400078ec0ff */
[----:B------:R-:W-:Y:S02]  /*653d0*/  PRMT R0, R18, 0x3340, R1 ;  /* 0x0000334012007816 */ /* 0x000fe40000000001 */
[----:B------:R-:W-:Y:S02]  /*653e0*/  PRMT R25, R217, 0x3340, R218 ;  /* 0x00003340d9197816 */ /* 0x000fe400000000da */
[----:B------:R-:W-:Y:S02]  /*653f0*/  LOP3.LUT R205, R205, 0xffff, RZ, 0xc0, !PT ;  /* 0x0000ffffcdcd7812 */ /* 0x000fe400078ec0ff */
[----:B------:R-:W-:Y:S02]  /*65400*/  LOP3.LUT R219, R183, 0xffff, RZ, 0xc0, !PT ;  /* 0x0000ffffb7db7812 */ /* 0x000fe400078ec0ff */
[----:B------:R-:W-:-:S02]  /*65410*/  LOP3.LUT R236, R206, 0xffff, RZ, 0xc0, !PT ;  /* 0x0000ffffceec7812 */ /* 0x000fc400078ec0ff */
[----:B------:R-:W-:Y:S01]  /*65420*/  LOP3.LUT R183, R4, 0xffff, RZ, 0xc0, !PT ;  /* 0x0000ffff04b77812 */ /* 0x000fe200078ec0ff */
[----:B------:R1:W-:Y:S01]  /*65430*/  STL [R1], R28 ;  /* 0x0000001c01007387 */ /* 0x0003e20000100800 */
[--C-:B0-----:R-:W-:Y:S02]  /*65440*/  PRMT R2, R213, 0x3340, R1.reuse ;  /* 0x00003340d5027816 */ /* 0x101fe40000000001 */
[----:B------:R-:W-:Y:S02]  /*65450*/  PRMT R26, R182, 0x3340, R204 ;  /* 0x00003340b61a7816 */ /* 0x000fe400000000cc */
[----:B------:R-:W-:Y:S02]  /*65460*/  PRMT R0, R25, 0x5410, R0 ;  /* 0x0000541019007816 */ /* 0x000fe40000000000 */
[----:B------:R-:W-:Y:S02]  /*65470*/  PRMT R4, R219, 0x3340, R1 ;  /* 0x00003340db047816 */ /* 0x000fe40000000001 */
[----:B------:R-:W-:Y:S01]  /*65480*/  PRMT R27, R203, 0x3340, R205 ;  /* 0x00003340cb1b7816 */ /* 0x000fe200000000cd */
[----:B------:R0:W-:Y:S01]  /*65490*/  STL [R1+0x2d24], R18 ;  /* 0x002d241201007387 */ /* 0x0001e20000100800 */
[----:B------:R-:W-:-:S02]  /*654a0*/  PRMT R24, R183, 0x3340, R1 ;  /* 0x00003340b7187816 */ /* 0x000fc40000000001 */
[----:B-1----:R-:W-:Y:S01]  /*654b0*/  PRMT R28, R28, 0x3340, R236 ;  /* 0x000033401c1c7816 */ /* 0x002fe200000000ec */
[----:B------:R1:W-:Y:S01]  /*654c0*/  STL [R1+0x7bc], R0 ;  /* 0x0007bc0001007387 */ /* 0x0003e20000100800 */
[----:B0-----:R-:W-:Y:S02]  /*654d0*/  PRMT R18, R26, 0x5410, R2 ;  /* 0x000054101a127816 */ /* 0x001fe40000000002 */
[----:B------:R-:W-:Y:S02]  /*654e0*/  PRMT R2, R27, 0x5410, R4 ;  /* 0x000054101b027816 */ /* 0x000fe40000000004 */
[----:B-1----:R-:W-:Y:S01]  /*654f0*/  PRMT R0, R28, 0x5410, R24 ;  /* 0x000054101c007816 */ /* 0x002fe20000000018 */
[----:B------:R-:W-:Y:S04]  /*65500*/  STL [R1+0x7b8], R18 ;  /* 0x0007b81201007387 */ /* 0x000fe80000100800 */
[----:B------:R-:W-:Y:S04]  /*65510*/  STL [R1+0x7b4], R2 ;  /* 0x0007b40201007387 */ /* 0x000fe80000100800 */
[----:B------:R0:W-:Y:S01]  /*65520*/  STL [R1+0x7b0], R0 ;  /* 0x0007b00001007387 */ /* 0x0001e20000100800 */
[----:B--2---:R-:W-:-:S03]  /*65530*/  LOP3.LUT R184, R34, 0xffff, RZ, 0xc0, !PT ;  /* 0x0000ffff22b87812 */ /* 0x004fc600078ec0ff */
[----:B------:R-:W2:Y:S04]  /*65540*/  LDL.LU R34, [R1+0xc14] ;  /* 0x000c140001227983 */ /* 0x000ea80000300800 */
[----:B------:R-:W2:Y:S01]  /*65550*/  LDL.LU R38, [R1+0xc10] ;  /* 0x000c100001267983 */ /* 0x000ea20000300800 */
[----:B----4-:R-:W-:-:S03]  /*65560*/  LOP3.LUT R142, R33, 0xffff, RZ, 0xc0, !PT ;  /* 0x0000ffff218e7812 */ /* 0x010fc600078ec0ff */
[----:B------:R-:W4:Y:S01]  /*65570*/  LDL.LU R33, [R1+0xc0c] ;  /* 0x000c0c0001217983 */ /* 0x000f220000300800 */
[----:B------:R-:W-:Y:S02]  /*65580*/  LOP3.LUT R143, R32, 0xffff, RZ, 0xc0, !PT ;  /* 0x0000ffff208f7812 */ /* 0x000fe400078ec0ff */
[----:B------:R-:W-:Y:S02]  /*65590*/  LOP3.LUT R206, R31, 0xffff, RZ, 0xc0, !PT ;  /* 0x0000ffff1fce7812 */ /* 0x000fe400078ec0ff */
[----:B------:R-:W4:Y:S04]  /*655a0*/  LDL.LU R31, [R1+0xa08] ;  /* 0x000a0800011f7983 */ /* 0x000f280000300800 */
[----:B------:R-:W4:Y:S04]  /*655b0*/  LDL.LU R32, [R1+0x80c] ;  /* 0x00080c0001207983 */ /* 0x000f280000300800 */
[----:B------:R-:W4:Y:S01]  /*655c0*/  LDL.LU R37, [R1+0x808] ;  /* 0x0008080001257983 */ /* 0x000f220000300800 */
[----:B---3--:R-:W-:-:S03]  /*655d0*/  LOP3.LUT R144, R17, 0xffff, RZ, 0xc0, !PT ;  /* 0x0000ffff11907812 */ /* 0x008fc600078ec0ff */
[----:B------:R-:W3:Y:S01]  /*655e0*/  LDL.LU R17, [R1+0x804] ;  /* 0x0008040001117983 */ /* 0x000ee20000300800 */
[----:B0-----:R-:W-:Y:S02]  /*655f0*/  LOP3.LUT R0, R3, 0xffff, RZ, 0xc0, !PT ;  /* 0x0000ffff03007812 */ /* 0x001fe400078ec0ff */
[----:B------:R-:W-:Y:S02]  /*65600*/  LOP3.LUT R208, R208, 0xffff, RZ, 0xc0, !PT ;  /* 0x0000ffffd0d07812 */ /* 0x000fe400078ec0ff */
[----:B------:R-:W-:Y:S01]  /*65610*/  LOP3.LUT R207, R207, 0xffff, RZ, 0xc0, !PT ;  /* 0x0000ffffcfcf7812 */ /* 0x000fe200078ec0ff */
[----:B------:R0:W-:Y:S01]  /*65620*/  STL [R1+0x76c], R0 ;  /* 0x00076c0001007387 */ /* 0x0001e20000100800 */
[----:B------:R-:W-:Y:S02]  /*65630*/  LOP3.LUT R186, R186, 0xffff, RZ, 0xc0, !PT ;  /* 0x0000ffffbaba7812 */ /* 0x000fe400078ec0ff */
[----:B------:R-:W-:Y:S02]  /*65640*/  LOP3.LUT R4, R185, 0xffff, RZ, 0xc0, !PT ;  /* 0x0000ffffb9047812 */ /* 0x000fe400078ec0ff */
[----:B------:R-:W-:-:S02]  /*65650*/  LOP3.LUT R185, R6, 0xffff, RZ, 0xc0, !PT ;  /* 0x0000ffff06b97812 */ /* 0x000fc400078ec0ff */
[----:B------:R-:W-:Y:S02]  /*65660*/  PRMT R6, R206, 0x3340, R208 ;  /* 0x00003340ce067816 */ /* 0x000fe400000000d0 */
[--C-:B0-----:R-:W-:Y:S02]  /*65670*/  PRMT R0, R0, 0x3340, R1.reuse ;  /* 0x0000334000007816 */ /* 0x101fe40000000001 */
[----:B------:R-:W-:Y:S02]  /*65680*/  LOP3.LUT R145, R245, 0xffff, RZ, 0xc0, !PT ;  /* 0x0000fffff5917812 */ /* 0x000fe400078ec0ff */
[----:B------:R-:W-:Y:S02]  /*65690*/  PRMT R2, R186, 0x3340, R1 ;  /* 0x00003340ba027816 */ /* 0x000fe40000000001 */
[----:B------:R-:W-:Y:S01]  /*656a0*/  PRMT R24, R184, 0x3340, R207 ;  /* 0x00003340b8187816 */ /* 0x000fe200000000cf */
[----:B------:R0:W-:Y:S01]  /*656b0*/  STL [R1+0x8], R4 ;  /* 0x0000080401007387 */ /* 0x0001e20000100800 */
[----:B------:R-:W-:-:S02]  /*656c0*/  PRMT R3, R4, 0x3340, R1 ;  /* 0x0000334004037816 */ /* 0x000fc40000000001 */
[----:B------:R-:W-:Y:S02]  /*656d0*/  PRMT R25, R142, 0x3340, R144 ;  /* 0x000033408e197816 */ /* 0x000fe40000000090 */
[----:B------:R-:W-:Y:S02]  /*656e0*/  PRMT R0, R6, 0x5410, R0 ;  /* 0x0000541006007816 */ /* 0x000fe40000000000 */
[----:B------:R-:W-:Y:S02]  /*656f0*/  PRMT R26, R143, 0x3340, R145 ;  /* 0x000033408f1a7816 */ /* 0x000fe40000000091 */
[----:B------:R-:W-:Y:S02]  /*65700*/  PRMT R6, R24, 0x5410, R2 ;  /* 0x0000541018067816 */ /* 0x000fe40000000002 */
[----:B0-----:R-:W-:Y:S01]  /*65710*/  PRMT R4, R185, 0x3340, R1 ;  /* 0x00003340b9047816 */ /* 0x001fe20000000001 */
[----:B------:R0:W-:Y:S01]  /*65720*/  STL [R1+0x7ac], R0 ;  /* 0x0007ac0001007387 */ /* 0x0001e20000100800 */
[----:B------:R-:W-:-:S03]  /*65730*/  PRMT R2, R25, 0x5410, R3 ;  /* 0x0000541019027816 */ /* 0x000fc60000000003 */
[----:B------:R-:W-:Y:S04]  /*65740*/  STL [R1+0x7a8], R6 ;  /* 0x0007a80601007387 */ /* 0x000fe80000100800 */
[----:B------:R-:W3:Y:S01]  /*65750*/  LDL.LU R36, [R1+0xc1c] ;  /* 0x000c1c0001247983 */ /* 0x000ee20000300800 */
[----:B0-----:R-:W-:-:S03]  /*65760*/  PRMT R0, R26, 0x5410, R4 ;  /* 0x000054101a007816 */ /* 0x001fc60000000004 */
[----:B------:R-:W-:Y:S04]  /*65770*/  STL [R1+0x7a4], R2 ;  /* 0x0007a40201007387 */ /* 0x000fe80000100800 */
[----:B------:R-:W3:Y:S04]  /*65780*/  LDL.LU R35, [R1+0xc18] ;  /* 0x000c180001237983 */ /* 0x000ee80000300800 */
[----:B------:R0:W-:Y:S01]  /*65790*/  STL [R1+0x7a0], R0 ;  /* 0x0007a00001007387 */ /* 0x0001e20000100800 */
[----:B--2---:R-:W-:-:S03]  /*657a0*/  LOP3.LUT R18, R34, 0xffff, RZ, 0xc0, !PT ;  /* 0x0000ffff22127812 */ /* 0x004fc600078ec0ff */
[----:B------:R-:W2:Y:S04]  /*657b0*/  LDL.LU R34, [R1+0xa10] ;  /* 0x000a100001227983 */ /* 0x000ea80000300800 */
[----:B------:R-:W-:Y:S01]  /*657c0*/  STL [R1+0x14], R18 ;  /* 0x0000141201007387 */ /* 0x000fe20000100800 */
[----:B----4-:R-:W-:-:S03]  /*657d0*/  LOP3.LUT R147, R33, 0xffff, RZ, 0xc0, !PT ;  /* 0x0000ffff21937812 */ /* 0x010fc600078ec0ff */
[----:B------:R-:W4:Y:S01]  /*657e0*/  LDL.LU R33, [R1+0xa0c] ;  /* 0x000a0c0001217983 */ /* 0x000f220000300800 */
[----:B------:R-:W-:-:S03]  /*657f0*/  LOP3.LUT R24, R31, 0xffff, RZ, 0xc0, !PT ;  /* 0x0000ffff1f187812 */ /* 0x000fc600078ec0ff */
[----:B------:R-:W4:Y:S01]  /*65800*/  LDL.LU R31, [R1+0x814] ;  /* 0x00081400011f7983 */ /* 0x000f220000300800 */
[----:B------:R-:W-:-:S03]  /*65810*/  LOP3.LUT R25, R32, 0xffff, RZ, 0xc0, !PT ;  /* 0x0000ffff20197812 */ /* 0x000fc600078ec0ff */
[----:B------:R1:W-:Y:S04]  /*65820*/  STL [R1+0x4], R24 ;  /* 0x0000041801007387 */ /* 0x0003e80000100800 */
[----:B------:R-:W4:Y:S04]  /*65830*/  LDL.LU R32, [R1+0x810] ;  /* 0x0008100001207983 */ /* 0x000f280000300800 */
[----:B------:R-:W-:Y:S01]  /*65840*/  STL [R1+0x10], R25 ;  /* 0x0000101901007387 */ /* 0x000fe20000100800 */
[----:B---3--:R-:W-:-:S03]  /*65850*/  LOP3.LUT R149, R17, 0xffff, RZ, 0xc0, !PT ;  /* 0x0000ffff11957812 */ /* 0x008fc600078ec0ff */
[----:B------:R-:W3:Y:S01]  /*65860*/  LDL.LU R17, [R1+0x600] ;  /* 0x0006000001117983 */ /* 0x000ee20000300800 */
[----:B------:R-:W-:Y:S02]  /*65870*/  LOP3.LUT R146, R38, 0xffff, RZ, 0xc0, !PT ;  /* 0x0000ffff26927812 */ /* 0x000fe400078ec0ff */
[----:B------:R-:W-:Y:S02]  /*65880*/  LOP3.LUT R148, R37, 0xffff, RZ, 0xc0, !PT ;  /* 0x0000ffff25947812 */ /* 0x000fe400078ec0ff */
[----:B------:R-:W-:Y:S02]  /*65890*/  LOP3.LUT R188, R188, 0xffff, RZ, 0xc0, !PT ;  /* 0x0000ffffbcbc7812 */ /* 0x000fe400078ec0ff */
[----:B------:R-:W-:Y:S02]  /*658a0*/  LOP3.LUT R3, R8, 0xffff, RZ, 0xc0, !PT ;  /* 0x0000ffff08037812 */ /* 0x000fe400078ec0ff */
[----:B------:R-:W-:Y:S02]  /*658b0*/  LOP3.LUT R187, R187, 0xffff, RZ, 0xc0, !PT ;  /* 0x0000ffffbbbb7812 */ /* 0x000fe400078ec0ff */
[----:B0-----:R-:W-:-:S02]  /*658c0*/  PRMT R0, R188, 0x3340, R1 ;  /* 0x00003340bc007816 */ /* 0x001fc40000000001 */
[----:B------:R-:W-:Y:S02]  /*658d0*/  PRMT R6, R146, 0x3340, R148 ;  /* 0x0000334092067816 */ /* 0x000fe40000000094 */
[----:B------:R-:W-:Y:S02]  /*658e0*/  LOP3.LUT R139, R249, 0xffff, RZ, 0xc0, !PT ;  /* 0x0000fffff98b7812 */ /* 0x000fe400078ec0ff */
[----:B------:R-:W-:Y:S01]  /*658f0*/  LOP3.LUT R190, R190, 0xffff, RZ, 0xc0, !PT ;  /* 0x0000ffffbebe7812 */ /* 0x000fe200078ec0ff */
[----:B------:R0:W-:Y:S01]  /*65900*/  STL [R1+0xc], R3 ;  /* 0x00000c0301007387 */ /* 0x0001e20000100800 */
[----:B------:R-:W-:Y:S02]  /*65910*/  PRMT R2, R187, 0x3340, R1 ;  /* 0x00003340bb027816 */ /* 0x000fe40000000001 */
[----:B------:R-:W-:Y:S02]  /*65920*/  PRMT R8, R147, 0x3340, R149 ;  /* 0x0000334093087816 */ /* 0x000fe40000000095 */
[----:B------:R-:W-:-:S02]  /*65930*/  PRMT R0, R6, 0x5410, R0 ;  /* 0x0000541006007816 */ /* 0x000fc40000000000 */
[----:B-1----:R-:W-:Y:S02]  /*65940*/  PRMT R24, R24, 0x3340, R139 ;  /* 0x0000334018187816 */ /* 0x002fe4000000008b */
[--C-:B------:R-:W-:Y:S02]  /*65950*/  PRMT R4, R190, 0x3340, R1.reuse ;  /* 0x00003340be047816 */ /* 0x100fe40000000001 */
[----:B0-----:R-:W-:Y:S02]  /*65960*/  PRMT R3, R3, 0x3340, R1 ;  /* 0x0000334003037816 */ /* 0x001fe40000000001 */
[----:B------:R-:W-:Y:S01]  /*65970*/  PRMT R25, R18, 0x3340, R25 ;  /* 0x0000334012197816 */ /* 0x000fe20000000019 */
[----:B------:R0:W-:Y:S01]  /*65980*/  STL [R1+0x79c], R0 ;  /* 0x00079c0001007387 */ /* 0x0001e20000100800 */
[----:B------:R-:W-:Y:S02]  /*65990*/  PRMT R6, R8, 0x5410, R2 ;  /* 0x0000541008067816 */ /* 0x000fe40000000002 */
[----:B------:R-:W-:-:S03]  /*659a0*/  PRMT R2, R24, 0x5410, R3 ;  /* 0x0000541018027816 */ /* 0x000fc60000000003 */
[----:B------:R-:W-:Y:S01]  /*659b0*/  STL [R1+0x798], R6 ;  /* 0x0007980601007387 */ /* 0x000fe20000100800 */
[----:B0-----:R-:W-:-:S03]  /*659c0*/  PRMT R0, R25, 0x5410, R4 ;  /* 0x0000541019007816 */ /* 0x001fc60000000004 */
[----:B------:R-:W-:Y:S01]  /*659d0*/  STL [R1+0x794], R2 ;  /* 0x0007940201007387 */ /* 0x000fe20000100800 */
[----:B------:R-:W-:-:S03]  /*659e0*/  LOP3.LUT R24, R36, 0xffff, RZ, 0xc0, !PT ;  /* 0x0000ffff24187812 */ /* 0x000fc600078ec0ff */
[----:B------:R0:W-:Y:S01]  /*659f0*/  STL [R1+0x790], R0 ;  /* 0x0007900001007387 */ /* 0x0001e20000100800 */
[----:B------:R-:W-:-:S03]  /*65a00*/  LOP3.LUT R132, R35, 0xffff, RZ, 0xc0, !PT ;  /* 0x0000ffff23847812 */ /* 0x000fc600078ec0ff */
[----:B------:R-:W3:Y:S04]  /*65a10*/  LDL.LU R35, [R1+0xc24] ;  /* 0x000c240001237983 */ /* 0x000ee80000300800 */
[----:B------:R-:W-:Y:S04]  /*65a20*/  STL [R1+0x24], R24 ;  /* 0x0000241801007387 */ /* 0x000fe80000100800 */
[----:B------:R-:W3:Y:S04]  /*65a30*/  LDL.LU R37, [R1+0xc20] ;  /* 0x000c200001257983 */ /* 0x000ee80000300800 */
[----:B------:R-:W3:Y:S01]  /*65a40*/  LDL.LU R36, [R1+0xa18] ;  /* 0x000a180001247983 */ /* 0x000ee20000300800 */
[----:B--2---:R-:W-:-:S02]  /*65a50*/  LOP3.LUT R133, R34, 0xffff, RZ, 0xc0, !PT ;  /* 0x0000ffff22857812 */ /* 0x004fc400078ec0ff */
[----:B----4-:R-:W-:Y:S02]  /*65a60*/  LOP3.LUT R26, R33, 0xffff, RZ, 0xc0, !PT ;  /* 0x0000ffff211a7812 */ /* 0x010fe400078ec0ff */
[----:B------:R-:W-:Y:S02]  /*65a70*/  LOP3.LUT R25, R31, 0xffff, RZ, 0xc0, !PT ;  /* 0x0000ffff1f197812 */ /* 0x000fe400078ec0ff */
[----:B------:R-:W2:Y:S04]  /*65a80*/  LDL.LU R31, [R1+0xa14] ;  /* 0x000a1400011f7983 */ /* 0x000ea80000300800 */
[----:B------:R-:W-:Y:S04]  /*65a90*/  STL [R1+0x20], R26 ;  /* 0x0000201a01007387 */ /* 0x000fe80000100800 */
[----:B------:R-:W4:Y:S01]  /*65aa0*/  LDL.LU R34, [R1+0x81c] ;  /* 0x00081c0001227983 */ /* 0x000f220000300800 */
[----:B------:R-:W-:-:S03]  /*65ab0*/  LOP3.LUT R134, R32, 0xffff, RZ, 0xc0, !PT ;  /* 0x0000ffff20867812 */ /* 0x000fc600078ec0ff */
[----:B------:R-:W-:Y:S04]  /*65ac0*/  STL [R1+0x1c], R25 ;  /* 0x00001c1901007387 */ /* 0x000fe80000100800 */
[----:B------:R-:W4:Y:S04]  /*65ad0*/  LDL.LU R33, [R1+0x818] ;  /* 0x0008180001217983 */ /* 0x000f280000300800 */
[----:B------:R-:W4:Y:S01]  /*65ae0*/  LDL.LU R32, [R1+0x608] ;  /* 0x0006080001207983 */ /* 0x000f220000300800 */
[----:B---3--:R-:W-:-:S03]  /*65af0*/  LOP3.LUT R135, R17, 0xffff, RZ, 0xc0, !PT ;  /* 0x0000ffff11877812 */ /* 0x008fc600078ec0ff */
[----:B------:R-:W3:Y:S01]  /*65b00*/  LDL.LU R17, [R1+0x604] ;  /* 0x0006040001117983 */ /* 0x000ee20000300800 */
[----:B------:R-:W-:Y:S02]  /*65b10*/  LOP3.LUT R189, R189, 0xffff, RZ, 0xc0, !PT ;  /* 0x0000ffffbdbd7812 */ /* 0x000fe400078ec0ff */
[----:B------:R-:W-:Y:S02]  /*65b20*/  LOP3.LUT R138, R11, 0xffff, RZ, 0xc0, !PT ;  /* 0x0000ffff0b8a7812 */ /* 0x000fe400078ec0ff */
[----:B------:R-:W-:Y:S02]  /*65b30*/  LOP3.LUT R27, R252, 0xffff, RZ, 0xc0, !PT ;  /* 0x0000fffffc1b7812 */ /* 0x000fe400078ec0ff */
[----:B------:R-:W-:Y:S02]  /*65b40*/  LOP3.LUT R18, R9, 0xffff, RZ, 0xc0, !PT ;  /* 0x0000ffff09127812 */ /* 0x000fe400078ec0ff */
[----:B0-----:R-:W-:Y:S02]  /*65b50*/  PRMT R0, R189, 0x3340, R1 ;  /* 0x00003340bd007816 */ /* 0x001fe40000000001 */
[----:B------:R-:W-:-:S02]  /*65b60*/  PRMT R6, R132, 0x3340, R134 ;  /* 0x0000334084067816 */ /* 0x000fc40000000086 */
[----:B------:R-:W-:Y:S02]  /*65b70*/  LOP3.LUT R192, R192, 0xffff, RZ, 0xc0, !PT ;  /* 0x0000ffffc0c07812 */ /* 0x000fe400078ec0ff */
[----:B------:R-:W-:Y:S02]  /*65b80*/  PRMT R2, R138, 0x3340, R1 ;  /* 0x000033408a027816 */ /* 0x000fe40000000001 */
[----:B------:R-:W-:Y:S02]  /*65b90*/  PRMT R8, R133, 0x3340, R135 ;  /* 0x0000334085087816 */ /* 0x000fe40000000087 */
[----:B------:R-:W-:Y:S02]  /*65ba0*/  PRMT R3, R18, 0x3340, R1 ;  /* 0x0000334012037816 */ /* 0x000fe40000000001 */
[----:B------:R-:W-:Y:S02]  /*65bb0*/  PRMT R9, R26, 0x3340, R27 ;  /* 0x000033401a097816 */ /* 0x000fe4000000001b */
[----:B------:R-:W-:Y:S01]  /*65bc0*/  PRMT R0, R6, 0x5410, R0 ;  /* 0x0000541006007816 */ /* 0x000fe20000000000 */
[----:B------:R-:W-:Y:S01]  /*65bd0*/  STL [R1+0x18], R27 ;  /* 0x0000181b01007387 */ /* 0x000fe20000100800 */
[----:B------:R-:W-:-:S02]  /*65be0*/  PRMT R4, R192, 0x3340, R1 ;  /* 0x00003340c0047816 */ /* 0x000fc40000000001 */
[----:B------:R-:W-:Y:S01]  /*65bf0*/  PRMT R11, R24, 0x3340, R25 ;  /* 0x00003340180b7816 */ /* 0x000fe20000000019 */
[----:B------:R-:W-:Y:S01]  /*65c00*/  STL [R1+0x2d2c], R18 ;  /* 0x002d2c1201007387 */ /* 0x000fe20000100800 */
[----:B------:R-:W-:Y:S02]  /*65c10*/  PRMT R6, R8, 0x5410, R2 ;  /* 0x0000541008067816 */ /* 0x000fe40000000002 */
[----:B------:R-:W-:Y:S01]  /*65c20*/  PRMT R2, R9, 0x5410, R3 ;  /* 0x0000541009027816 */ /* 0x000fe20000000003 */
[----:B------:R0:W-:Y:S04]  /*65c30*/  STL [R1+0x78c], R0 ;  /* 0x00078c0001007387 */ /* 0x0001e80000100800 */
[----:B------:R-:W-:Y:S01]  /*65c40*/  STL [R1+0x788], R6 ;  /* 0x0007880601007387 */ /* 0x000fe20000100800 */
[----:B0-----:R-:W-:-:S03]  /*65c50*/  PRMT R0, R11, 0x5410, R4 ;  /* 0x000054100b007816 */ /* 0x001fc60000000004 */
[----:B------:R-:W-:Y:S01]  /*65c60*/  STL [R1+0x784], R2 ;  /* 0x0007840201007387 */ /* 0x000fe20000100800 */
[----:B------:R-:W-:-:S03]  /*65c70*/  LOP3.LUT R18, R35, 0xffff, RZ, 0xc0, !PT ;  /* 0x0000ffff23127812 */ /* 0x000fc600078ec0ff */
[----:B------:R-:W3:Y:S04]  /*65c80*/  LDL.LU R35, [R1+0xc30] ;  /* 0x000c300001237983 */ /* 0x000ee80000300800 */
[----:B------:R0:W-:Y:S04]  /*65c90*/  STL [R1+0x780], R0 ;  /* 0x0007800001007387 */ /* 0x0001e80000100800 */
[----:B------:R-:W-:Y:S01]  /*65ca0*/  STL [R1+0x12c], R18 ;  /* 0x00012c1201007387 */ /* 0x000fe20000100800 */
[----:B------:R-:W-:-:S03]  /*65cb0*/  LOP3.LUT R123, R36, 0xffff, RZ, 0xc0, !PT ;  /* 0x0000ffff247b7812 */ /* 0x000fc600078ec0ff */
[----:B------:R-:W3:Y:S01]  /*65cc0*/  LDL.LU R36, [R1+0xc2c] ;  /* 0x000c2c0001247983 */ /* 0x000ee20000300800 */
[----:B--2---:R-:W-:-:S03]  /*65cd0*/  LOP3.LUT R124, R31, 0xffff, RZ, 0xc0, !PT ;  /* 0x0000ffff1f7c7812 */ /* 0x004fc600078ec0ff */
[----:B------:R-:W2:Y:S01]  /*65ce0*/  LDL.LU R31, [R1+0xc28] ;  /* 0x000c2800011f7983 */ /* 0x000ea20000300800 */
[----:B----4-:R-:W-:-:S03]  /*65cf0*/  LOP3.LUT R11, R34, 0xffff, RZ, 0xc0, !PT ;  /* 0x0000ffff220b7812 */ /* 0x010fc600078ec0ff */
[----:B------:R-:W4:Y:S01]  /*65d00*/  LDL.LU R34, [R1+0xa1c] ;  /* 0x000a1c0001227983 */ /* 0x000f220000300800 */
[----:B------:R-:W-:-:S03]  /*65d10*/  LOP3.LUT R137, R33, 0xffff, RZ, 0xc0, !PT ;  /* 0x0000ffff21897812 */ /* 0x000fc600078ec0ff */
[----:B------:R-:W4:Y:S01]  /*65d20*/  LDL.LU R33, [R1+0x828] ;  /* 0x0008280001217983 */ /* 0x000f220000300800 */
[----:B------:R-:W-:-:S03]  /*65d30*/  LOP3.LUT R125, R32, 0xffff, RZ, 0xc0, !PT ;  /* 0x0000ffff207d7812 */ /* 0x000fc600078ec0ff */
[----:B------:R-:W-:Y:S04]  /*65d40*/  STL [R1+0x128], R11 ;  /* 0x0001280b01007387 */ /* 0x000fe80000100800 */
[----:B------:R-:W4:Y:S01]  /*65d50*/  LDL.LU R32, [R1+0x824] ;  /* 0x0008240001207983 */ /* 0x000f220000300800 */
[----:B---3--:R-:W-:-:S03]  /*65d60*/  LOP3.LUT R126, R17, 0xffff, RZ, 0xc0, !PT ;  /* 0x0000ffff117e7812 */ /* 0x008fc600078ec0ff */
[----:B------:R-:W3:Y:S01]  /*65d70*/  LDL.LU R17, [R1+0x820] ;  /* 0x0008200001117983 */ /* 0x000ee20000300800 */
[----:B------:R-:W-:Y:S02]  /*65d80*/  LOP3.LUT R136, R37, 0xffff, RZ, 0xc0, !PT ;  /* 0x0000ffff25887812 */ /* 0x000fe400078ec0ff */
[----:B------:R-:W-:Y:S01]  /*65d90*/  LOP3.LUT R191, R191, 0xffff, RZ, 0xc0, !PT ;  /* 0x0000ffffbfbf7812 */ /* 0x000fe200078ec0ff */
[----:B------:R-:W3:Y:S01]  /*65da0*/  LDL.LU R38, [R1+0x60c] ;  /* 0x00060c0001267983 */ /* 0x000ee20000300800 */
[----:B------:R-:W-:Y:S02]  /*65db0*/  LOP3.LUT R3, R12, 0xffff, RZ, 0xc0, !PT ;  /* 0x0000ffff0c037812 */ /* 0x000fe400078ec0ff */
[----:B------:R-:W-:Y:S02]  /*65dc0*/  LOP3.LUT R131, R13, 0xffff, RZ, 0xc0, !PT ;  /* 0x0000ffff0d837812 */ /* 0x000fe400078ec0ff */
[----:B------:R-:W-:Y:S02]  /*65dd0*/  LOP3.LUT R4, R194, 0xffff, RZ, 0xc0, !PT ;  /* 0x0000ffffc2047812 */ /* 0x000fe400078ec0ff */
[----:B0-----:R-:W-:-:S02]  /*65de0*/  PRMT R0, R191, 0x3340, R1 ;  /* 0x00003340bf007816 */ /* 0x001fc40000000001 */
[----:B------:R-:W-:Y:S01]  /*65df0*/  PRMT R6, R136, 0x3340, R137 ;  /* 0x0000334088067816 */ /* 0x000fe20000000089 */
[----:B------:R0:W-:Y:S01]  /*65e00*/  STL [R1+0x73c], R3 ;  /* 0x00073c0301007387 */ /* 0x0001e20000100800 */
[----:B------:R-:W-:Y:S02]  /*65e10*/  PRMT R2, R131, 0x3340, R1 ;  /* 0x0000334083027816 */ /* 0x000fe40000000001 */
[----:B------:R-:W-:Y:S01]  /*65e20*/  PRMT R8, R123, 0x3340, R125 ;  /* 0x000033407b087816 */ /* 0x000fe2000000007d */
[----:B------:R1:W-:Y:S01]  /*65e30*/  STL [R1+0x108], R4 ;  /* 0x0001080401007387 */ /* 0x0003e20000100800 */
[----:B------:R-:W-:Y:S02]  /*65e40*/  PRMT R9, R124, 0x3340, R126 ;  /* 0x000033407c097816 */ /* 0x000fe4000000007e */
[----:B------:R-:W-:Y:S02]  /*65e50*/  PRMT R0, R6, 0x5410, R0 ;  /* 0x0000541006007816 */ /* 0x000fe40000000000 */
[----:B0-----:R-:W-:-:S02]  /*65e60*/  PRMT R3, R3, 0x3340, R1 ;  /* 0x0000334003037816 */ /* 0x001fc40000000001 */
[----:B------:R-:W-:Y:S02]  /*65e70*/  PRMT R11, R18, 0x3340, R11 ;  /* 0x00003340120b7816 */ /* 0x000fe4000000000b */
[----:B-1----:R-:W-:Y:S02]  /*65e80*/  PRMT R4, R4, 0x3340, R1 ;  /* 0x0000334004047816 */ /* 0x002fe40000000001 */
[----:B------:R-:W-:Y:S01]  /*65e90*/  PRMT R6, R8, 0x5410, R2 ;  /* 0x0000541008067816 */ /* 0x000fe20000000002 */
[----:B------:R0:W-:Y:S01]  /*65ea0*/  STL [R1+0x778], R0 ;  /* 0x0007780001007387 */ /* 0x0001e20000100800 */
[----:B------:R-:W-:-:S03]  /*65eb0*/  PRMT R2, R9, 0x5410, R3 ;  /* 0x0000541009027816 */ /* 0x000fc60000000003 */
[----:B------:R-:W-:Y:S01]  /*65ec0*/  STL [R1+0x774], R6 ;  /* 0x0007740601007387 */ /* 0x000fe20000100800 */
[----:B0-----:R-:W-:-:S03]  /*65ed0*/  PRMT R0, R11, 0x5410, R4 ;  /* 0x000054100b007816 */ /* 0x001fc60000000004 */
[----:B------:R-:W-:Y:S04]  /*65ee0*/  STL [R1+0x770], R2 ;  /* 0x0007700201007387 */ /* 0x000fe80000100800 */
[----:B------:R-:W3:Y:S01]  /*65ef0*/  LDL.LU R37, [R1+0xc38] ;  /* 0x000c380001257983 */ /* 0x000ee20000300800 */
[----:B------:R-:W-:-:S03]  /*65f00*/  LOP3.LUT R9, R35, 0xffff, RZ, 0xc0, !PT ;  /* 0x0000ffff23097812 */ /* 0x000fc600078ec0ff */
[----:B------:R0:W-:Y:S04]  /*65f10*/  STL [R1+0x768], R0 ;  /* 0x0007680001007387 */ /* 0x0001e80000100800 */
[----:B------:R-:W3:Y:S04]  /*65f20*/  LDL.LU R35, [R1+0xc34] ;  /* 0x000c340001237983 */ /* 0x000ee80000300800 */
[----:B------:R1:W-:Y:S01]  /*65f30*/  STL [R1+0x124], R9 ;  /* 0x0001240901007387 */ /* 0x0003e20000100800 */
[----:B------:R-:W-:Y:S02]  /*65f40*/  LOP3.LUT R11, R36, 0xffff, RZ, 0xc0, !PT ;  /* 0x0000ffff240b7812 */ /* 0x000fe400078ec0ff */
[----:B--2---:R-:W-:-:S02]  /*65f50*/  LOP3.LUT R127, R31, 0xffff, RZ, 0xc0, !PT ;  /* 0x0000ffff1f7f7812 */ /* 0x004fc400078ec0ff */
[----:B------:R-:W2:Y:S04]  /*65f60*/  LDL.LU R31, [R1+0xa24] ;  /* 0x000a2400011f7983 */ /* 0x000ea80000300800 */
[----:B------:R-:W-:Y:S01]  /*65f70*/  STL [R1+0x138], R11 ;  /* 0x0001380b01007387 */ /* 0x000fe20000100800 */
[----:B----4-:R-:W-:-:S03]  /*65f80*/  LOP3.LUT R128, R34, 0xffff, RZ, 0xc0, !PT ;  /* 0x0000ffff22807812 */ /* 0x010fc600078ec0ff */
[----:B------:R-:W4:Y:S04]  /*65f90*/  LDL.LU R36, [R1+0xa20] ;  /* 0x000a200001247983 */ /* 0x000f280000300800 */
[----:B------:R-:W4:Y:S01]  /*65fa0*/  LDL.LU R34, [R1+0x830] ;  /* 0x0008300001227983 */ /* 0x000f220000300800 */
[----:B------:R-:W-:-:S03]  /*65fb0*/  LOP3.LUT R194, R33, 0xffff, RZ, 0xc0, !PT ;  /* 0x0000ffff21c27812 */ /* 0x000fc600078ec0ff */
[----:B------:R-:W4:Y:S01]  /*65fc0*/  LDL.LU R33, [R1+0x82c] ;  /* 0x00082c0001217983 */ /* 0x000f220000300800 */
[----:B------:R-:W-:-:S03]  /*65fd0*/  LOP3.LUT R12, R32, 0xffff, RZ, 0xc0, !PT ;  /* 0x0000ffff200c7812 */ /* 0x000fc600078ec0ff */
        /* <DEDUP_REMOVED lines=10> */
[----:B------:R-:W-:Y:S01]  /*66080*/  LOP3.LUT R195, R195, 0xffff, RZ, 0xc0, !PT ;  /* 0x0000ffffc3c37812 */ /* 0x000fe200078ec0ff */
[----:B------:R0:W-:Y:S01]  /*66090*/  STL [R1+0x130], R3 ;  /* 0x0001300301007387 */ /* 0x0001e20000100800 */
[--C-:B------:R-:W-:Y:S02]  /*660a0*/  PRMT R2, R122, 0x3340, R1.reuse ;  /* 0x000033407a027816 */ /* 0x100fe40000000001 */
[----:B------:R-:W-:Y:S02]  /*660b0*/  PRMT R8, R128, 0x3340, R130 ;  /* 0x0000334080087816 */ /* 0x000fe40000000082 */
[----:B------:R-:W-:Y:S02]  /*660c0*/  PRMT R0, R6, 0x5410, R0 ;  /* 0x0000541006007816 */ /* 0x000fe40000000000 */
[----:B-1----:R-:W-:Y:S02]  /*660d0*/  PRMT R9, R9, 0x3340, R194 ;  /* 0x0000334009097816 */ /* 0x002fe400000000c2 */
[----:B------:R-:W-:-:S02]  /*660e0*/  PRMT R4, R195, 0x3340, R1 ;  /* 0x00003340c3047816 */ /* 0x000fc40000000001 */
[----:B0-----:R-:W-:Y:S02]  /*660f0*/  PRMT R3, R3, 0x3340, R1 ;  /* 0x0000334003037816 */ /* 0x001fe40000000001 */
[----:B------:R-:W-:Y:S01]  /*66100*/  PRMT R11, R11, 0x3340, R12 ;  /* 0x000033400b0b7816 */ /* 0x000fe2000000000c */
[----:B------:R0:W-:Y:S01]  /*66110*/  STL [R1+0x764], R0 ;  /* 0x0007640001007387 */ /* 0x0001e20000100800 */
[----:B------:R-:W-:Y:S02]  /*66120*/  PRMT R6, R8, 0x5410, R2 ;  /* 0x0000541008067816 */ /* 0x000fe40000000002 */
[----:B------:R-:W-:-:S03]  /*66130*/  PRMT R2, R9, 0x5410, R3 ;  /* 0x0000541009027816 */ /* 0x000fc60000000003 */
[----:B------:R-:W-:Y:S01]  /*66140*/  STL [R1+0x760], R6 ;  /* 0x0007600601007387 */ /* 0x000fe20000100800 */
[----:B0-----:R-:W-:-:S03]  /*66150*/  PRMT R0, R11, 0x5410, R4 ;  /* 0x000054100b007816 */ /* 0x001fc60000000004 */
[----:B------:R-:W-:Y:S04]  /*66160*/  STL [R1+0x75c], R2 ;  /* 0x00075c0201007387 */ /* 0x000fe80000100800 */
[----:B------:R2:W-:Y:S01]  /*66170*/  STL [R1+0x758], R0 ;  /* 0x0007580001007387 */ /* 0x0005e20000100800 */
[----:B------:R-:W-:-:S03]  /*66180*/  LOP3.LUT R115, R37, 0xffff, RZ, 0xc0, !PT ;  /* 0x0000ffff25737812 */ /* 0x000fc600078ec0ff */
[----:B------:R-:W3:Y:S01]  /*66190*/  LDL.LU R37, [R1+0xc40] ;  /* 0x000c400001257983 */ /* 0x000ee20000300800 */
[----:B------:R-:W-:-:S03]  /*661a0*/  LOP3.LUT R9, R35, 0xffff, RZ, 0xc0, !PT ;  /* 0x0000ffff23097812 */ /* 0x000fc600078ec0ff */
[----:B------:R-:W3:Y:S04]  /*661b0*/  LDL.LU R35, [R1+0xc3c] ;  /* 0x000c3c0001237983 */ /* 0x000ee80000300800 */
[----:B------:R-:W-:Y:S01]  /*661c0*/  STL [R1+0x164], R9 ;  /* 0x0001640901007387 */ /* 0x000fe20000100800 */
[----:B------:R-:W-:Y:S02]  /*661d0*/  LOP3.LUT R3, R197, 0xffff, RZ, 0xc0, !PT ;  /* 0x0000ffffc5037812 */ /* 0x000fe400078ec0ff */
[----:B--2---:R-:W-:Y:S02]  /*661e0*/  LOP3.LUT R0, R31, 0xffff, RZ, 0xc0, !PT ;  /* 0x0000ffff1f007812 */ /* 0x004fe400078ec0ff */
[----:B------:R-:W2:Y:S04]  /*661f0*/  LDL.LU R31, [R1+0xa2c] ;  /* 0x000a2c00011f7983 */ /* 0x000ea80000300800 */
[----:B------:R0:W-:Y:S01]  /*66200*/  STL [R1+0x160], R0 ;  /* 0x0001600001007387 */ /* 0x0001e20000100800 */
[----:B----4-:R-:W-:-:S03]  /*66210*/  LOP3.LUT R118, R36, 0xffff, RZ, 0xc0, !PT ;  /* 0x0000ffff24767812 */ /* 0x010fc600078ec0ff */
[----:B------:R-:W4:Y:S01]  /*66220*/  LDL.LU R36, [R1+0xa28] ;  /* 0x000a280001247983 */ /* 0x000f220000300800 */
[----:B------:R-:W-:-:S03]  /*66230*/  LOP3.LUT R116, R34, 0xffff, RZ, 0xc0, !PT ;  /* 0x0000ffff22747812 */ /* 0x000fc600078ec0ff */
[----:B------:R-:W2:Y:S01]  /*66240*/  LDL.LU R34, [R1+0x838] ;  /* 0x0008380001227983 */ /* 0x000ea20000300800 */
[----:B------:R-:W-:-:S03]  /*66250*/  LOP3.LUT R11, R33, 0xffff, RZ, 0xc0, !PT ;  /* 0x0000ffff210b7812 */ /* 0x000fc600078ec0ff */
[----:B------:R-:W2:Y:S04]  /*66260*/  LDL.LU R33, [R1+0x834] ;  /* 0x0008340001217983 */ /* 0x000ea80000300800 */
[----:B------:R-:W-:Y:S01]  /*66270*/  STL [R1+0x15c], R11 ;  /* 0x00015c0b01007387 */ /* 0x000fe20000100800 */
[----:B------:R-:W-:-:S03]  /*66280*/  LOP3.LUT R196, R32, 0xffff, RZ, 0xc0, !PT ;  /* 0x0000ffff20c47812 */ /* 0x000fc600078ec0ff */
[----:B------:R-:W2:Y:S01]  /*66290*/  LDL.LU R32, [R1+0x61c] ;  /* 0x00061c0001207983 */ /* 0x000ea20000300800 */
[----:B---3--:R-:W-:-:S03]  /*662a0*/  LOP3.LUT R119, R17, 0xffff, RZ, 0xc0, !PT ;  /* 0x0000ffff11777812 */ /* 0x008fc600078ec0ff */
[----:B------:R-:W3:Y:S04]  /*662b0*/  LDL.LU R17, [R1+0x618] ;  /* 0x0006180001117983 */ /* 0x000ee80000300800 */
[----:B------:R-:W3:Y:S01]  /*662c0*/  LDL.LU R197, [R1+0x160] ;  /* 0x0001600001c57983 */ /* 0x000ee20000300800 */
[----:B------:R-:W-:Y:S02]  /*662d0*/  LOP3.LUT R117, R22, 0xffff, RZ, 0xc0, !PT ;  /* 0x0000ffff16757812 */ /* 0x000fe400078ec0ff */
[----:B------:R-:W-:Y:S02]  /*662e0*/  LOP3.LUT R198, R198, 0xffff, RZ, 0xc0, !PT ;  /* 0x0000ffffc6c67812 */ /* 0x000fe400078ec0ff */
[----:B0-----:R-:W-:Y:S02]  /*662f0*/  PRMT R0, R117, 0x3340, R1 ;  /* 0x0000334075007816 */ /* 0x001fe40000000001 */
[----:B------:R-:W-:-:S02]  /*66300*/  PRMT R6, R118, 0x3340, R119 ;  /* 0x0000334076067816 */ /* 0x000fc40000000077 */
[----:B------:R-:W-:Y:S01]  /*66310*/  LOP3.LUT R152, R152, 0xffff, RZ, 0xc0, !PT ;  /* 0x0000ffff98987812 */ /* 0x000fe200078ec0ff */
[----:B------:R0:W-:Y:S01]  /*66320*/  STL [R1+0x178], R3 ;  /* 0x0001780301007387 */ /* 0x0001e20000100800 */
[----:B------:R-:W-:Y:S02]  /*66330*/  PRMT R2, R198, 0x3340, R1 ;  /* 0x00003340c6027816 */ /* 0x000fe40000000001 */
[----:B------:R-:W-:Y:S02]  /*66340*/  PRMT R8, R115, 0x3340, R116 ;  /* 0x0000334073087816 */ /* 0x000fe40000000074 */
[----:B------:R-:W-:Y:S02]  /*66350*/  PRMT R0, R6, 0x5410, R0 ;  /* 0x0000541006007816 */ /* 0x000fe40000000000 */
[----:B------:R-:W-:Y:S02]  /*66360*/  PRMT R9, R9, 0x3340, R11 ;  /* 0x0000334009097816 */ /* 0x000fe4000000000b */
[----:B------:R-:W-:-:S02]  /*66370*/  PRMT R4, R152, 0x3340, R1 ;  /* 0x0000334098047816 */ /* 0x000fc40000000001 */
[----:B0-----:R-:W-:Y:S01]  /*66380*/  PRMT R3, R3, 0x3340, R1 ;  /* 0x0000334003037816 */ /* 0x001fe20000000001 */
[----:B------:R0:W-:Y:S01]  /*66390*/  STL [R1+0x754], R0 ;  /* 0x0007540001007387 */ /* 0x0001e20000100800 */
[----:B------:R-:W-:Y:S02]  /*663a0*/  PRMT R6, R8, 0x5410, R2 ;  /* 0x0000541008067816 */ /* 0x000fe40000000002 */
[----:B------:R-:W-:-:S03]  /*663b0*/  PRMT R2, R9, 0x5410, R3 ;  /* 0x0000541009027816 */ /* 0x000fc60000000003 */
[----:B------:R-:W-:Y:S04]  /*663c0*/  STL [R1+0x74c], R6 ;  /* 0x00074c0601007387 */ /* 0x000fe80000100800 */
[----:B------:R-:W-:Y:S01]  /*663d0*/  STL [R1+0x748], R2 ;  /* 0x0007480201007387 */ /* 0x000fe20000100800 */
[----:B------:R-:W-:Y:S02]  /*663e0*/  LOP3.LUT R9, R35, 0xffff, RZ, 0xc0, !PT ;  /* 0x0000ffff23097812 */ /* 0x000fe400078ec0ff */
[----:B----4-:R-:W-:Y:S02]  /*663f0*/  LOP3.LUT R111, R36, 0xffff, RZ, 0xc0, !PT ;  /* 0x0000ffff246f7812 */ /* 0x010fe400078ec0ff */
[----:B--2---:R-:W-:Y:S02]  /*66400*/  LOP3.LUT R112, R34, 0xffff, RZ, 0xc0, !PT ;  /* 0x0000ffff22707812 */ /* 0x004fe400078ec0ff */
[----:B------:R-:W-:-:S02]  /*66410*/  LOP3.LUT R13, R33, 0xffff, RZ, 0xc0, !PT ;  /* 0x0000ffff210d7812 */ /* 0x000fc400078ec0ff */
[----:B------:R-:W-:Y:S02]  /*66420*/  LOP3.LUT R12, R32, 0xffff, RZ, 0xc0, !PT ;  /* 0x0000ffff200c7812 */ /* 0x000fe400078ec0ff */
[----:B---3--:R-:W-:-:S04]  /*66430*/  PRMT R11, R197, 0x3340, R196 ;  /* 0x00003340c50b7816 */ /* 0x008fc800000000c4 */
[----:B0-----:R-:W-:Y:S02]  /*66440*/  PRMT R0, R11, 0x5410, R4 ;  /* 0x000054100b007816 */ /* 0x001fe40000000004 */
[----:B------:R-:W-:-:S03]  /*66450*/  LOP3.LUT R11, R31, 0xffff, RZ, 0xc0, !PT ;  /* 0x0000ffff1f0b7812 */ /* 0x000fc600078ec0ff */
[----:B------:R0:W-:Y:S04]  /*66460*/  STL [R1+0x744], R0 ;  /* 0x0007440001007387 */ /* 0x0001e80000100800 */
[----:B------:R-:W2:Y:S04]  /*66470*/  LDL.LU R35, [R1+0xc48] ;  /* 0x000c480001237983 */ /* 0x000ea80000300800 */
[----:B------:R-:W3:Y:S04]  /*66480*/  LDL.LU R31, [R1+0xc44] ;  /* 0x000c4400011f7983 */ /* 0x000ee80000300800 */
[----:B------:R1:W-:Y:S04]  /*66490*/  STL [R1+0x174], R9 ;  /* 0x0001740901007387 */ /* 0x0003e80000100800 */
[----:B------:R4:W-:Y:S04]  /*664a0*/  STL [R1+0x170], R11 ;  /* 0x0001700b01007387 */ /* 0x0009e80000100800 */
[----:B------:R-:W3:Y:S04]  /*664b0*/  LDL.LU R38, [R1+0xa34] ;  /* 0x000a340001267983 */ /* 0x000ee80000300800 */
[----:B------:R-:W3:Y:S04]  /*664c0*/  LDL.LU R36, [R1+0xa30] ;  /* 0x000a300001247983 */ /* 0x000ee80000300800 */
[----:B------:R-:W3:Y:S04]  /*664d0*/  LDL.LU R34, [R1+0x840] ;  /* 0x0008400001227983 */ /* 0x000ee80000300800 */
[----:B------:R-:W3:Y:S04]  /*664e0*/  LDL.LU R33, [R1+0x83c] ;  /* 0x00083c0001217983 */ /* 0x000ee80000300800 */
[----:B------:R-:W-:Y:S04]  /*664f0*/  STL [R1+0x16c], R13 ;  /* 0x00016c0d01007387 */ /* 0x000fe80000100800 */
[----:B------:R-:W3:Y:S01]  /*66500*/  LDL.LU R32, [R1+0x624] ;  /* 0x0006240001207983 */ /* 0x000ee20000300800 */
[----:B------:R-:W-:-:S03]  /*66510*/  LOP3.LUT R113, R17, 0xffff, RZ, 0xc0, !PT ;  /* 0x0000ffff11717812 */ /* 0x000fc600078ec0ff */
[----:B------:R-:W-:Y:S04]  /*66520*/  STL [R1+0x168], R12 ;  /* 0x0001680c01007387 */ /* 0x000fe80000100800 */
[----:B------:R-:W3:Y:S01]  /*66530*/  LDL.LU R17, [R1+0x620] ;  /* 0x0006200001117983 */ /* 0x000ee20000300800 */
[----:B------:R-:W-:Y:S02]  /*66540*/  LOP3.LUT R18, R23, 0xffff, RZ, 0xc0, !PT ;  /* 0x0000ffff17127812 */ /* 0x000fe400078ec0ff */
[----:B------:R-:W-:Y:S02]  /*66550*/  LOP3.LUT R110, R37, 0xffff, RZ, 0xc0, !PT ;  /* 0x0000ffff256e7812 */ /* 0x000fe400078ec0ff */
[----:B------:R-:W-:Y:S02]  /*66560*/  LOP3.LUT R114, R200, 0xffff, RZ, 0xc0, !PT ;  /* 0x0000ffffc8727812 */ /* 0x000fe400078ec0ff */
[----:B------:R-:W-:-:S02]  /*66570*/  LOP3.LUT R109, R199, 0xffff, RZ, 0xc0, !PT ;  /* 0x0000ffffc76d7812 */ /* 0x000fc400078ec0ff */
[----:B0-----:R-:W-:Y:S02]  /*66580*/  PRMT R0, R18, 0x3340, R1 ;  /* 0x0000334012007816 */ /* 0x001fe40000000001 */
[----:B------:R-:W-:Y:S02]  /*66590*/  PRMT R6, R111, 0x3340, R113 ;  /* 0x000033406f067816 */ /* 0x000fe40000000071 */
[----:B------:R-:W-:Y:S02]  /*665a0*/  LOP3.LUT R154, R154, 0xffff, RZ, 0xc0, !PT ;  /* 0x0000ffff9a9a7812 */ /* 0x000fe400078ec0ff */
[--C-:B------:R-:W-:Y:S02]  /*665b0*/  PRMT R2, R114, 0x3340, R1.reuse ;  /* 0x0000334072027816 */ /* 0x100fe40000000001 */
[----:B------:R-:W-:Y:S02]  /*665c0*/  PRMT R8, R110, 0x3340, R112 ;  /* 0x000033406e087816 */ /* 0x000fe40000000070 */
[----:B------:R-:W-:-:S02]  /*665d0*/  PRMT R3, R109, 0x3340, R1 ;  /* 0x000033406d037816 */ /* 0x000fc40000000001 */
[----:B-1----:R-:W-:Y:S02]  /*665e0*/  PRMT R9, R9, 0x3340, R13 ;  /* 0x0000334009097816 */ /* 0x002fe4000000000d */
[----:B------:R-:W-:Y:S02]  /*665f0*/  PRMT R0, R6, 0x5410, R0 ;  /* 0x0000541006007816 */ /* 0x000fe40000000000 */
[----:B------:R-:W-:Y:S02]  /*66600*/  PRMT R4, R154, 0x3340, R1 ;  /* 0x000033409a047816 */ /* 0x000fe40000000001 */
[----:B----4-:R-:W-:Y:S02]  /*66610*/  PRMT R11, R11, 0x3340, R12 ;  /* 0x000033400b0b7816 */ /* 0x010fe4000000000c */
[----:B------:R-:W-:Y:S01]  /*66620*/  PRMT R6, R8, 0x5410, R2 ;  /* 0x0000541008067816 */ /* 0x000fe20000000002 */
[----:B------:R-:W-:Y:S01]  /*66630*/  STL [R1+0x2d34], R18 ;  /* 0x002d341201007387 */ /* 0x000fe20000100800 */
[----:B------:R-:W-:-:S03]  /*66640*/  PRMT R2, R9, 0x5410, R3 ;  /* 0x0000541009027816 */ /* 0x000fc60000000003 */
[----:B------:R0:W-:Y:S04]  /*66650*/  STL [R1+0x740], R0 ;  /* 0x0007400001007387 */ /* 0x0001e80000100800 */
[----:B------:R-:W-:Y:S04]  /*66660*/  STL [R1+0x738], R6 ;  /* 0x0007380601007387 */ /* 0x000fe80000100800 */
[----:B------:R-:W-:Y:S01]  /*66670*/  STL [R1+0x734], R2 ;  /* 0x0007340201007387 */ /* 0x000fe20000100800 */
[----:B0-----:R-:W-:Y:S02]  /*66680*/  PRMT R0, R11, 0x5410, R4 ;  /* 0x000054100b007816 */ /* 0x001fe40000000004 */
[----:B--2---:R-:W-:-:S02]  /*66690*/  LOP3.LUT R102, R35, 0xffff, RZ, 0xc0, !PT ;  /* 0x0000ffff23667812 */ /* 0x004fc400078ec0ff */
[----:B------:R-:W2:Y:S01]  /*666a0*/  LDL.LU R35, [R1+0xc54] ;  /* 0x000c540001237983 */ /* 0x000ea20000300800 */
[----:B---3--:R-:W-:-:S03]  /*666b0*/  LOP3.LUT R103, R31, 0xffff, RZ, 0xc0, !PT ;  /* 0x0000ffff1f677812 */ /* 0x008fc600078ec0ff */
[----:B------:R0:W-:Y:S04]  /*666c0*/  STL [R1+0x730], R0 ;  /* 0x0007300001007387 */ /* 0x0001e80000100800 */
[----:B------:R-:W3:Y:S04]  /*666d0*/  LDL.LU R37, [R1+0xc50] ;  /* 0x000c500001257983 */ /* 0x000ee80000300800 */
[----:B------:R-:W4:Y:S01]  /*666e0*/  LDL.LU R31, [R1+0xc4c] ;  /* 0x000c4c00011f7983 */ /* 0x000f220000300800 */
[----:B------:R-:W-:Y:S02]  /*666f0*/  LOP3.LUT R11, R38, 0xffff, RZ, 0xc0, !PT ;  /* 0x0000ffff260b7812 */ /* 0x000fe400078ec0ff */
[----:B------:R-:W-:-:S02]  /*66700*/  LOP3.LUT R104, R36, 0xffff, RZ, 0xc0, !PT ;  /* 0x0000ffff24687812 */ /* 0x000fc400078ec0ff */
[----:B------:R-:W4:Y:S01]  /*66710*/  LDL.LU R36, [R1+0xa38] ;  /* 0x000a380001247983 */ /* 0x000f220000300800 */
[----:B------:R-:W-:-:S03]  /*66720*/  LOP3.LUT R105, R34, 0xffff, RZ, 0xc0, !PT ;  /* 0x0000ffff22697812 */ /* 0x000fc600078ec0ff */
[----:B------:R-:W-:Y:S04]  /*66730*/  STL [R1+0x18c], R11 ;  /* 0x00018c0b01007387 */ /* 0x000fe80000100800 */
[----:B------:R-:W4:Y:S01]  /*66740*/  LDL.LU R34, [R1+0x84c] ;  /* 0x00084c0001227983 */ /* 0x000f220000300800 */
[----:B------:R-:W-:-:S03]  /*66750*/  LOP3.LUT R106, R33, 0xffff, RZ, 0xc0, !PT ;  /* 0x0000ffff216a7812 */ /* 0x000fc600078ec0ff */
[----:B------:R-:W4:Y:S01]  /*66760*/  LDL.LU R33, [R1+0x848] ;  /* 0x0008480001217983 */ /* 0x000f220000300800 */
[----:B------:R-:W-:-:S03]  /*66770*/  LOP3.LUT R12, R32, 0xffff, RZ, 0xc0, !PT ;  /* 0x0000ffff200c7812 */ /* 0x000fc600078ec0ff */
[----:B------:R-:W4:Y:S04]  /*66780*/  LDL.LU R32, [R1+0x844] ;  /* 0x0008440001207983 */ /* 0x000f280000300800 */
[----:B------:R-:W-:Y:S01]  /*66790*/  STL [R1+0x188], R12 ;  /* 0x0001880c01007387 */ /* 0x000fe20000100800 */
[----:B------:R-:W-:-:S03]  /*667a0*/  LOP3.LUT R107, R17, 0xffff, RZ, 0xc0, !PT ;  /* 0x0000ffff116b7812 */ /* 0x000fc600078ec0ff */
[----:B------:R-:W4:Y:S01]  /*667b0*/  LDL.LU R17, [R1+0x628] ;  /* 0x0006280001117983 */ /* 0x000f220000300800 */
[----:B0-----:R-:W-:Y:S02]  /*667c0*/  LOP3.LUT R0, R153, 0xffff, RZ, 0xc0, !PT ;  /* 0x0000ffff99007812 */ /* 0x001fe400078ec0ff */
[----:B------:R-:W-:Y:S02]  /*667d0*/  LOP3.LUT R3, R201, 0xffff, RZ, 0xc0, !PT ;  /* 0x0000ffffc9037812 */ /* 0x000fe400078ec0ff */
[----:B------:R-:W-:Y:S01]  /*667e0*/  LOP3.LUT R108, R202, 0xffff, RZ, 0xc0, !PT ;  /* 0x0000ffffca6c7812 */ /* 0x000fe200078ec0ff */
[----:B------:R0:W-:Y:S01]  /*667f0*/  STL [R1+0x708], R0 ;  /* 0x0007080001007387 */ /* 0x0001e20000100800 */
[----:B------:R-:W-:Y:S02]  /*66800*/  LOP3.LUT R4, R156, 0xffff, RZ, 0xc0, !PT ;  /* 0x0000ffff9c047812 */ /* 0x000fe400078ec0ff */
[----:B------:R-:W-:Y:S01]  /*66810*/  PRMT R6, R104, 0x3340, R107 ;  /* 0x0000334068067816 */ /* 0x000fe2000000006b */
[----:B------:R1:W-:Y:S01]  /*66820*/  STL [R1+0x184], R3 ;  /* 0x0001840301007387 */ /* 0x0003e20000100800 */
[----:B------:R-:W-:-:S02]  /*66830*/  PRMT R2, R108, 0x3340, R1 ;  /* 0x000033406c027816 */ /* 0x000fc40000000001 */
[----:B------:R-:W-:Y:S02]  /*66840*/  PRMT R8, R102, 0x3340, R105 ;  /* 0x0000334066087816 */ /* 0x000fe40000000069 */
[--C-:B0-----:R-:W-:Y:S02]  /*66850*/  PRMT R0, R0, 0x3340, R1.reuse ;  /* 0x0000334000007816 */ /* 0x101fe40000000001 */
[----:B------:R-:W-:Y:S02]  /*66860*/  PRMT R9, R103, 0x3340, R106 ;  /* 0x0000334067097816 */ /* 0x000fe4000000006a */
[----:B-1----:R-:W-:Y:S01]  /*66870*/  PRMT R3, R3, 0x3340, R1 ;  /* 0x0000334003037816 */ /* 0x002fe20000000001 */
[----:B------:R0:W-:Y:S01]  /*66880*/  STL [R1+0x180], R4 ;  /* 0x0001800401007387 */ /* 0x0001e20000100800 */
[----:B------:R-:W-:Y:S02]  /*66890*/  PRMT R0, R6, 0x5410, R0 ;  /* 0x0000541006007816 */ /* 0x000fe40000000000 */
[----:B------:R-:W-:-:S02]  /*668a0*/  PRMT R6, R8, 0x5410, R2 ;  /* 0x0000541008067816 */ /* 0x000fc40000000002 */
[----:B------:R-:W-:Y:S02]  /*668b0*/  PRMT R11, R11, 0x3340, R12 ;  /* 0x000033400b0b7816 */ /* 0x000fe4000000000c */
[----:B------:R-:W-:Y:S02]  /*668c0*/  PRMT R2, R9, 0x5410, R3 ;  /* 0x0000541009027816 */ /* 0x000fe40000000003 */
[----:B0-----:R-:W-:Y:S01]  /*668d0*/  PRMT R4, R4, 0x3340, R1 ;  /* 0x0000334004047816 */ /* 0x001fe20000000001 */
[----:B------:R0:W-:Y:S04]  /*668e0*/  STL [R1+0x72c], R0 ;  /* 0x00072c0001007387 */ /* 0x0001e80000100800 */
[----:B------:R3:W-:Y:S04]  /*668f0*/  STL [R1+0x728], R6 ;  /* 0x0007280601007387 */ /* 0x0007e80000100800 */
[----:B------:R-:W-:Y:S01]  /*66900*/  STL [R1+0x724], R2 ;  /* 0x0007240201007387 */ /* 0x000fe20000100800 */
[----:B0-----:R-:W-:-:S02]  /*66910*/  PRMT R0, R11, 0x5410, R4 ;  /* 0x000054100b007816 */ /* 0x001fc40000000004 */
[----:B--2---:R-:W-:Y:S02]  /*66920*/  LOP3.LUT R12, R35, 0xffff, RZ, 0xc0, !PT ;  /* 0x0000ffff230c7812 */ /* 0x004fe400078ec0ff */
[----:B------:R-:W2:Y:S04]  /*66930*/  LDL.LU R35, [R1+0xc5c] ;  /* 0x000c5c0001237983 */ /* 0x000ea80000300800 */
[----:B------:R0:W-:Y:S01]  /*66940*/  STL [R1+0x720], R0 ;  /* 0x0007200001007387 */ /* 0x0001e20000100800 */
[----:B---3--:R-:W-:-:S03]  /*66950*/  LOP3.LUT R6, R37, 0xffff, RZ, 0xc0, !PT ;  /* 0x0000ffff25067812 */ /* 0x008fc600078ec0ff */
[----:B------:R-:W-:Y:S01]  /*66960*/  STL [R1+0x1b4], R12 ;  /* 0x0001b40c01007387 */ /* 0x000fe20000100800 */
[----:B----4-:R-:W-:-:S03]  /*66970*/  LOP3.LUT R97, R31, 0xffff, RZ, 0xc0, !PT ;  /* 0x0000ffff1f617812 */ /* 0x010fc600078ec0ff */
[----:B------:R-:W3:Y:S04]  /*66980*/  LDL.LU R31, [R1+0xc58] ;  /* 0x000c5800011f7983 */ /* 0x000ee80000300800 */
[----:B------:R1:W-:Y:S01]  /*66990*/  STL [R1+0x17c], R6 ;  /* 0x00017c0601007387 */ /* 0x0003e20000100800 */
[----:B------:R-:W-:-:S03]  /*669a0*/  LOP3.LUT R9, R36, 0xffff, RZ, 0xc0, !PT ;  /* 0x0000ffff24097812 */ /* 0x000fc600078ec0ff */
[----:B------:R-:W4:Y:S01]  /*669b0*/  LDL.LU R36, [R1+0xa40] ;  /* 0x000a400001247983 */ /* 0x000f220000300800 */
[----:B------:R-:W-:-:S03]  /*669c0*/  LOP3.LUT R11, R34, 0xffff, RZ, 0xc0, !PT ;  /* 0x0000ffff220b7812 */ /* 0x000fc600078ec0ff */
[----:B------:R-:W4:Y:S01]  /*669d0*/  LDL.LU R34, [R1+0xa3c] ;  /* 0x000a3c0001227983 */ /* 0x000f220000300800 */
[----:B------:R-:W-:-:S03]  /*669e0*/  LOP3.LUT R98, R33, 0xffff, RZ, 0xc0, !PT ;  /* 0x0000ffff21627812 */ /* 0x000fc600078ec0ff */
[----:B------:R1:W-:Y:S04]  /*669f0*/  STL [R1+0x194], R9 ;  /* 0x0001940901007387 */ /* 0x0003e80000100800 */
[----:B------:R1:W-:Y:S04]  /*66a00*/  STL [R1+0x1ac], R11 ;  /* 0x0001ac0b01007387 */ /* 0x0003e80000100800 */
[----:B------:R-:W4:Y:S04]  /*66a10*/  LDL.LU R38, [R1+0x854] ;  /* 0x0008540001267983 */ /* 0x000f280000300800 */
[----:B------:R-:W4:Y:S01]  /*66a20*/  LDL.LU R33, [R1+0x850] ;  /* 0x0008500001217983 */ /* 0x000f220000300800 */
[----:B------:R-:W-:-:S02]  /*66a30*/  LOP3.LUT R99, R32, 0xffff, RZ, 0xc0, !PT ;  /* 0x0000ffff20637812 */ /* 0x000fc400078ec0ff */
[----:B------:R-:W-:Y:S01]  /*66a40*/  LOP3.LUT R13, R17, 0xffff, RZ, 0xc0, !PT ;  /* 0x0000ffff110d7812 */ /* 0x000fe200078ec0ff */
[----:B------:R-:W4:Y:S04]  /*66a50*/  LDL.LU R32, [R1+0x630] ;  /* 0x0006300001207983 */ /* 0x000f280000300800 */
[----:B------:R-:W4:Y:S01]  /*66a60*/  LDL.LU R17, [R1+0x62c] ;  /* 0x00062c0001117983 */ /* 0x000f220000300800 */
[----:B------:R-:W-:Y:S02]  /*66a70*/  LOP3.LUT R100, R223, 0xffff, RZ, 0xc0, !PT ;  /* 0x0000ffffdf647812 */ /* 0x000fe400078ec0ff */
[----:B------:R-:W-:Y:S02]  /*66a80*/  LOP3.LUT R101, R221, 0xffff, RZ, 0xc0, !PT ;  /* 0x0000ffffdd657812 */ /* 0x000fe400078ec0ff */
[----:B------:R-:W-:-:S02]  /*66a90*/  LOP3.LUT R158, R158, 0xffff, RZ, 0xc0, !PT ;  /* 0x0000ffff9e9e7812 */ /* 0x000fc400078ec0ff */
[----:B------:R-:W-:Y:S02]  /*66aa0*/  LOP3.LUT R4, R227, 0xffff, RZ, 0xc0, !PT ;  /* 0x0000ffffe3047812 */ /* 0x000fe400078ec0ff */
[--C-:B0-----:R-:W-:Y:S02]  /*66ab0*/  PRMT R0, R100, 0x3340, R1.reuse ;  /* 0x0000334064007816 */ /* 0x101fe40000000001 */
[----:B-1----:R-:W-:Y:S02]  /*66ac0*/  PRMT R6, R6, 0x3340, R98 ;  /* 0x0000334006067816 */ /* 0x002fe40000000062 */
[----:B------:R-:W-:Y:S02]  /*66ad0*/  PRMT R2, R101, 0x3340, R1 ;  /* 0x0000334065027816 */ /* 0x000fe40000000001 */
[----:B------:R-:W-:Y:S01]  /*66ae0*/  PRMT R8, R97, 0x3340, R99 ;  /* 0x0000334061087816 */ /* 0x000fe20000000063 */
[----:B------:R-:W-:Y:S01]  /*66af0*/  STL [R1+0x190], R13 ;  /* 0x0001900d01007387 */ /* 0x000fe20000100800 */
[----:B------:R-:W-:-:S02]  /*66b00*/  PRMT R3, R158, 0x3340, R1 ;  /* 0x000033409e037816 */ /* 0x000fc40000000001 */
[----:B------:R-:W-:Y:S01]  /*66b10*/  PRMT R9, R9, 0x3340, R13 ;  /* 0x0000334009097816 */ /* 0x000fe2000000000d */
[----:B------:R0:W-:Y:S01]  /*66b20*/  STL [R1+0x1a0], R4 ;  /* 0x0001a00401007387 */ /* 0x0001e20000100800 */
[----:B------:R-:W-:Y:S02]  /*66b30*/  PRMT R0, R6, 0x5410, R0 ;  /* 0x0000541006007816 */ /* 0x000fe40000000000 */
[----:B------:R-:W-:Y:S02]  /*66b40*/  PRMT R11, R12, 0x3340, R11 ;  /* 0x000033400c0b7816 */ /* 0x000fe4000000000b */
[----:B------:R-:W-:Y:S02]  /*66b50*/  PRMT R6, R8, 0x5410, R2 ;  /* 0x0000541008067816 */ /* 0x000fe40000000002 */
[----:B------:R-:W-:Y:S02]  /*66b60*/  PRMT R2, R9, 0x5410, R3 ;  /* 0x0000541009027816 */ /* 0x000fe40000000003 */
[----:B0-----:R-:W-:Y:S01]  /*66b70*/  PRMT R4, R4, 0x3340, R1 ;  /* 0x0000334004047816 */ /* 0x001fe20000000001 */
[----:B------:R0:W-:Y:S04]  /*66b80*/  STL [R1+0x718], R0 ;  /* 0x0007180001007387 */ /* 0x0001e80000100800 */
[----:B------:R-:W-:Y:S04]  /*66b90*/  STL [R1+0x714], R6 ;  /* 0x0007140601007387 */ /* 0x000fe80000100800 */
[----:B------:R-:W-:Y:S01]  /*66ba0*/  STL [R1+0x710], R2 ;  /* 0x0007100201007387 */ /* 0x000fe20000100800 */
[----:B0-----:R-:W-:-:S03]  /*66bb0*/  PRMT R0, R11, 0x5410, R4 ;  /* 0x000054100b007816 */ /* 0x001fc60000000004 */
[----:B------:R-:W4:Y:S04]  /*66bc0*/  LDL.LU R37, [R1+0xc64] ;  /* 0x000c640001257983 */ /* 0x000f280000300800 */
[----:B------:R0:W-:Y:S01]  /*66bd0*/  STL [R1+0x70c], R0 ;  /* 0x00070c0001007387 */ /* 0x0001e20000100800 */
[----:B--2---:R-:W-:-:S03]  /*66be0*/  LOP3.LUT R12, R35, 0xffff, RZ, 0xc0, !PT ;  /* 0x0000ffff230c7812 */ /* 0x004fc600078ec0ff */
[----:B------:R-:W2:Y:S04]  /*66bf0*/  LDL.LU R35, [R1+0xc60] ;  /* 0x000c600001237983 */ /* 0x000ea80000300800 */
[----:B------:R-:W-:Y:S01]  /*66c00*/  STL [R1+0x1a8], R12 ;  /* 0x0001a80c01007387 */ /* 0x000fe20000100800 */
[----:B---3--:R-:W-:-:S03]  /*66c10*/  LOP3.LUT R91, R31, 0xffff, RZ, 0xc0, !PT ;  /* 0x0000ffff1f5b7812 */ /* 0x008fc600078ec0ff */
[----:B------:R-:W3:Y:S01]  /*66c20*/  LDL.LU R31, [R1+0xa4c] ;  /* 0x000a4c00011f7983 */ /* 0x000ee20000300800 */
[----:B----4-:R-:W-:-:S03]  /*66c30*/  LOP3.LUT R92, R36, 0xffff, RZ, 0xc0, !PT ;  /* 0x0000ffff245c7812 */ /* 0x010fc600078ec0ff */
[----:B------:R-:W4:Y:S01]  /*66c40*/  LDL.LU R36, [R1+0xa48] ;  /* 0x000a480001247983 */ /* 0x000f220000300800 */
[----:B------:R-:W-:-:S03]  /*66c50*/  LOP3.LUT R9, R34, 0xffff, RZ, 0xc0, !PT ;  /* 0x0000ffff22097812 */ /* 0x000fc600078ec0ff */
[----:B------:R-:W4:Y:S04]  /*66c60*/  LDL.LU R34, [R1+0x85c] ;  /* 0x00085c0001227983 */ /* 0x000f280000300800 */
[----:B------:R1:W-:Y:S01]  /*66c70*/  STL [R1+0x19c], R9 ;  /* 0x00019c0901007387 */ /* 0x0003e20000100800 */
[----:B------:R-:W-:-:S03]  /*66c80*/  LOP3.LUT R93, R33, 0xffff, RZ, 0xc0, !PT ;  /* 0x0000ffff215d7812 */ /* 0x000fc600078ec0ff */
[----:B------:R-:W4:Y:S01]  /*66c90*/  LDL.LU R33, [R1+0x858] ;  /* 0x0008580001217983 */ /* 0x000f220000300800 */
[----:B------:R-:W-:Y:S02]  /*66ca0*/  LOP3.LUT R11, R38, 0xffff, RZ, 0xc0, !PT ;  /* 0x0000ffff260b7812 */ /* 0x000fe400078ec0ff */
[----:B------:R-:W-:-:S03]  /*66cb0*/  LOP3.LUT R94, R32, 0xffff, RZ, 0xc0, !PT ;  /* 0x0000ffff205e7812 */ /* 0x000fc600078ec0ff */
[----:B------:R1:W-:Y:S01]  /*66cc0*/  STL [R1+0x1a4], R11 ;  /* 0x0001a40b01007387 */ /* 0x0003e20000100800 */
[----:B------:R-:W-:-:S03]  /*66cd0*/  LOP3.LUT R13, R17, 0xffff, RZ, 0xc0, !PT ;  /* 0x0000ffff110d7812 */ /* 0x000fc600078ec0ff */
[----:B------:R-:W4:Y:S04]  /*66ce0*/  LDL.LU R32, [R1+0x638] ;  /* 0x0006380001207983 */ /* 0x000f280000300800 */
[----:B------:R-:W4:Y:S01]  /*66cf0*/  LDL.LU R17, [R1+0x634] ;  /* 0x0006340001117983 */ /* 0x000f220000300800 */
[----:B------:R-:W-:Y:S02]  /*66d00*/  LOP3.LUT R87, R229, 0xffff, RZ, 0xc0, !PT ;  /* 0x0000ffffe5577812 */ /* 0x000fe400078ec0ff */
[----:B------:R-:W-:Y:S02]  /*66d10*/  LOP3.LUT R3, R159, 0xffff, RZ, 0xc0, !PT ;  /* 0x0000ffff9f037812 */ /* 0x000fe400078ec0ff */
[----:B------:R-:W-:Y:S02]  /*66d20*/  LOP3.LUT R160, R160, 0xffff, RZ, 0xc0, !PT ;  /* 0x0000ffffa0a07812 */ /* 0x000fe400078ec0ff */
[----:B------:R-:W-:-:S02]  /*66d30*/  LOP3.LUT R4, R234, 0xffff, RZ, 0xc0, !PT ;  /* 0x0000ffffea047812 */ /* 0x000fc400078ec0ff */
[----:B0-----:R-:W-:Y:S02]  /*66d40*/  PRMT R0, R87, 0x3340, R1 ;  /* 0x0000334057007816 */ /* 0x001fe40000000001 */
[----:B------:R-:W-:Y:S01]  /*66d50*/  PRMT R6, R91, 0x3340, R93 ;  /* 0x000033405b067816 */ /* 0x000fe2000000005d */
[----:B------:R-:W-:Y:S01]  /*66d60*/  STL [R1+0x198], R13 ;  /* 0x0001980d01007387 */ /* 0x000fe20000100800 */
[----:B------:R-:W-:Y:S02]  /*66d70*/  PRMT R2, R160, 0x3340, R1 ;  /* 0x00003340a0027816 */ /* 0x000fe40000000001 */
[----:B------:R-:W-:Y:S01]  /*66d80*/  PRMT R8, R92, 0x3340, R94 ;  /* 0x000033405c087816 */ /* 0x000fe2000000005e */
[----:B------:R0:W-:Y:S01]  /*66d90*/  STL [R1+0x618], R3 ;  /* 0x0006180301007387 */ /* 0x0001e20000100800 */
[----:B------:R-:W-:Y:S02]  /*66da0*/  PRMT R0, R6, 0x5410, R0 ;  /* 0x0000541006007816 */ /* 0x000fe40000000000 */
[----:B-1----:R-:W-:Y:S01]  /*66db0*/  PRMT R9, R9, 0x3340, R13 ;  /* 0x0000334009097816 */ /* 0x002fe2000000000d */
[----:B------:R1:W-:Y:S01]  /*66dc0*/  STL [R1+0x1c0], R4 ;  /* 0x0001c00401007387 */ /* 0x0003e20000100800 */
[----:B------:R-:W-:-:S02]  /*66dd0*/  PRMT R11, R12, 0x3340, R11 ;  /* 0x000033400c0b7816 */ /* 0x000fc4000000000b */
[----:B------:R-:W-:Y:S02]  /*66de0*/  PRMT R6, R8, 0x5410, R2 ;  /* 0x0000541008067816 */ /* 0x000fe40000000002 */
[--C-:B0-----:R-:W-:Y:S01]  /*66df0*/  PRMT R3, R3, 0x3340, R1.reuse ;  /* 0x0000334003037816 */ /* 0x101fe20000000001 */
[----:B------:R0:W-:Y:S01]  /*66e00*/  STL [R1+0x704], R0 ;  /* 0x0007040001007387 */ /* 0x0001e20000100800 */
[----:B-1----:R-:W-:Y:S02]  /*66e10*/  PRMT R4, R4, 0x3340, R1 ;  /* 0x0000334004047816 */ /* 0x002fe40000000001 */
[----:B------:R-:W-:Y:S01]  /*66e20*/  PRMT R2, R9, 0x5410, R3 ;  /* 0x0000541009027816 */ /* 0x000fe20000000003 */
[----:B------:R-:W-:Y:S01]  /*66e30*/  STL [R1+0x630], R6 ;  /* 0x0006300601007387 */ /* 0x000fe20000100800 */
[----:B------:R-:W-:Y:S02]  /*66e40*/  LOP3.LUT R12, R37, 0xffff, RZ, 0xc0, !PT ;  /* 0x0000ffff250c7812 */ /* 0x000fe400078ec0ff */
[----:B0-----:R-:W-:Y:S01]  /*66e50*/  PRMT R0, R11, 0x5410, R4 ;  /* 0x000054100b007816 */ /* 0x001fe20000000004 */
[----:B------:R-:W-:Y:S04]  /*66e60*/  STL [R1+0x62c], R2 ;  /* 0x00062c0201007387 */ /* 0x000fe80000100800 */
        /* <DEDUP_REMOVED lines=10> */
[----:B------:R1:W-:Y:S04]  /*66f10*/  STL [R1+0x1b0], R9 ;  /* 0x0001b00901007387 */ /* 0x0003e80000100800 */
[----:B------:R1:W-:Y:S04]  /*66f20*/  STL [R1+0x1b8], R11 ;  /* 0x0001b80b01007387 */ /* 0x0003e80000100800 */
[----:B------:R-:W4:Y:S01]  /*66f30*/  LDL.LU R37, [R1+0x86c] ;  /* 0x00086c0001257983 */ /* 0x000f220000300800 */
[----:B------:R-:W-:-:S03]  /*66f40*/  LOP3.LUT R84, R33, 0xffff, RZ, 0xc0, !PT ;  /* 0x0000ffff21547812 */ /* 0x000fc600078ec0ff */
[----:B------:R-:W4:Y:S01]  /*66f50*/  LDL.LU R33, [R1+0x864] ;  /* 0x0008640001217983 */ /* 0x000f220000300800 */
[----:B------:R-:W-:-:S03]  /*66f60*/  LOP3.LUT R85, R32, 0xffff, RZ, 0xc0, !PT ;  /* 0x0000ffff20557812 */ /* 0x000fc600078ec0ff */
[----:B------:R-:W4:Y:S01]  /*66f70*/  LDL.LU R32, [R1+0x860] ;  /* 0x0008600001207983 */ /* 0x000f220000300800 */
[----:B------:R-:W-:-:S03]  /*66f80*/  LOP3.LUT R80, R17, 0xffff, RZ, 0xc0, !PT ;  /* 0x0000ffff11507812 */ /* 0x000fc600078ec0ff */
[----:B------:R-:W4:Y:S01]  /*66f90*/  LDL.LU R17, [R1+0x644] ;  /* 0x0006440001117983 */ /* 0x000f220000300800 */
[----:B------:R-:W-:Y:S02]  /*66fa0*/  LOP3.LUT R86, R239, 0xffff, RZ, 0xc0, !PT ;  /* 0x0000ffffef567812 */ /* 0x000fe400078ec0ff */
[----:B------:R-:W-:Y:S02]  /*66fb0*/  LOP3.LUT R162, R162, 0xffff, RZ, 0xc0, !PT ;  /* 0x0000ffffa2a27812 */ /* 0x000fe400078ec0ff */
[----:B------:R-:W-:Y:S02]  /*66fc0*/  LOP3.LUT R18, R161, 0xffff, RZ, 0xc0, !PT ;  /* 0x0000ffffa1127812 */ /* 0x000fe400078ec0ff */
[----:B0-----:R-:W-:Y:S02]  /*66fd0*/  PRMT R0, R86, 0x3340, R1 ;  /* 0x0000334056007816 */ /* 0x001fe40000000001 */
[----:B------:R-:W-:Y:S02]  /*66fe0*/  PRMT R6, R82, 0x3340, R84 ;  /* 0x0000334052067816 */ /* 0x000fe40000000054 */
[----:B------:R-:W-:-:S02]  /*66ff0*/  LOP3.LUT R81, R242, 0xffff, RZ, 0xc0, !PT ;  /* 0x0000fffff2517812 */ /* 0x000fc400078ec0ff */
[----:B------:R-:W-:Y:S02]  /*67000*/  PRMT R2, R162, 0x3340, R1 ;  /* 0x00003340a2027816 */ /* 0x000fe40000000001 */
[----:B------:R-:W-:Y:S02]  /*67010*/  PRMT R8, R83, 0x3340, R85 ;  /* 0x0000334053087816 */ /* 0x000fe40000000055 */
[--C-:B------:R-:W-:Y:S02]  /*67020*/  PRMT R3, R18, 0x3340, R1.reuse ;  /* 0x0000334012037816 */ /* 0x100fe40000000001 */
[----:B-1----:R-:W-:Y:S02]  /*67030*/  PRMT R9, R9, 0x3340, R80 ;  /* 0x0000334009097816 */ /* 0x002fe40000000050 */
[----:B------:R-:W-:Y:S02]  /*67040*/  PRMT R0, R6, 0x5410, R0 ;  /* 0x0000541006007816 */ /* 0x000fe40000000000 */
        /* <DEDUP_REMOVED lines=9> */
[----:B--2---:R-:W-:-:S03]  /*670e0*/  LOP3.LUT R9, R35, 0xffff, RZ, 0xc0, !PT ;  /* 0x0000ffff23097812 */ /* 0x004fc600078ec0ff */
[----:B------:R-:W2:Y:S04]  /*670f0*/  LDL.LU R35, [R1+0xc84] ;  /* 0x000c840001237983 */ /* 0x000ea80000300800 */
[----:B------:R0:W-:Y:S01]  /*67100*/  STL [R1+0x614], R0 ;  /* 0x0006140001007387 */ /* 0x0001e20000100800 */
[----:B---3--:R-:W-:-:S03]  /*67110*/  LOP3.LUT R11, R31, 0xffff, RZ, 0xc0, !PT ;  /* 0x0000ffff1f0b7812 */ /* 0x008fc600078ec0ff */
[----:B------:R-:W3:Y:S04]  /*67120*/  LDL.LU R31, [R1+0xc80] ;  /* 0x000c8000011f7983 */ /* 0x000ee80000300800 */
[----:B------:R1:W-:Y:S01]  /*67130*/  STL [R1+0x1d0], R9 ;  /* 0x0001d00901007387 */ /* 0x0003e20000100800 */
[----:B----4-:R-:W-:-:S03]  /*67140*/  LOP3.LUT R74, R36, 0xffff, RZ, 0xc0, !PT ;  /* 0x0000ffff244a7812 */ /* 0x010fc600078ec0ff */
[----:B------:R-:W-:Y:S04]  /*67150*/  STL [R1+0x1cc], R11 ;  /* 0x0001cc0b01007387 */ /* 0x000fe80000100800 */
[----:B------:R-:W4:Y:S01]  /*67160*/  LDL.LU R36, [R1+0xa6c] ;  /* 0x000a6c0001247983 */ /* 0x000f220000300800 */
[----:B------:R-:W-:-:S03]  /*67170*/  LOP3.LUT R75, R34, 0xffff, RZ, 0xc0, !PT ;  /* 0x0000ffff224b7812 */ /* 0x000fc600078ec0ff */
[----:B------:R-:W4:Y:S01]  /*67180*/  LDL.LU R34, [R1+0xa68] ;  /* 0x000a680001227983 */ /* 0x000f220000300800 */
[----:B------:R-:W-:-:S03]  /*67190*/  LOP3.LUT R12, R33, 0xffff, RZ, 0xc0, !PT ;  /* 0x0000ffff210c7812 */ /* 0x000fc600078ec0ff */
[----:B------:R-:W4:Y:S01]  /*671a0*/  LDL.LU R33, [R1+0x87c] ;  /* 0x00087c0001217983 */ /* 0x000f220000300800 */
[----:B------:R-:W-:-:S05]  /*671b0*/  LOP3.LUT R13, R37, 0xffff, RZ, 0xc0, !PT ;  /* 0x0000ffff250d7812 */ /* 0x000fca00078ec0ff */
[----:B------:R-:W-:Y:S01]  /*671c0*/  STL [R1+0x1c4], R13 ;  /* 0x0001c40d01007387 */ /* 0x000fe20000100800 */
[----:B------:R-:W-:-:S03]  /*671d0*/  LOP3.LUT R76, R32, 0xffff, RZ, 0xc0, !PT ;  /* 0x0000ffff204c7812 */ /* 0x000fc600078ec0ff */
[----:B------:R-:W-:Y:S01]  /*671e0*/  STL [R1+0x1c8], R12 ;  /* 0x0001c80c01007387 */ /* 0x000fe20000100800 */
[----:B------:R-:W-:-:S03]  /*671f0*/  LOP3.LUT R77, R17, 0xffff, RZ, 0xc0, !PT ;  /* 0x0000ffff114d7812 */ /* 0x000fc600078ec0ff */
[----:B------:R-:W4:Y:S04]  /*67200*/  LDL.LU R32, [R1+0x878] ;  /* 0x0008780001207983 */ /* 0x000f280000300800 */
[----:B------:R-:W4:Y:S01]  /*67210*/  LDL.LU R17, [R1+0x654] ;  /* 0x0006540001117983 */ /* 0x000f220000300800 */
[----:B------:R-:W-:Y:S02]  /*67220*/  LOP3.LUT R78, R243, 0xffff, RZ, 0xc0, !PT ;  /* 0x0000fffff34e7812 */ /* 0x000fe400078ec0ff */
[----:B------:R-:W-:Y:S01]  /*67230*/  LOP3.LUT R3, R247, 0xffff, RZ, 0xc0, !PT ;  /* 0x0000fffff7037812 */ /* 0x000fe200078ec0ff */
[----:B------:R-:W4:Y:S01]  /*67240*/  LDL.LU R37, [R1+0x650] ;  /* 0x0006500001257983 */ /* 0x000f220000300800 */
[----:B------:R-:W-:Y:S02]  /*67250*/  LOP3.LUT R79, R164, 0xffff, RZ, 0xc0, !PT ;  /* 0x0000ffffa44f7812 */ /* 0x000fe400078ec0ff */
[----:B0-----:R-:W-:-:S02]  /*67260*/  PRMT R0, R78, 0x3340, R1 ;  /* 0x000033404e007816 */ /* 0x001fc40000000001 */
[----:B------:R-:W-:Y:S01]  /*67270*/  PRMT R6, R74, 0x3340, R76 ;  /* 0x000033404a067816 */ /* 0x000fe2000000004c */
[----:B------:R0:W-:Y:S01]  /*67280*/  STL [R1+0x1d8], R3 ;  /* 0x0001d80301007387 */ /* 0x0001e20000100800 */
[----:B------:R-:W-:Y:S02]  /*67290*/  LOP3.LUT R73, R246, 0xffff, RZ, 0xc0, !PT ;  /* 0x0000fffff6497812 */ /* 0x000fe400078ec0ff */
[----:B------:R-:W-:Y:S02]  /*672a0*/  PRMT R2, R79, 0x3340, R1 ;  /* 0x000033404f027816 */ /* 0x000fe40000000001 */
[----:B------:R-:W-:Y:S02]  /*672b0*/  PRMT R8, R75, 0x3340, R77 ;  /* 0x000033404b087816 */ /* 0x000fe4000000004d */
[----:B-1----:R-:W-:Y:S02]  /*672c0*/  PRMT R9, R9, 0x3340, R13 ;  /* 0x0000334009097816 */ /* 0x002fe4000000000d */
[----:B------:R-:W-:-:S02]  /*672d0*/  PRMT R0, R6, 0x5410, R0 ;  /* 0x0000541006007816 */ /* 0x000fc40000000000 */
[--C-:B0-----:R-:W-:Y:S02]  /*672e0*/  PRMT R3, R3, 0x3340, R1.reuse ;  /* 0x0000334003037816 */ /* 0x101fe40000000001 */
[----:B------:R-:W-:Y:S02]  /*672f0*/  PRMT R4, R73, 0x3340, R1 ;  /* 0x0000334049047816 */ /* 0x000fe40000000001 */
[----:B------:R-:W-:Y:S02]  /*67300*/  PRMT R11, R11, 0x3340, R12 ;  /* 0x000033400b0b7816 */ /* 0x000fe4000000000c */
[----:B------:R-:W-:Y:S01]  /*67310*/  PRMT R6, R8, 0x5410, R2 ;  /* 0x0000541008067816 */ /* 0x000fe20000000002 */
[----:B------:R0:W-:Y:S01]  /*67320*/  STL [R1+0x610], R0 ;  /* 0x0006100001007387 */ /* 0x0001e20000100800 */
[----:B------:R-:W-:-:S03]  /*67330*/  PRMT R2, R9, 0x5410, R3 ;  /* 0x0000541009027816 */ /* 0x000fc60000000003 */
        /* <DEDUP_REMOVED lines=8> */
[----:B------:R1:W-:Y:S04]  /*673c0*/  STL [R1+0x1dc], R8 ;  /* 0x0001dc0801007387 */ /* 0x0003e80000100800 */
[----:B------:R1:W-:Y:S01]  /*673d0*/  STL [R1+0x1d4], R9 ;  /* 0x0001d40901007387 */ /* 0x0003e20000100800 */
[----:B----4-:R-:W-:Y:S02]  /*673e0*/  LOP3.LUT R11, R36, 0xffff, RZ, 0xc0, !PT ;  /* 0x0000ffff240b7812 */ /* 0x010fe400078ec0ff */
[----:B------:R-:W-:-:S02]  /*673f0*/  LOP3.LUT R71, R34, 0xffff, RZ, 0xc0, !PT ;  /* 0x0000ffff22477812 */ /* 0x000fc400078ec0ff */
[----:B------:R-:W4:Y:S04]  /*67400*/  LDL.LU R34, [R1+0xa7c] ;  /* 0x000a7c0001227983 */ /* 0x000f280000300800 */
[----:B------:R-:W-:Y:S01]  /*67410*/  STL [R1+0x1ec], R11 ;  /* 0x0001ec0b01007387 */ /* 0x000fe20000100800 */
[----:B------:R-:W-:-:S03]  /*67420*/  LOP3.LUT R67, R33, 0xffff, RZ, 0xc0, !PT ;  /* 0x0000ffff21437812 */ /* 0x000fc600078ec0ff */
[----:B------:R-:W4:Y:S04]  /*67430*/  LDL.LU R33, [R1+0xa78] ;  /* 0x000a780001217983 */ /* 0x000f280000300800 */
[----:B------:R-:W4:Y:S01]  /*67440*/  LDL.LU R36, [R1+0x88c] ;  /* 0x00088c0001247983 */ /* 0x000f220000300800 */
[----:B------:R-:W-:-:S03]  /*67450*/  LOP3.LUT R68, R32, 0xffff, RZ, 0xc0, !PT ;  /* 0x0000ffff20447812 */ /* 0x000fc600078ec0ff */
[----:B------:R-:W4:Y:S01]  /*67460*/  LDL.LU R32, [R1+0x888] ;  /* 0x0008880001207983 */ /* 0x000f220000300800 */
[----:B------:R-:W-:-:S03]  /*67470*/  LOP3.LUT R12, R17, 0xffff, RZ, 0xc0, !PT ;  /* 0x0000ffff110c7812 */ /* 0x000fc600078ec0ff */
[----:B------:R-:W4:Y:S01]  /*67480*/  LDL.LU R17, [R1+0x664] ;  /* 0x0006640001117983 */ /* 0x000f220000300800 */
[----:B------:R-:W-:Y:S02]  /*67490*/  LOP3.LUT R69, R166, 0xffff, RZ, 0xc0, !PT ;  /* 0x0000ffffa6457812 */ /* 0x000fe400078ec0ff */
[----:B------:R-:W-:Y:S02]  /*674a0*/  LOP3.LUT R72, R37, 0xffff, RZ, 0xc0, !PT ;  /* 0x0000ffff25487812 */ /* 0x000fe400078ec0ff */
[----:B------:R-:W-:Y:S01]  /*674b0*/  LOP3.LUT R3, R250, 0xffff, RZ, 0xc0, !PT ;  /* 0x0000fffffa037812 */ /* 0x000fe200078ec0ff */
[----:B------:R-:W-:Y:S01]  /*674c0*/  STL [R1+0x1e8], R12 ;  /* 0x0001e80c01007387 */ /* 0x000fe20000100800 */
[----:B------:R-:W-:Y:S02]  /*674d0*/  LOP3.LUT R70, R251, 0xffff, RZ, 0xc0, !PT ;  /* 0x0000fffffb467812 */ /* 0x000fe400078ec0ff */
[----:B------:R-:W-:Y:S01]  /*674e0*/  LOP3.LUT R4, R168, 0xffff, RZ, 0xc0, !PT ;  /* 0x0000ffffa8047812 */ /* 0x000fe200078ec0ff */
[----:B------:R-:W4:Y:S01]  /*674f0*/  LDL.LU R38, [R1+0x660] ;  /* 0x0006600001267983 */ /* 0x000f220000300800 */
[----:B0-----:R-:W-:-:S02]  /*67500*/  PRMT R0, R69, 0x3340, R1 ;  /* 0x0000334045007816 */ /* 0x001fc40000000001 */
[----:B------:R-:W-:Y:S01]  /*67510*/  PRMT R6, R71, 0x3340, R72 ;  /* 0x0000334047067816 */ /* 0x000fe20000000048 */
[----:B------:R0:W-:Y:S01]  /*67520*/  STL [R1+0x1e4], R3 ;  /* 0x0001e40301007387 */ /* 0x0001e20000100800 */
[----:B------:R-:W-:Y:S02]  /*67530*/  PRMT R2, R70, 0x3340, R1 ;  /* 0x0000334046027816 */ /* 0x000fe40000000001 */
[----:B-1----:R-:W-:Y:S01]  /*67540*/  PRMT R8, R8, 0x3340, R67 ;  /* 0x0000334008087816 */ /* 0x002fe20000000043 */
        /* <DEDUP_REMOVED lines=14> */
[----:B------:R0:W-:Y:S04]  /*67630*/  STL [R1+0x5c4], R0 ;  /* 0x0005c40001007387 */ /* 0x0001e80000100800 */
[----:B------:R-:W2:Y:S01]  /*67640*/  LDL.LU R37, [R1+0xca0] ;  /* 0x000ca00001257983 */ /* 0x000ea20000300800 */
[----:B---3--:R-:W-:-:S03]  /*67650*/  LOP3.LUT R58, R31, 0xffff, RZ, 0xc0, !PT ;  /* 0x0000ffff1f3a7812 */ /* 0x008fc600078ec0ff */
[----:B------:R-:W3:Y:S01]  /*67660*/  LDL.LU R31, [R1+0xa8c] ;  /* 0x000a8c00011f7983 */ /* 0x000ee20000300800 */
[----:B----4-:R-:W-:-:S03]  /*67670*/  LOP3.LUT R11, R34, 0xffff, RZ, 0xc0, !PT ;  /* 0x0000ffff220b7812 */ /* 0x010fc600078ec0ff */
[----:B------:R-:W4:Y:S01]  /*67680*/  LDL.LU R34, [R1+0xa88] ;  /* 0x000a880001227983 */ /* 0x000f220000300800 */
[----:B------:R-:W-:-:S03]  /*67690*/  LOP3.LUT R65, R33, 0xffff, RZ, 0xc0, !PT ;  /* 0x0000ffff21417812 */ /* 0x000fc600078ec0ff */
[----:B------:R-:W4:Y:S01]  /*676a0*/  LDL.LU R33, [R1+0x898] ;  /* 0x0008980001217983 */ /* 0x000f220000300800 */
[----:B------:R-:W-:-:S03]  /*676b0*/  LOP3.LUT R59, R36, 0xffff, RZ, 0xc0, !PT ;  /* 0x0000ffff243b7812 */ /* 0x000fc600078ec0ff */
[----:B------:R-:W-:Y:S04]  /*676c0*/  STL [R1+0x204], R11 ;  /* 0x0002040b01007387 */ /* 0x000fe80000100800 */
[----:B------:R-:W4:Y:S01]  /*676d0*/  LDL.LU R36, [R1+0x894] ;  /* 0x0008940001247983 */ /* 0x000f220000300800 */
[----:B------:R-:W-:-:S03]  /*676e0*/  LOP3.LUT R60, R32, 0xffff, RZ, 0xc0, !PT ;  /* 0x0000ffff203c7812 */ /* 0x000fc600078ec0ff */
[----:B------:R-:W4:Y:S01]  /*676f0*/  LDL.LU R32, [R1+0x674] ;  /* 0x0006740001207983 */ /* 0x000f220000300800 */
[----:B------:R-:W-:-:S03]  /*67700*/  LOP3.LUT R12, R17, 0xffff, RZ, 0xc0, !PT ;  /* 0x0000ffff110c7812 */ /* 0x000fc600078ec0ff */
[----:B------:R-:W4:Y:S01]  /*67710*/  LDL.LU R17, [R1+0x670] ;  /* 0x0006700001117983 */ /* 0x000f220000300800 */
[----:B0-----:R-:W-:Y:S02]  /*67720*/  LOP3.LUT R0, R167, 0xffff, RZ, 0xc0, !PT ;  /* 0x0000ffffa7007812 */ /* 0x001fe400078ec0ff */
[----:B------:R-:W-:Y:S01]  /*67730*/  LOP3.LUT R61, R14, 0xffff, RZ, 0xc0, !PT ;  /* 0x0000ffff0e3d7812 */ /* 0x000fe200078ec0ff */
[----:B------:R-:W-:Y:S01]  /*67740*/  STL [R1+0x200], R12 ;  /* 0x0002000c01007387 */ /* 0x000fe20000100800 */
[----:B------:R-:W-:Y:S02]  /*67750*/  LOP3.LUT R62, R16, 0xffff, RZ, 0xc0, !PT ;  /* 0x0000ffff103e7812 */ /* 0x000fe400078ec0ff */
[----:B------:R-:W-:Y:S01]  /*67760*/  LOP3.LUT R66, R38, 0xffff, RZ, 0xc0, !PT ;  /* 0x0000ffff26427812 */ /* 0x000fe200078ec0ff */
[----:B------:R-:W4:Y:S01]  /*67770*/  LDL.LU R14, [R1+0x2dc4] ;  /* 0x002dc400010e7983 */ /* 0x000f220000300800 */
[----:B------:R-:W-:-:S03]  /*67780*/  LOP3.LUT R4, R170, 0xffff, RZ, 0xc0, !PT ;  /* 0x0000ffffaa047812 */ /* 0x000fc600078ec0ff */
[----:B------:R-:W4:Y:S01]  /*67790*/  LDL.LU R16, [R1+0x2dc0] ;  /* 0x002dc00001107983 */ /* 0x000f220000300800 */
[----:B------:R-:W-:-:S03]  /*677a0*/  PRMT R6, R65, 0x3340, R66 ;  /* 0x0000334041067816 */ /* 0x000fc60000000042 */
[----:B------:R0:W-:Y:S01]  /*677b0*/  STL [R1+0x570], R0 ;  /* 0x0005700001007387 */ /* 0x0001e20000100800 */
[----:B------:R-:W-:Y:S02]  /*677c0*/  PRMT R2, R61, 0x3340, R1 ;  /* 0x000033403d027816 */ /* 0x000fe40000000001 */
[----:B------:R-:W-:Y:S01]  /*677d0*/  PRMT R8, R57, 0x3340, R59 ;  /* 0x0000334039087816 */ /* 0x000fe2000000003b */
[----:B------:R1:W-:Y:S01]  /*677e0*/  STL [R1+0x1fc], R4 ;  /* 0x0001fc0401007387 */ /* 0x0003e20000100800 */
[--C-:B------:R-:W-:Y:S02]  /*677f0*/  PRMT R3, R62, 0x3340, R1.reuse ;  /* 0x000033403e037816 */ /* 0x100fe40000000001 */
[----:B0-----:R-:W-:Y:S02]  /*67800*/  PRMT R0, R0, 0x3340, R1 ;  /* 0x0000334000007816 */ /* 0x001fe40000000001 */
[----:B------:R-:W-:Y:S02]  /*67810*/  PRMT R9, R58, 0x3340, R60 ;  /* 0x000033403a097816 */ /* 0x000fe4000000003c */
[----:B------:R-:W-:-:S02]  /*67820*/  PRMT R0, R6, 0x5410, R0 ;  /* 0x0000541006007816 */ /* 0x000fc40000000000 */
[----:B-1----:R-:W-:Y:S02]  /*67830*/  PRMT R4, R4, 0x3340, R1 ;  /* 0x0000334004047816 */ /* 0x002fe40000000001 */
[----:B------:R-:W-:Y:S02]  /*67840*/  PRMT R11, R11, 0x3340, R12 ;  /* 0x000033400b0b7816 */ /* 0x000fe4000000000c */
[----:B------:R-:W-:Y:S01]  /*67850*/  PRMT R6, R8, 0x5410, R2 ;  /* 0x0000541008067816 */ /* 0x000fe20000000002 */
[----:B------:R0:W-:Y:S01]  /*67860*/  STL [R1+0x5b0], R0 ;  /* 0x0005b00001007387 */ /* 0x0001e20000100800 */
[----:B------:R-:W-:-:S03]  /*67870*/  PRMT R2, R9, 0x5410, R3 ;  /* 0x0000541009027816 */ /* 0x000fc60000000003 */
[----:B------:R-:W-:Y:S01]  /*67880*/  STL [R1+0x58c], R6 ;  /* 0x00058c0601007387 */ /* 0x000fe20000100800 */
[----:B0-----:R-:W-:-:S03]  /*67890*/  PRMT R0, R11, 0x5410, R4 ;  /* 0x000054100b007816 */ /* 0x001fc60000000004 */
[----:B------:R-:W-:Y:S01]  /*678a0*/  STL [R1+0x588], R2 ;  /* 0x0005880201007387 */ /* 0x000fe20000100800 */
[----:B------:R-:W-:Y:S02]  /*678b0*/  LOP3.LUT R26, R10, 0xffff, RZ, 0xc0, !PT ;  /* 0x0000ffff0a1a7812 */ /* 0x000fe400078ec0ff */
[----:B--2---:R-:W-:Y:S02]  /*678c0*/  LOP3.LUT R53, R35, 0xffff, RZ, 0xc0, !PT ;  /* 0x0000ffff23357812 */ /* 0x004fe400078ec0ff */
[----:B------:R-:W2:Y:S01]  /*678d0*/  LDL.LU R35, [R1+0xe00] ;  /* 0x000e000001237983 */ /* 0x000ea20000300800 */
[----:B------:R-:W-:-:S03]  /*678e0*/  LOP3.LUT R9, R37, 0xffff, RZ, 0xc0, !PT ;  /* 0x0000ffff25097812 */ /* 0x000fc600078ec0ff */
[----:B------:R0:W-:Y:S01]  /*678f0*/  STL [R1+0x57c], R0 ;  /* 0x00057c0001007387 */ /* 0x0001e20000100800 */
[----:B---3--:R-:W-:-:S03]  /*67900*/  LOP3.LUT R11, R31, 0xffff, RZ, 0xc0, !PT ;  /* 0x0000ffff1f0b7812 */ /* 0x008fc600078ec0ff */
[----:B------:R-:W3:Y:S04]  /*67910*/  LDL.LU R31, [R1+0xcb4] ;  /* 0x000cb400011f7983 */ /* 0x000ee80000300800 */
[----:B------:R-:W-:Y:S01]  /*67920*/  STL [R1+0x1f8], R9 ;  /* 0x0001f80901007387 */ /* 0x000fe20000100800 */
[----:B0-----:R-:W-:-:S03]  /*67930*/  LOP3.LUT R0, R169, 0xffff, RZ, 0xc0, !PT ;  /* 0x0000ffffa9007812 */ /* 0x001fc600078ec0ff */
[----:B------:R-:W-:Y:S01]  /*67940*/  STL [R1+0x1f4], R11 ;  /* 0x0001f40b01007387 */ /* 0x000fe20000100800 */
[----:B----4-:R-:W-:-:S03]  /*67950*/  LOP3.LUT R54, R34, 0xffff, RZ, 0xc0, !PT ;  /* 0x0000ffff22367812 */ /* 0x010fc600078ec0ff */
[----:B------:R-:W4:Y:S01]  /*67960*/  LDL.LU R34, [R1+0xcb0] ;  /* 0x000cb00001227983 */ /* 0x000f220000300800 */
[----:B------:R-:W-:-:S03]  /*67970*/  LOP3.LUT R55, R33, 0xffff, RZ, 0xc0, !PT ;  /* 0x0000ffff21377812 */ /* 0x000fc600078ec0ff */
[----:B------:R-:W4:Y:S01]  /*67980*/  LDL.LU R33, [R1+0xa98] ;  /* 0x000a980001217983 */ /* 0x000f220000300800 */
[----:B------:R-:W-:-:S05]  /*67990*/  LOP3.LUT R12, R36, 0xffff, RZ, 0xc0, !PT ;  /* 0x0000ffff240c7812 */ /* 0x000fca00078ec0ff */
[----:B------:R-:W-:Y:S04]  /*679a0*/  STL [R1+0x1f0], R12 ;  /* 0x0001f00c01007387 */ /* 0x000fe80000100800 */
[----:B------:R-:W4:Y:S04]  /*679b0*/  LDL.LU R10, [R1+0x2dbc] ;  /* 0x002dbc00010a7983 */ /* 0x000f280000300800 */
[----:B------:R-:W4:Y:S01]  /*679c0*/  LDL.LU R39, [R1+0x8ac] ;  /* 0x0008ac0001277983 */ /* 0x000f220000300800 */
[----:B------:R-:W-:-:S03]  /*679d0*/  LOP3.LUT R25, R32, 0xffff, RZ, 0xc0, !PT ;  /* 0x0000ffff20197812 */ /* 0x000fc600078ec0ff */
[----:B------:R0:W-:Y:S01]  /*679e0*/  STL [R1+0x548], R0 ;  /* 0x0005480001007387 */ /* 0x0001e20000100800 */
[----:B------:R-:W-:-:S03]  /*679f0*/  LOP3.LUT R56, R17, 0xffff, RZ, 0xc0, !PT ;  /* 0x0000ffff11387812 */ /* 0x000fc600078ec0ff */
[----:B------:R-:W4:Y:S04]  /*67a00*/  LDL.LU R38, [R1+0x8a4] ;  /* 0x0008a40001267983 */ /* 0x000f280000300800 */
[----:B------:R-:W4:Y:S04]  /*67a10*/  LDL.LU R32, [R1+0x8a0] ;  /* 0x0008a00001207983 */ /* 0x000f280000300800 */
[----:B------:R-:W4:Y:S01]  /*67a20*/  LDL.LU R17, [R1+0x680] ;  /* 0x0006800001117983 */ /* 0x000f220000300800 */
[----:B------:R-:W-:-:S03]  /*67a30*/  LOP3.LUT R50, R15, 0xffff, RZ, 0xc0, !PT ;  /* 0x0000ffff0f327812 */ /* 0x000fc600078ec0ff */
[----:B------:R-:W4:Y:S01]  /*67a40*/  LDL.LU R15, [R1+0x2db8] ;  /* 0x002db800010f7983 */ /* 0x000f220000300800 */
[----:B------:R-:W-:Y:S02]  /*67a50*/  LOP3.LUT R4, R172, 0xffff, RZ, 0xc0, !PT ;  /* 0x0000ffffac047812 */ /* 0x000fe400078ec0ff */
[--C-:B0-----:R-:W-:Y:S02]  /*67a60*/  PRMT R0, R0, 0x3340, R1.reuse ;  /* 0x0000334000007816 */ /* 0x101fe40000000001 */
[----:B------:R-:W-:Y:S02]  /*67a70*/  PRMT R6, R54, 0x3340, R56 ;  /* 0x0000334036067816 */ /* 0x000fe40000000038 */
        /* <DEDUP_REMOVED lines=11> */
[----:B------:R-:W-:Y:S01]  /*67b30*/  STL [R1+0x4fc], R6 ;  /* 0x0004fc0601007387 */ /* 0x000fe20000100800 */
[----:B0-----:R-:W-:-:S03]  /*67b40*/  PRMT R0, R11, 0x5410, R4 ;  /* 0x000054100b007816 */ /* 0x001fc60000000004 */
[----:B------:R-:W-:Y:S04]  /*67b50*/  STL [R1+0x4f8], R2 ;  /* 0x0004f80201007387 */ /* 0x000fe80000100800 */
[----:B------:R-:W4:Y:S04]  /*67b60*/  LDL.LU R37, [R1+0xe04] ;  /* 0x000e040001257983 */ /* 0x000f280000300800 */
[----:B------:R0:W-:Y:S04]  /*67b70*/  STL [R1+0x4f0], R0 ;  /* 0x0004f00001007387 */ /* 0x0001e80000100800 */
[----:B------:R-:W4:Y:S01]  /*67b80*/  LDL.LU R36, [R1+0xcbc] ;  /* 0x000cbc0001247983 */ /* 0x000f220000300800 */
[----:B------:R-:W-:-:S02]  /*67b90*/  LOP3.LUT R23, R16, 0xffff, RZ, 0xc0, !PT ;  /* 0x0000ffff10177812 */ /* 0x000fc400078ec0ff */
[----:B--2---:R-:W-:-:S05]  /*67ba0*/  LOP3.LUT R18, R35, 0xffff, RZ, 0xc0, !PT ;  /* 0x0000ffff23127812 */ /* 0x004fca00078ec0ff */
[----:B------:R-:W-:Y:S01]  /*67bb0*/  STL [R1+0x220], R18 ;  /* 0x0002201201007387 */ /* 0x000fe20000100800 */
[----:B---3--:R-:W-:-:S03]  /*67bc0*/  LOP3.LUT R11, R31, 0xffff, RZ, 0xc0, !PT ;  /* 0x0000ffff1f0b7812 */ /* 0x008fc600078ec0ff */
[----:B------:R-:W2:Y:S04]  /*67bd0*/  LDL.LU R31, [R1+0xaac] ;  /* 0x000aac00011f7983 */ /* 0x000ea80000300800 */
[----:B------:R-:W3:Y:S01]  /*67be0*/  LDL.LU R35, [R1+0xaa8] ;  /* 0x000aa80001237983 */ /* 0x000ee20000300800 */
[----:B----4-:R-:W-:-:S03]  /*67bf0*/  LOP3.LUT R8, R34, 0xffff, RZ, 0xc0, !PT ;  /* 0x0000ffff22087812 */ /* 0x010fc600078ec0ff */
[----:B------:R-:W4:Y:S04]  /*67c00*/  LDL.LU R34, [R1+0xa44] ;  /* 0x000a440001227983 */ /* 0x000f280000300800 */
[----:B------:R1:W-:Y:S01]  /*67c10*/  STL [R1+0x20c], R8 ;  /* 0x00020c0801007387 */ /* 0x0003e20000100800 */
[----:B------:R-:W-:-:S03]  /*67c20*/  LOP3.LUT R9, R33, 0xffff, RZ, 0xc0, !PT ;  /* 0x0000ffff21097812 */ /* 0x000fc600078ec0ff */
[----:B------:R-:W4:Y:S04]  /*67c30*/  LDL.LU R33, [R1+0x8b4] ;  /* 0x0008b40001217983 */ /* 0x000f280000300800 */
[----:B------:R1:W-:Y:S01]  /*67c40*/  STL [R1+0x208], R9 ;  /* 0x0002080901007387 */ /* 0x0003e20000100800 */
[----:B------:R-:W-:-:S05]  /*67c50*/  LOP3.LUT R24, R39, 0xffff, RZ, 0xc0, !PT ;  /* 0x0000ffff27187812 */ /* 0x000fca00078ec0ff */
[----:B------:R1:W-:Y:S01]  /*67c60*/  STL [R1+0x21c], R24 ;  /* 0x00021c1801007387 */ /* 0x0003e20000100800 */
[----:B------:R-:W-:-:S03]  /*67c70*/  LOP3.LUT R13, R32, 0xffff, RZ, 0xc0, !PT ;  /* 0x0000ffff200d7812 */ /* 0x000fc600078ec0ff */
[----:B------:R-:W4:Y:S01]  /*67c80*/  LDL.LU R32, [R1+0x688] ;  /* 0x0006880001207983 */ /* 0x000f220000300800 */
[----:B------:R-:W-:-:S03]  /*67c90*/  LOP3.LUT R20, R17, 0xffff, RZ, 0xc0, !PT ;  /* 0x0000ffff11147812 */ /* 0x000fc600078ec0ff */
[----:B------:R-:W4:Y:S04]  /*67ca0*/  LDL.LU R16, [R1+0x2db4] ;  /* 0x002db40001107983 */ /* 0x000f280000300800 */
[----:B------:R-:W4:Y:S01]  /*67cb0*/  LDL.LU R17, [R1+0x684] ;  /* 0x0006840001117983 */ /* 0x000f220000300800 */
[----:B------:R-:W-:Y:S02]  /*67cc0*/  LOP3.LUT R12, R38, 0xffff, RZ, 0xc0, !PT ;  /* 0x0000ffff260c7812 */ /* 0x000fe400078ec0ff */
[----:B------:R-:W-:Y:S02]  /*67cd0*/  LOP3.LUT R3, R174, 0xffff, RZ, 0xc0, !PT ;  /* 0x0000ffffae037812 */ /* 0x000fe400078ec0ff */
[----:B------:R-:W-:Y:S02]  /*67ce0*/  LOP3.LUT R22, R14, 0xffff, RZ, 0xc0, !PT ;  /* 0x0000ffff0e167812 */ /* 0x000fe400078ec0ff */
[----:B------:R-:W-:Y:S01]  /*67cf0*/  LOP3.LUT R4, R15, 0xffff, RZ, 0xc0, !PT ;  /* 0x0000ffff0f047812 */ /* 0x000fe200078ec0ff */
[----:B------:R-:W4:Y:S01]  /*67d00*/  LDL.LU R14, [R1+0x2db0] ;  /* 0x002db000010e7983 */ /* 0x000f220000300800 */
[----:B0-----:R-:W-:-:S02]  /*67d10*/  PRMT R0, R23, 0x3340, R1 ;  /* 0x0000334017007816 */ /* 0x001fc40000000001 */
[----:B------:R-:W-:Y:S01]  /*67d20*/  PRMT R6, R11, 0x3340, R12 ;  /* 0x000033400b067816 */ /* 0x000fe2000000000c */
[----:B------:R-:W4:Y:S01]  /*67d30*/  LDL.LU R15, [R1+0x2dac] ;  /* 0x002dac00010f7983 */ /* 0x000f220000300800 */
[----:B------:R-:W-:Y:S02]  /*67d40*/  PRMT R2, R22, 0x3340, R1 ;  /* 0x0000334016027816 */ /* 0x000fe40000000001 */
[----:B-1----:R-:W-:Y:S01]  /*67d50*/  PRMT R8, R8, 0x3340, R13 ;  /* 0x0000334008087816 */ /* 0x002fe2000000000d */
[----:B------:R0:W-:Y:S01]  /*67d60*/  STL [R1+0x218], R3 ;  /* 0x0002180301007387 */ /* 0x0001e20000100800 */
[----:B------:R-:W-:Y:S02]  /*67d70*/  PRMT R0, R6, 0x5410, R0 ;  /* 0x0000541006007816 */ /* 0x000fe40000000000 */
[----:B------:R-:W-:Y:S01]  /*67d80*/  PRMT R9, R9, 0x3340, R20 ;  /* 0x0000334009097816 */ /* 0x000fe20000000014 */
        /* <DEDUP_REMOVED lines=8> */
[----:B0-----:R-:W-:-:S03]  /*67e10*/  PRMT R0, R24, 0x5410, R4 ;  /* 0x0000541018007816 */ /* 0x001fc60000000004 */
[----:B------:R-:W-:Y:S04]  /*67e20*/  STL [R1+0x498], R2 ;  /* 0x0004980201007387 */ /* 0x000fe80000100800 */
[----:B------:R0:W-:Y:S04]  /*67e30*/  STL [R1+0x414], R0 ;  /* 0x0004140001007387 */ /* 0x0001e80000100800 */
[----:B------:R-:W4:Y:S01]  /*67e40*/  LDL.LU R39, [R1+0xe0c] ;  /* 0x000e0c0001277983 */ /* 0x000f220000300800 */
[----:B------:R-:W-:Y:S02]  /*67e50*/  LOP3.LUT R40, R37, 0xffff, RZ, 0xc0, !PT ;  /* 0x0000ffff25287812 */ /* 0x000fe400078ec0ff */
[----:B------:R-:W-:-:S03]  /*67e60*/  LOP3.LUT R27, R36, 0xffff, RZ, 0xc0, !PT ;  /* 0x0000ffff241b7812 */ /* 0x000fc600078ec0ff */
[----:B------:R-:W-:Y:S01]  /*67e70*/  STL [R1+0x234], R40 ;  /* 0x0002342801007387 */ /* 0x000fe20000100800 */
[----:B------:R-:W-:Y:S02]  /*67e80*/  LOP3.LUT R30, R10, 0xffff, RZ, 0xc0, !PT ;  /* 0x0000ffff0a1e7812 */ /* 0x000fe400078ec0ff */
[----:B--2---:R-:W-:Y:S02]  /*67e90*/  LOP3.LUT R29, R31, 0xffff, RZ, 0xc0, !PT ;  /* 0x0000ffff1f1d7812 */ /* 0x004fe400078ec0ff */
[----:B------:R-:W2:Y:S01]  /*67ea0*/  LDL.LU R31, [R1+0xe08] ;  /* 0x000e0800011f7983 */ /* 0x000ea20000300800 */
[----:B---3--:R-:W-:-:S03]  /*67eb0*/  LOP3.LUT R9, R35, 0xffff, RZ, 0xc0, !PT ;  /* 0x0000ffff23097812 */ /* 0x008fc600078ec0ff */
[----:B------:R-:W3:Y:S04]  /*67ec0*/  LDL.LU R35, [R1+0xc6c] ;  /* 0x000c6c0001237983 */ /* 0x000ee80000300800 */
[----:B------:R1:W-:Y:S04]  /*67ed0*/  STL [R1+0x230], R9 ;  /* 0x0002300901007387 */ /* 0x0003e80000100800 */
[----:B------:R-:W3:Y:S01]  /*67ee0*/  LDL.LU R36, [R1+0xc68] ;  /* 0x000c680001247983 */ /* 0x000ee20000300800 */
[----:B----4-:R-:W-:-:S05]  /*67ef0*/  LOP3.LUT R24, R34, 0xffff, RZ, 0xc0, !PT ;  /* 0x0000ffff22187812 */ /* 0x010fca00078ec0ff */
[----:B------:R4:W-:Y:S04]  /*67f00*/  STL [R1+0x22c], R24 ;  /* 0x00022c1801007387 */ /* 0x0009e80000100800 */
[----:B------:R-:W2:Y:S01]  /*67f10*/  LDL.LU R38, [R1+0xa54] ;  /* 0x000a540001267983 */ /* 0x000ea20000300800 */
[----:B------:R-:W-:Y:S02]  /*67f20*/  LOP3.LUT R28, R33, 0xffff, RZ, 0xc0, !PT ;  /* 0x0000ffff211c7812 */ /* 0x000fe400078ec0ff */
[----:B------:R-:W-:Y:S02]  /*67f30*/  LOP3.LUT R33, R32, 0xffff, RZ, 0xc0, !PT ;  /* 0x0000ffff20217812 */ /* 0x000fe400078ec0ff */
[----:B------:R-:W3:Y:S04]  /*67f40*/  LDL.LU R32, [R1+0xa50] ;  /* 0x000a500001207983 */ /* 0x000ee80000300800 */
[----:B------:R-:W3:Y:S01]  /*67f50*/  LDL.LU R37, [R1+0x690] ;  /* 0x0006900001257983 */ /* 0x000ee20000300800 */
[----:B------:R-:W-:-:S03]  /*67f60*/  LOP3.LUT R41, R17, 0xffff, RZ, 0xc0, !PT ;  /* 0x0000ffff11297812 */ /* 0x000fc600078ec0ff */
[----:B------:R-:W3:Y:S04]  /*67f70*/  LDL.LU R10, [R1+0x2da8] ;  /* 0x002da800010a7983 */ /* 0x000ee80000300800 */
[----:B------:R-:W-:Y:S04]  /*67f80*/  STL [R1+0x228], R41 ;  /* 0x0002282901007387 */ /* 0x000fe80000100800 */
[----:B------:R-:W3:Y:S01]  /*67f90*/  LDL.LU R17, [R1+0x68c] ;  /* 0x00068c0001117983 */ /* 0x000ee20000300800 */
[----:B------:R-:W-:Y:S02]  /*67fa0*/  LOP3.LUT R34, R176, 0xffff, RZ, 0xc0, !PT ;  /* 0x0000ffffb0227812 */ /* 0x000fe400078ec0ff */
[----:B------:R-:W-:-:S02]  /*67fb0*/  LOP3.LUT R18, R175, 0xffff, RZ, 0xc0, !PT ;  /* 0x0000ffffaf127812 */ /* 0x000fc400078ec0ff */
[----:B------:R-:W-:Y:S02]  /*67fc0*/  LOP3.LUT R4, R14, 0xffff, RZ, 0xc0, !PT ;  /* 0x0000ffff0e047812 */ /* 0x000fe400078ec0ff */
[--C-:B0-----:R-:W-:Y:S01]  /*67fd0*/  PRMT R0, R30, 0x3340, R1.reuse ;  /* 0x000033401e007816 */ /* 0x101fe20000000001 */
[----:B------:R-:W3:Y:S01]  /*67fe0*/  LDL.LU R14, [R1+0x2da4] ;  /* 0x002da400010e7983 */ /* 0x000ee20000300800 */
[----:B------:R-:W-:Y:S02]  /*67ff0*/  PRMT R6, R27, 0x3340, R28 ;  /* 0x000033401b067816 */ /* 0x000fe4000000001c */
[----:B------:R-:W-:Y:S02]  /*68000*/  PRMT R2, R34, 0x3340, R1 ;  /* 0x0000334022027816 */ /* 0x000fe40000000001 */
[----:B------:R-:W-:Y:S01]  /*68010*/  PRMT R8, R29, 0x3340, R33 ;  /* 0x000033401d087816 */ /* 0x000fe20000000021 */
[----:B------:R0:W-:Y:S01]  /*68020*/  STL [R1+0x224], R4 ;  /* 0x0002240401007387 */ /* 0x0001e20000100800 */
[----:B------:R-:W-:-:S02]  /*68030*/  PRMT R3, R18, 0x3340, R1 ;  /* 0x0000334012037816 */ /* 0x000fc40000000001 */
[----:B-1----:R-:W-:Y:S02]  /*68040*/  PRMT R9, R9, 0x3340, R41 ;  /* 0x0000334009097816 */ /* 0x002fe40000000029 */
[----:B------:R-:W-:Y:S02]  /*68050*/  PRMT R0, R6, 0x5410, R0 ;  /* 0x0000541006007816 */ /* 0x000fe40000000000 */
[----:B----4-:R-:W-:Y:S01]  /*68060*/  PRMT R24, R40, 0x3340, R24 ;  /* 0x0000334028187816 */ /* 0x010fe20000000018 */
[----:B------:R-:W-:Y:S01]  /*68070*/  STL [R1+0x2d44], R18 ;  /* 0x002d441201007387 */ /* 0x000fe20000100800 */
[----:B------:R-:W-:Y:S02]  /*68080*/  PRMT R6, R8, 0x5410, R2 ;  /* 0x0000541008067816 */ /* 0x000fe40000000002 */
[----:B0-----:R-:W-:Y:S01]  /*68090*/  PRMT R4, R4, 0x3340, R1 ;  /* 0x0000334004047816 */ /* 0x001fe20000000001 */
[----:B------:R0:W-:Y:S01]  /*680a0*/  STL [R1+0x40c], R0 ;  /* 0x00040c0001007387 */ /* 0x0001e20000100800 */
[----:B------:R-:W-:-:S03]  /*680b0*/  PRMT R2, R9, 0x5410, R3 ;  /* 0x0000541009027816 */ /* 0x000fc60000000003 */
[----:B------:R-:W-:Y:S01]  /*680c0*/  STL [R1+0x408], R6 ;  /* 0x0004080601007387 */ /* 0x000fe20000100800 */
[----:B0-----:R-:W-:-:S03]  /*680d0*/  PRMT R0, R24, 0x5410, R4 ;  /* 0x0000541018007816 */ /* 0x001fc60000000004 */
[----:B------:R-:W-:Y:S01]  /*680e0*/  STL [R1+0x404], R2 ;  /* 0x0004040201007387 */ /* 0x000fe20000100800 */
[----:B------:R-:W-:-:S03]  /*680f0*/  LOP3.LUT R18, R39, 0xffff, RZ, 0xc0, !PT ;  /* 0x0000ffff27127812 */ /* 0x000fc600078ec0ff */
[----:B------:R-:W4:Y:S04]  /*68100*/  LDL.LU R46, [R1+0xe18] ;  /* 0x000e1800012e7983 */ /* 0x000f280000300800 */
[----:B------:R0:W-:Y:S04]  /*68110*/  STL [R1+0x400], R0 ;  /* 0x0004000001007387 */ /* 0x0001e80000100800 */
[----:B------:R-:W4:Y:S04]  /*68120*/  LDL.LU R45, [R1+0xe14] ;  /* 0x000e1400012d7983 */ /* 0x000f280000300800 */
[----:B------:R-:W-:Y:S04]  /*68130*/  STL [R1+0x244], R18 ;  /* 0x0002441201007387 */ /* 0x000fe80000100800 */
[----:B------:R-:W4:Y:S04]  /*68140*/  LDL.LU R43, [R1+0xe10] ;  /* 0x000e1000012b7983 */ /* 0x000f280000300800 */
[----:B------:R-:W4:Y:S04]  /*68150*/  LDL.LU R39, [R1+0xc7c] ;  /* 0x000c7c0001277983 */ /* 0x000f280000300800 */
[----:B------:R-:W4:Y:S01]  /*68160*/  LDL.LU R44, [R1+0xa64] ;  /* 0x000a6400012c7983 */ /* 0x000f220000300800 */
[----:B------:R-:W-:-:S02]  /*68170*/  LOP3.LUT R42, R16, 0xffff, RZ, 0xc0, !PT ;  /* 0x0000ffff102a7812 */ /* 0x000fc400078ec0ff */
[----:B--2---:R-:W-:-:S05]  /*68180*/  LOP3.LUT R24, R38, 0xffff, RZ, 0xc0, !PT ;  /* 0x0000ffff26187812 */ /* 0x004fca00078ec0ff */
[----:B------:R1:W-:Y:S04]  /*68190*/  STL [R1+0x240], R24 ;  /* 0x0002401801007387 */ /* 0x0003e80000100800 */
[----:B------:R-:W2:Y:S04]  /*681a0*/  LDL.LU R41, [R1+0xa60] ;  /* 0x000a600001297983 */ /* 0x000ea80000300800 */
[----:B------:R-:W2:Y:S04]  /*681b0*/  LDL.LU R16, [R1+0x2da0] ;  /* 0x002da00001107983 */ /* 0x000ea80000300800 */
[----:B------:R-:W2:Y:S01]  /*681c0*/  LDL.LU R40, [R1+0xa5c] ;  /* 0x000a5c0001287983 */ /* 0x000ea20000300800 */
        /* <DEDUP_REMOVED lines=9> */
[----:B------:R-:W-:Y:S02]  /*68260*/  LOP3.LUT R4, R10, 0xffff, RZ, 0xc0, !PT ;  /* 0x0000ffff0a047812 */ /* 0x000fe400078ec0ff */
[--C-:B0-----:R-:W-:Y:S01]  /*68270*/  PRMT R0, R42, 0x3340, R1.reuse ;  /* 0x000033402a007816 */ /* 0x101fe20000000001 */
[----:B------:R-:W3:Y:S01]  /*68280*/  LDL.LU R10, [R1+0x2d9c] ;  /* 0x002d9c00010a7983 */ /* 0x000ee20000300800 */
[----:B------:R-:W-:Y:S02]  /*68290*/  PRMT R6, R31, 0x3340, R32 ;  /* 0x000033401f067816 */ /* 0x000fe40000000020 */
[----:B------:R-:W-:Y:S01]  /*682a0*/  PRMT R2, R49, 0x3340, R1 ;  /* 0x0000334031027816 */ /* 0x000fe20000000001 */
[----:B------:R0:W-:Y:S01]  /*682b0*/  STL [R1+0x41c], R3 ;  /* 0x00041c0301007387 */ /* 0x0001e20000100800 */
[----:B------:R-:W-:-:S02]  /*682c0*/  PRMT R8, R35, 0x3340, R37 ;  /* 0x0000334023087816 */ /* 0x000fc40000000025 */
[----:B------:R-:W-:Y:S01]  /*682d0*/  PRMT R9, R36, 0x3340, R38 ;  /* 0x0000334024097816 */ /* 0x000fe20000000026 */
[----:B------:R0:W-:Y:S01]  /*682e0*/  STL [R1+0x23c], R4 ;  /* 0x00023c0401007387 */ /* 0x0001e20000100800 */
[----:B------:R-:W-:Y:S02]  /*682f0*/  PRMT R0, R6, 0x5410, R0 ;  /* 0x0000541006007816 */ /* 0x000fe40000000000 */
[----:B-1----:R-:W-:Y:S02]  /*68300*/  PRMT R24, R18, 0x3340, R24 ;  /* 0x0000334012187816 */ /* 0x002fe40000000018 */
[--C-:B0-----:R-:W-:Y:S02]  /*68310*/  PRMT R3, R3, 0x3340, R1.reuse ;  /* 0x0000334003037816 */ /* 0x101fe40000000001 */
[----:B------:R-:W-:Y:S02]  /*68320*/  PRMT R6, R8, 0x5410, R2 ;  /* 0x0000541008067816 */ /* 0x000fe40000000002 */
[----:B------:R-:W-:Y:S01]  /*68330*/  PRMT R4, R4, 0x3340, R1 ;  /* 0x0000334004047816 */ /* 0x000fe20000000001 */
[----:B------:R0:W-:Y:S01]  /*68340*/  STL [R1+0x3e8], R0 ;  /* 0x0003e80001007387 */ /* 0x0001e20000100800 */
[----:B------:R-:W-:-:S02]  /*68350*/  PRMT R2, R9, 0x5410, R3 ;  /* 0x0000541009027816 */ /* 0x000fc40000000003 */
[----:B----4-:R-:W-:Y:S01]  /*68360*/  LOP3.LUT R9, R46, 0xffff, RZ, 0xc0, !PT ;  /* 0x0000ffff2e097812 */ /* 0x010fe200078ec0ff */
[----:B------:R-:W-:Y:S01]  /*68370*/  STL [R1+0x3e4], R6 ;  /* 0x0003e40601007387 */ /* 0x000fe20000100800 */
[----:B0-----:R-:W-:-:S03]  /*68380*/  PRMT R0, R24, 0x5410, R4 ;  /* 0x0000541018007816 */ /* 0x001fc60000000004 */
[----:B------:R-:W-:Y:S01]  /*68390*/  STL [R1+0x3e0], R2 ;  /* 0x0003e00201007387 */ /* 0x000fe20000100800 */
[----:B------:R-:W-:-:S03]  /*683a0*/  LOP3.LUT R18, R45, 0xffff, RZ, 0xc0, !PT ;  /* 0x0000ffff2d127812 */ /* 0x000fc600078ec0ff */
[----:B------:R-:W4:Y:S04]  /*683b0*/  LDL.LU R48, [R1+0xe20] ;  /* 0x000e200001307983 */ /* 0x000f280000300800 */
[----:B------:R0:W-:Y:S04]  /*683c0*/  STL [R1+0x3bc], R0 ;  /* 0x0003bc0001007387 */ /* 0x0001e80000100800 */
[----:B------:R1:W-:Y:S01]  /*683d0*/  STL [R1+0x258], R9 ;  /* 0x0002580901007387 */ /* 0x0003e20000100800 */
[----:B------:R-:W-:-:S03]  /*683e0*/  LOP3.LUT R24, R44, 0xffff, RZ, 0xc0, !PT ;  /* 0x0000ffff2c187812 */ /* 0x000fc600078ec0ff */
[----:B------:R-:W4:Y:S04]  /*683f0*/  LDL.LU R51, [R1+0xe1c] ;  /* 0x000e1c0001337983 */ /* 0x000f280000300800 */
[----:B------:R-:W-:Y:S01]  /*68400*/  STL [R1+0x238], R18 ;  /* 0x0002381201007387 */ /* 0x000fe20000100800 */
[----:B------:R-:W-:-:S03]  /*68410*/  LOP3.LUT R46, R15, 0xffff, RZ, 0xc0, !PT ;  /* 0x0000ffff0f2e7812 */ /* 0x000fc600078ec0ff */
[----:B------:R-:W4:Y:S04]  /*68420*/  LDL.LU R120, [R1+0xc8c] ;  /* 0x000c8c0001787983 */ /* 0x000f280000300800 */
[----:B------:R-:W4:Y:S04]  /*68430*/  LDL.LU R89, [R1+0xc88] ;  /* 0x000c880001597983 */ /* 0x000f280000300800 */
[----:B------:R1:W-:Y:S04]  /*68440*/  STL [R1+0x254], R24 ;  /* 0x0002541801007387 */ /* 0x0003e80000100800 */
[----:B------:R-:W4:Y:S04]  /*68450*/  LDL.LU R88, [R1+0xa74] ;  /* 0x000a740001587983 */ /* 0x000f280000300800 */
[----:B------:R-:W4:Y:S04]  /*68460*/  LDL.LU R15, [R1+0x2d98] ;  /* 0x002d9800010f7983 */ /* 0x000f280000300800 */
[----:B------:R-:W4:Y:S04]  /*68470*/  LDL.LU R52, [R1+0xa70] ;  /* 0x000a700001347983 */ /* 0x000f280000300800 */
[----:B------:R-:W4:Y:S01]  /*68480*/  LDL.LU R47, [R1+0x870] ;  /* 0x00087000012f7983 */ /* 0x000f220000300800 */
[----:B--2---:R-:W-:-:S02]  /*68490*/  LOP3.LUT R45, R40, 0xffff, RZ, 0xc0, !PT ;  /* 0x0000ffff282d7812 */ /* 0x004fc400078ec0ff */
[----:B---3--:R-:W-:Y:S02]  /*684a0*/  LOP3.LUT R40, R17, 0xffff, RZ, 0xc0, !PT ;  /* 0x0000ffff11287812 */ /* 0x008fe400078ec0ff */
[----:B------:R-:W2:Y:S01]  /*684b0*/  LDL.LU R17, [R1+0x868] ;  /* 0x0008680001117983 */ /* 0x000ea20000300800 */
[----:B------:R-:W-:Y:S02]  /*684c0*/  LOP3.LUT R43, R43, 0xffff, RZ, 0xc0, !PT ;  /* 0x0000ffff2b2b7812 */ /* 0x000fe400078ec0ff */
[----:B------:R-:W-:Y:S02]  /*684d0*/  LOP3.LUT R44, R41, 0xffff, RZ, 0xc0, !PT ;  /* 0x0000ffff292c7812 */ /* 0x000fe400078ec0ff */
[----:B------:R-:W-:Y:S02]  /*684e0*/  LOP3.LUT R3, R16, 0xffff, RZ, 0xc0, !PT ;  /* 0x0000ffff10037812 */ /* 0x000fe400078ec0ff */
[----:B------:R-:W-:Y:S01]  /*684f0*/  LOP3.LUT R39, R39, 0xffff, RZ, 0xc0, !PT ;  /* 0x0000ffff27277812 */ /* 0x000fe200078ec0ff */
[----:B------:R-:W3:Y:S01]  /*68500*/  LDL.LU R16, [R1+0x2d94] ;  /* 0x002d940001107983 */ /* 0x000ee20000300800 */
[----:B------:R-:W-:-:S02]  /*68510*/  LOP3.LUT R41, R180, 0xffff, RZ, 0xc0, !PT ;  /* 0x0000ffffb4297812 */ /* 0x000fc400078ec0ff */
[----:B------:R-:W-:Y:S02]  /*68520*/  LOP3.LUT R4, R14, 0xffff, RZ, 0xc0, !PT ;  /* 0x0000ffff0e047812 */ /* 0x000fe400078ec0ff */
[----:B0-----:R-:W-:Y:S01]  /*68530*/  PRMT R0, R46, 0x3340, R1 ;  /* 0x000033402e007816 */ /* 0x001fe20000000001 */
[----:B------:R-:W3:Y:S01]  /*68540*/  LDL.LU R14, [R1+0x2d90] ;  /* 0x002d9000010e7983 */ /* 0x000ee20000300800 */
        /* <DEDUP_REMOVED lines=8> */
[--C-:B0-----:R-:W-:Y:S02]  /*685d0*/  PRMT R3, R3, 0x3340, R1.reuse ;  /* 0x0000334003037816 */ /* 0x101fe40000000001 */
[----:B------:R-:W-:Y:S02]  /*685e0*/  PRMT R6, R8, 0x5410, R2 ;  /* 0x0000541008067816 */ /* 0x000fe40000000002 */
[----:B-1----:R-:W-:Y:S01]  /*685f0*/  PRMT R4, R4, 0x3340, R1 ;  /* 0x0000334004047816 */ /* 0x002fe20000000001 */
[----:B------:R0:W-:Y:S01]  /*68600*/  STL [R1+0x3a8], R0 ;  /* 0x0003a80001007387 */ /* 0x0001e20000100800 */
[----:B------:R-:W-:-:S03]  /*68610*/  PRMT R2, R9, 0x5410, R3 ;  /* 0x0000541009027816 */ /* 0x000fc60000000003 */
[----:B------:R-:W-:Y:S01]  /*68620*/  STL [R1+0x3a0], R6 ;  /* 0x0003a00601007387 */ /* 0x000fe20000100800 */
[----:B0-----:R-:W-:-:S03]  /*68630*/  PRMT R0, R24, 0x5410, R4 ;  /* 0x0000541018007816 */ /* 0x001fc60000000004 */
[----:B------:R-:W-:Y:S04]  /*68640*/  STL [R1+0x38c], R2 ;  /* 0x00038c0201007387 */ /* 0x000fe80000100800 */
[----:B------:R-:W3:Y:S01]  /*68650*/  LDL.LU R249, [R1+0xe28] ;  /* 0x000e280001f97983 */ /* 0x000ee20000300800 */
[----:B----4-:R-:W-:-:S03]  /*68660*/  LOP3.LUT R48, R48, 0xffff, RZ, 0xc0, !PT ;  /* 0x0000ffff30307812 */ /* 0x010fc600078ec0ff */
[----:B------:R0:W-:Y:S04]  /*68670*/  STL [R1+0x388], R0 ;  /* 0x0003880001007387 */ /* 0x0001e80000100800 */
[----:B------:R-:W4:Y:S01]  /*68680*/  LDL.LU R95, [R1+0xe24] ;  /* 0x000e2400015f7983 */ /* 0x000f220000300800 */
[----:B------:R-:W-:-:S03]  /*68690*/  LOP3.LUT R51, R51, 0xffff, RZ, 0xc0, !PT ;  /* 0x0000ffff33337812 */ /* 0x000fc600078ec0ff */
[----:B------:R-:W-:Y:S04]  /*686a0*/  STL [R1+0x248], R48 ;  /* 0x0002483001007387 */ /* 0x000fe80000100800 */
[----:B------:R-:W4:Y:S01]  /*686b0*/  LDL.LU R245, [R1+0xc9c] ;  /* 0x000c9c0001f57983 */ /* 0x000f220000300800 */
[----:B------:R-:W-:-:S03]  /*686c0*/  LOP3.LUT R18, R120, 0xffff, RZ, 0xc0, !PT ;  /* 0x0000ffff78127812 */ /* 0x000fc600078ec0ff */
[----:B------:R-:W-:Y:S04]  /*686d0*/  STL [R1+0x264], R51 ;  /* 0x0002643301007387 */ /* 0x000fe80000100800 */
[----:B------:R-:W4:Y:S04]  /*686e0*/  LDL.LU R121, [R1+0xc98] ;  /* 0x000c980001797983 */ /* 0x000f280000300800 */
[----:B------:R-:W-:Y:S01]  /*686f0*/  STL [R1+0x260], R18 ;  /* 0x0002601201007387 */ /* 0x000fe20000100800 */
[----:B0-----:R-:W-:-:S03]  /*68700*/  LOP3.LUT R0, R89, 0xffff, RZ, 0xc0, !PT ;  /* 0x0000ffff59007812 */ /* 0x001fc600078ec0ff */
[----:B------:R-:W4:Y:S01]  /*68710*/  LDL.LU R120, [R1+0xa84] ;  /* 0x000a840001787983 */ /* 0x000f220000300800 */
[----:B------:R-:W-:Y:S02]  /*68720*/  LOP3.LUT R153, R52, 0xffff, RZ, 0xc0, !PT ;  /* 0x0000ffff34997812 */ /* 0x000fe400078ec0ff */
[----:B------:R-:W-:-:S03]  /*68730*/  LOP3.LUT R52, R47, 0xffff, RZ, 0xc0, !PT ;  /* 0x0000ffff2f347812 */ /* 0x000fc600078ec0ff */
[----:B------:R-:W-:Y:S01]  /*68740*/  STL [R1+0x25c], R153 ;  /* 0x00025c9901007387 */ /* 0x000fe20000100800 */
[----:B------:R-:W-:-:S03]  /*68750*/  LOP3.LUT R8, R15, 0xffff, RZ, 0xc0, !PT ;  /* 0x0000ffff0f087812 */ /* 0x000fc600078ec0ff */
[----:B------:R-:W4:Y:S01]  /*68760*/  LDL.LU R15, [R1+0x2d8c] ;  /* 0x002d8c00010f7983 */ /* 0x000f220000300800 */
[----:B------:R-:W-:-:S03]  /*68770*/  LOP3.LUT R2, R88, 0xffff, RZ, 0xc0, !PT ;  /* 0x0000ffff58027812 */ /* 0x000fc600078ec0ff */
[----:B------:R-:W-:Y:S01]  /*68780*/  STL [R1+0x80], R52 ;  /* 0x0000803401007387 */ /* 0x000fe20000100800 */
[----:B------:R-:W-:-:S03]  /*68790*/  LOP3.LUT R9, R10, 0xffff, RZ, 0xc0, !PT ;  /* 0x0000ffff0a097812 */ /* 0x000fc600078ec0ff */
[----:B------:R-:W4:Y:S04]  /*687a0*/  LDL.LU R89, [R1+0xa80] ;  /* 0x000a800001597983 */ /* 0x000f280000300800 */
[----:B------:R-:W4:Y:S04]  /*687b0*/  LDL.LU R88, [R1+0x880] ;  /* 0x0008800001587983 */ /* 0x000f280000300800 */
[----:B------:R0:W-:Y:S04]  /*687c0*/  STL [R1+0x74], R8 ;  /* 0x0000740801007387 */ /* 0x0001e80000100800 */
[----:B------:R-:W4:Y:S01]  /*687d0*/  LDL.LU R10, [R1+0x2d88] ;  /* 0x002d8800010a7983 */ /* 0x000f220000300800 */
[----:B--2---:R-:W-:-:S03]  /*687e0*/  LOP3.LUT R3, R17, 0xffff, RZ, 0xc0, !PT ;  /* 0x0000ffff11037812 */ /* 0x004fc600078ec0ff */
[----:B------:R-:W2:Y:S01]  /*687f0*/  LDL.LU R17, [R1+0x874] ;  /* 0x0008740001117983 */ /* 0x000ea20000300800 */
[----:B------:R-:W-:Y:S02]  /*68800*/  LOP3.LUT R4, R181, 0xffff, RZ, 0xc0, !PT ;  /* 0x0000ffffb5047812 */ /* 0x000fe400078ec0ff */
[----:B------:R-:W-:Y:S02]  /*68810*/  LOP3.LUT R24, R222, 0xffff, RZ, 0xc0, !PT ;  /* 0x0000ffffde187812 */ /* 0x000fe400078ec0ff */
[----:B------:R-:W-:Y:S02]  /*68820*/  PRMT R6, R4, 0x3340, R1 ;  /* 0x0000334004067816 */ /* 0x000fe40000000001 */
[----:B------:R-:W-:Y:S01]  /*68830*/  PRMT R47, R0, 0x3340, R3 ;  /* 0x00003340002f7816 */ /* 0x000fe20000000003 */
[----:B------:R1:W-:Y:S01]  /*68840*/  STL [R1+0x27c], R9 ;  /* 0x00027c0901007387 */ /* 0x0003e20000100800 */
[----:B0-----:R-:W-:Y:S02]  /*68850*/  PRMT R8, R8, 0x3340, R1 ;  /* 0x0000334008087816 */ /* 0x001fe40000000001 */
[----:B------:R-:W-:Y:S01]  /*68860*/  PRMT R48, R48, 0x3340, R2 ;  /* 0x0000334030307816 */ /* 0x000fe20000000002 */
[----:B------:R0:W-:Y:S01]  /*68870*/  STL [R1+0x60], R24 ;  /* 0x0000601801007387 */ /* 0x0001e20000100800 */
[----:B------:R-:W-:-:S02]  /*68880*/  PRMT R6, R47, 0x5410, R6 ;  /* 0x000054102f067816 */ /* 0x000fc40000000006 */
[----:B------:R-:W-:Y:S02]  /*68890*/  PRMT R51, R51, 0x3340, R153 ;  /* 0x0000334033337816 */ /* 0x000fe40000000099 */
[----:B------:R-:W-:Y:S02]  /*688a0*/  PRMT R52, R18, 0x3340, R52 ;  /* 0x0000334012347816 */ /* 0x000fe40000000034 */
[--C-:B-1----:R-:W-:Y:S02]  /*688b0*/  PRMT R9, R9, 0x3340, R1.reuse ;  /* 0x0000334009097816 */ /* 0x102fe40000000001 */
[----:B0-----:R-:W-:Y:S01]  /*688c0*/  PRMT R24, R24, 0x3340, R1 ;  /* 0x0000334018187816 */ /* 0x001fe20000000001 */
[----:B------:R0:W-:Y:S01]  /*688d0*/  STL [R1+0x37c], R6 ;  /* 0x00037c0601007387 */ /* 0x0001e20000100800 */
[----:B------:R-:W-:Y:S02]  /*688e0*/  PRMT R18, R48, 0x5410, R8 ;  /* 0x0000541030127816 */ /* 0x000fe40000000008 */
[----:B------:R-:W-:-:S03]  /*688f0*/  PRMT R8, R51, 0x5410, R9 ;  /* 0x0000541033087816 */ /* 0x000fc60000000009 */
[----:B------:R-:W-:Y:S01]  /*68900*/  STL [R1+0x36c], R18 ;  /* 0x00036c1201007387 */ /* 0x000fe20000100800 */
[----:B0-----:R-:W-:-:S03]  /*68910*/  PRMT R6, R52, 0x5410, R24 ;  /* 0x0000541034067816 */ /* 0x001fc60000000018 */
[----:B------:R0:W-:Y:S04]  /*68920*/  STL [R1+0x368], R8 ;  /* 0x0003680801007387 */ /* 0x0001e80000100800 */
[----:B------:R1:W-:Y:S01]  /*68930*/  STL [R1+0x364], R6 ;  /* 0x0003640601007387 */ /* 0x0003e20000100800 */
[----:B---3--:R-:W-:Y:S02]  /*68940*/  LOP3.LUT R48, R249, 0xffff, RZ, 0xc0, !PT ;  /* 0x0000fffff9307812 */ /* 0x008fe400078ec0ff */
[----:B----4-:R-:W-:Y:S02]  /*68950*/  LOP3.LUT R51, R95, 0xffff, RZ, 0xc0, !PT ;  /* 0x0000ffff5f337812 */ /* 0x010fe400078ec0ff */
[----:B------:R-:W3:Y:S04]  /*68960*/  LDL.LU R95, [R1+0xe30] ;  /* 0x000e3000015f7983 */ /* 0x000ee80000300800 */
[----:B------:R-:W-:Y:S01]  /*68970*/  STL [R1+0x70], R48 ;  /* 0x0000703001007387 */ /* 0x000fe20000100800 */
[----:B------:R-:W-:-:S03]  /*68980*/  LOP3.LUT R52, R245, 0xffff, RZ, 0xc0, !PT ;  /* 0x0000fffff5347812 */ /* 0x000fc600078ec0ff */
[----:B------:R-:W4:Y:S04]  /*68990*/  LDL.LU R245, [R1+0xe2c] ;  /* 0x000e2c0001f57983 */ /* 0x000f280000300800 */
[----:B------:R-:W-:Y:S01]  /*689a0*/  STL [R1+0x274], R51 ;  /* 0x0002743301007387 */ /* 0x000fe20000100800 */
[----:B------:R-:W-:-:S03]  /*689b0*/  LOP3.LUT R47, R121, 0xffff, RZ, 0xc0, !PT ;  /* 0x0000ffff792f7812 */ /* 0x000fc600078ec0ff */
[----:B------:R-:W-:Y:S04]  /*689c0*/  STL [R1+0x270], R52 ;  /* 0x0002703401007387 */ /* 0x000fe80000100800 */
[----:B------:R-:W4:Y:S01]  /*689d0*/  LDL.LU R121, [R1+0xcac] ;  /* 0x000cac0001797983 */ /* 0x000f220000300800 */
[----:B------:R-:W-:-:S03]  /*689e0*/  LOP3.LUT R159, R120, 0xffff, RZ, 0xc0, !PT ;  /* 0x0000ffff789f7812 */ /* 0x000fc600078ec0ff */
[----:B------:R1:W-:Y:S04]  /*689f0*/  STL [R1+0x6c], R47 ;  /* 0x00006c2f01007387 */ /* 0x0003e80000100800 */
[----:B------:R-:W4:Y:S04]  /*68a00*/  LDL.LU R120, [R1+0xca8] ;  /* 0x000ca80001787983 */ /* 0x000f280000300800 */
[----:B------:R-:W-:Y:S01]  /*68a10*/  STL [R1+0x68], R159 ;  /* 0x0000689f01007387 */ /* 0x000fe20000100800 */
[----:B0-----:R-:W-:Y:S02]  /*68a20*/  LOP3.LUT R8, R14, 0xffff, RZ, 0xc0, !PT ;  /* 0x0000ffff0e087812 */ /* 0x001fe400078ec0ff */
[----:B------:R-:W-:-:S02]  /*68a30*/  LOP3.LUT R9, R16, 0xffff, RZ, 0xc0, !PT ;  /* 0x0000ffff10097812 */ /* 0x000fc400078ec0ff */
[----:B------:R-:W-:Y:S02]  /*68a40*/  LOP3.LUT R156, R89, 0xffff, RZ, 0xc0, !PT ;  /* 0x0000ffff599c7812 */ /* 0x000fe400078ec0ff */
[----:B------:R-:W4:Y:S01]  /*68a50*/  LDL.LU R89, [R1+0xa94] ;  /* 0x000a940001597983 */ /* 0x000f220000300800 */
[----:B------:R-:W-:-:S03]  /*68a60*/  LOP3.LUT R153, R88, 0xffff, RZ, 0xc0, !PT ;  /* 0x0000ffff58997812 */ /* 0x000fc600078ec0ff */
[----:B------:R-:W-:Y:S04]  /*68a70*/  STL [R1+0x26c], R156 ;  /* 0x00026c9c01007387 */ /* 0x000fe80000100800 */
[----:B------:R-:W-:Y:S01]  /*68a80*/  STL [R1+0x268], R153 ;  /* 0x0002689901007387 */ /* 0x000fe20000100800 */
[----:B--2---:R-:W-:-:S05]  /*68a90*/  LOP3.LUT R161, R17, 0xffff, RZ, 0xc0, !PT ;  /* 0x0000ffff11a17812 */ /* 0x004fca00078ec0ff */
[----:B------:R-:W-:Y:S04]  /*68aa0*/  STL [R1+0x64], R161 ;  /* 0x000064a101007387 */ /* 0x000fe80000100800 */
[----:B------:R-:W2:Y:S04]  /*68ab0*/  LDL.LU R14, [R1+0x2d84] ;  /* 0x002d8400010e7983 */ /* 0x000ea80000300800 */
[----:B------:R-:W2:Y:S04]  /*68ac0*/  LDL.LU R16, [R1+0x2d80] ;  /* 0x002d800001107983 */ /* 0x000ea80000300800 */
[----:B------:R-:W2:Y:S04]  /*68ad0*/  LDL.LU R252, [R1+0xa90] ;  /* 0x000a900001fc7983 */ /* 0x000ea80000300800 */
[----:B------:R-:W2:Y:S04]  /*68ae0*/  LDL.LU R88, [R1+0x890] ;  /* 0x0008900001587983 */ /* 0x000ea80000300800 */
[----:B------:R0:W-:Y:S04]  /*68af0*/  STL [R1+0x5c], R8 ;  /* 0x00005c0801007387 */ /* 0x0001e80000100800 */
[----:B------:R-:W2:Y:S01]  /*68b00*/  LDL.LU R17, [R1+0x884] ;  /* 0x0008840001117983 */ /* 0x000ea20000300800 */
[----:B------:R-:W-:-:S02]  /*68b10*/  LOP3.LUT R18, R220, 0xffff, RZ, 0xc0, !PT ;  /* 0x0000ffffdc127812 */ /* 0x000fc400078ec0ff */
[----:B------:R-:W-:Y:S02]  /*68b20*/  LOP3.LUT R24, R226, 0xffff, RZ, 0xc0, !PT ;  /* 0x0000ffffe2187812 */ /* 0x000fe400078ec0ff */
[----:B-1----:R-:W-:Y:S02]  /*68b30*/  PRMT R6, R18, 0x3340, R1 ;  /* 0x0000334012067816 */ /* 0x002fe40000000001 */
[----:B------:R-:W-:Y:S01]  /*68b40*/  PRMT R47, R47, 0x3340, R161 ;  /* 0x000033402f2f7816 */ /* 0x000fe200000000a1 */
[----:B------:R1:W-:Y:S01]  /*68b50*/  STL [R1+0x9c], R9 ;  /* 0x00009c0901007387 */ /* 0x0003e20000100800 */
[----:B0-----:R-:W-:Y:S02]  /*68b60*/  PRMT R8, R8, 0x3340, R1 ;  /* 0x0000334008087816 */ /* 0x001fe40000000001 */
[----:B------:R-:W-:Y:S01]  /*68b70*/  PRMT R48, R48, 0x3340, R159 ;  /* 0x0000334030307816 */ /* 0x000fe2000000009f */
[----:B------:R0:W-:Y:S01]  /*68b80*/  STL [R1+0x2d48], R18 ;  /* 0x002d481201007387 */ /* 0x0001e20000100800 */
[----:B------:R-:W-:-:S02]  /*68b90*/  PRMT R51, R51, 0x3340, R156 ;  /* 0x0000334033337816 */ /* 0x000fc4000000009c */
[----:B------:R-:W-:Y:S01]  /*68ba0*/  PRMT R6, R47, 0x5410, R6 ;  /* 0x000054102f067816 */ /* 0x000fe20000000006 */
[----:B------:R3:W-:Y:S01]  /*68bb0*/  STL [R1+0x7c], R24 ;  /* 0x00007c1801007387 */ /* 0x0007e20000100800 */
[----:B-1----:R-:W-:Y:S02]  /*68bc0*/  PRMT R9, R9, 0x3340, R1 ;  /* 0x0000334009097816 */ /* 0x002fe40000000001 */
[----:B------:R-:W-:Y:S02]  /*68bd0*/  PRMT R52, R52, 0x3340, R153 ;  /* 0x0000334034347816 */ /* 0x000fe40000000099 */
[----:B0-----:R-:W-:Y:S01]  /*68be0*/  PRMT R18, R48, 0x5410, R8 ;  /* 0x0000541030127816 */ /* 0x001fe20000000008 */
[----:B------:R0:W-:Y:S01]  /*68bf0*/  STL [R1+0x360], R6 ;  /* 0x0003600601007387 */ /* 0x0001e20000100800 */
[----:B------:R-:W-:Y:S02]  /*68c00*/  PRMT R8, R51, 0x5410, R9 ;  /* 0x0000541033087816 */ /* 0x000fe40000000009 */
[----:B---3--:R-:W-:Y:S01]  /*68c10*/  PRMT R24, R24, 0x3340, R1 ;  /* 0x0000334018187816 */ /* 0x008fe20000000001 */
[----:B------:R1:W-:Y:S01]  /*68c20*/  STL [R1+0x358], R18 ;  /* 0x0003581201007387 */ /* 0x0003e20000100800 */
[----:B------:R-:W-:-:S02]  /*68c30*/  LOP3.LUT R48, R95, 0xffff, RZ, 0xc0, !PT ;  /* 0x0000ffff5f307812 */ /* 0x000fc400078ec0ff */
[----:B0-----:R-:W-:Y:S01]  /*68c40*/  PRMT R6, R52, 0x5410, R24 ;  /* 0x0000541034067816 */ /* 0x001fe20000000018 */
[----:B------:R-:W-:Y:S01]  /*68c50*/  STL [R1+0x354], R8 ;  /* 0x0003540801007387 */ /* 0x000fe20000100800 */
[----:B----4-:R-:W-:-:S03]  /*68c60*/  LOP3.LUT R51, R245, 0xffff, RZ, 0xc0, !PT ;  /* 0x0000fffff5337812 */ /* 0x010fc600078ec0ff */
[----:B------:R-:W3:Y:S04]  /*68c70*/  LDL.LU R95, [R1+0xe3c] ;  /* 0x000e3c00015f7983 */ /* 0x000ee80000300800 */
[----:B------:R0:W-:Y:S04]  /*68c80*/  STL [R1+0x350], R6 ;  /* 0x0003500601007387 */ /* 0x0001e80000100800 */
[----:B------:R-:W4:Y:S01]  /*68c90*/  LDL.LU R249, [R1+0xe38] ;  /* 0x000e380001f97983 */ /* 0x000f220000300800 */
[----:B-1----:R-:W-:-:S03]  /*68ca0*/  LOP3.LUT R18, R121, 0xffff, RZ, 0xc0, !PT ;  /* 0x0000ffff79127812 */ /* 0x002fc600078ec0ff */
[----:B------:R-:W-:Y:S04]  /*68cb0*/  STL [R1+0x98], R48 ;  /* 0x0000983001007387 */ /* 0x000fe80000100800 */
[----:B------:R-:W-:Y:S01]  /*68cc0*/  STL [R1+0x94], R51 ;  /* 0x0000943301007387 */ /* 0x000fe20000100800 */
[----:B------:R-:W-:-:S03]  /*68cd0*/  LOP3.LUT R47, R120, 0xffff, RZ, 0xc0, !PT ;  /* 0x0000ffff782f7812 */ /* 0x000fc600078ec0ff */
[----:B------:R-:W3:Y:S04]  /*68ce0*/  LDL.LU R245, [R1+0xe34] ;  /* 0x000e340001f57983 */ /* 0x000ee80000300800 */
[----:B------:R-:W-:Y:S04]  /*68cf0*/  STL [R1+0x90], R47 ;  /* 0x0000902f01007387 */ /* 0x000fe80000100800 */
[----:B------:R-:W-:Y:S04]  /*68d00*/  STL [R1+0x28c], R18 ;  /* 0x00028c1201007387 */ /* 0x000fe80000100800 */
[----:B------:R-:W3:Y:S01]  /*68d10*/  LDL.LU R121, [R1+0xcb8] ;  /* 0x000cb80001797983 */ /* 0x000ee20000300800 */
[----:B------:R-:W-:-:S03]  /*68d20*/  LOP3.LUT R156, R89, 0xffff, RZ, 0xc0, !PT ;  /* 0x0000ffff599c7812 */ /* 0x000fc600078ec0ff */
[----:B------:R-:W3:Y:S01]  /*68d30*/  LDL.LU R120, [R1+0xaa4] ;  /* 0x000aa40001787983 */ /* 0x000ee20000300800 */
[----:B0-----:R-:W-:-:S03]  /*68d40*/  LOP3.LUT R6, R224, 0xffff, RZ, 0xc0, !PT ;  /* 0x0000ffffe0067812 */ /* 0x001fc600078ec0ff */
[----:B------:R-:W-:Y:S04]  /*68d50*/  STL [R1+0x8c], R156 ;  /* 0x00008c9c01007387 */ /* 0x000fe80000100800 */
[----:B------:R-:W3:Y:S01]  /*68d60*/  LDL.LU R89, [R1+0xaa0] ;  /* 0x000aa00001597983 */ /* 0x000ee20000300800 */
[----:B------:R-:W-:Y:S02]  /*68d70*/  LOP3.LUT R8, R10, 0xffff, RZ, 0xc0, !PT ;  /* 0x0000ffff0a087812 */ /* 0x000fe400078ec0ff */
[----:B------:R-:W-:Y:S02]  /*68d80*/  LOP3.LUT R9, R15, 0xffff, RZ, 0xc0, !PT ;  /* 0x0000ffff0f097812 */ /* 0x000fe400078ec0ff */
[----:B--2---:R-:W-:Y:S02]  /*68d90*/  LOP3.LUT R153, R252, 0xffff, RZ, 0xc0, !PT ;  /* 0x0000fffffc997812 */ /* 0x004fe400078ec0ff */
[----:B------:R-:W-:-:S02]  /*68da0*/  LOP3.LUT R52, R88, 0xffff, RZ, 0xc0, !PT ;  /* 0x0000ffff58347812 */ /* 0x000fc400078ec0ff */
[----:B------:R-:W2:Y:S01]  /*68db0*/  LDL.LU R88, [R1+0xa9c] ;  /* 0x000a9c0001587983 */ /* 0x000ea20000300800 */
[----:B------:R-:W-:-:S03]  /*68dc0*/  LOP3.LUT R159, R17, 0xffff, RZ, 0xc0, !PT ;  /* 0x0000ffff119f7812 */ /* 0x000fc600078ec0ff */
[----:B------:R-:W-:Y:S04]  /*68dd0*/  STL [R1+0x88], R153 ;  /* 0x0000889901007387 */ /* 0x000fe80000100800 */
[----:B------:R-:W-:Y:S04]  /*68de0*/  STL [R1+0x84], R159 ;  /* 0x0000849f01007387 */ /* 0x000fe80000100800 */
[----:B------:R-:W-:Y:S04]  /*68df0*/  STL [R1+0x288], R52 ;  /* 0x0002883401007387 */ /* 0x000fe80000100800 */
[----:B------:R-:W2:Y:S04]  /*68e00*/  LDL.LU R10, [R1+0x2d7c] ;  /* 0x002d7c00010a7983 */ /* 0x000ea80000300800 */
[----:B------:R0:W-:Y:S04]  /*68e10*/  STL [R1+0x3b8], R6 ;  /* 0x0003b80601007387 */ /* 0x0001e80000100800 */
[----:B------:R-:W2:Y:S04]  /*68e20*/  LDL.LU R15, [R1+0x2d78] ;  /* 0x002d7800010f7983 */ /* 0x000ea80000300800 */
[----:B------:R-:W2:Y:S01]  /*68e30*/  LDL.LU R17, [R1+0x89c] ;  /* 0x00089c0001117983 */ /* 0x000ea20000300800 */
[----:B------:R-:W-:-:S02]  /*68e40*/  LOP3.LUT R24, R228, 0xffff, RZ, 0xc0, !PT ;  /* 0x0000ffffe4187812 */ /* 0x000fc400078ec0ff */
[----:B0-----:R-:W-:Y:S01]  /*68e50*/  PRMT R6, R6, 0x3340, R1 ;  /* 0x0000334006067816 */ /* 0x001fe20000000001 */
[----:B------:R0:W-:Y:S01]  /*68e60*/  STL [R1+0x280], R8 ;  /* 0x0002800801007387 */ /* 0x0001e20000100800 */
[----:B------:R-:W-:Y:S02]  /*68e70*/  PRMT R47, R47, 0x3340, R159 ;  /* 0x000033402f2f7816 */ /* 0x000fe4000000009f */
[----:B------:R-:W-:Y:S01]  /*68e80*/  PRMT R48, R48, 0x3340, R156 ;  /* 0x0000334030307816 */ /* 0x000fe2000000009c */
[----:B------:R1:W-:Y:S01]  /*68e90*/  STL [R1+0x78], R9 ;  /* 0x0000780901007387 */ /* 0x0003e20000100800 */
[----:B------:R-:W-:Y:S02]  /*68ea0*/  PRMT R51, R51, 0x3340, R153 ;  /* 0x0000334033337816 */ /* 0x000fe40000000099 */
[----:B------:R-:W-:Y:S02]  /*68eb0*/  PRMT R6, R47, 0x5410, R6 ;  /* 0x000054102f067816 */ /* 0x000fe40000000006 */
[----:B0-----:R-:W-:Y:S01]  /*68ec0*/  PRMT R8, R8, 0x3340, R1 ;  /* 0x0000334008087816 */ /* 0x001fe20000000001 */
[----:B------:R0:W-:Y:S01]  /*68ed0*/  STL [R1+0x284], R24 ;  /* 0x0002841801007387 */ /* 0x0001e20000100800 */
[----:B------:R-:W-:-:S02]  /*68ee0*/  PRMT R52, R18, 0x3340, R52 ;  /* 0x0000334012347816 */ /* 0x000fc40000000034 */
[----:B-1----:R-:W-:Y:S02]  /*68ef0*/  PRMT R9, R9, 0x3340, R1 ;  /* 0x0000334009097816 */ /* 0x002fe40000000001 */
[----:B------:R-:W-:Y:S01]  /*68f00*/  PRMT R18, R48, 0x5410, R8 ;  /* 0x0000541030127816 */ /* 0x000fe20000000008 */
[----:B------:R1:W-:Y:S01]  /*68f10*/  STL [R1+0x34c], R6 ;  /* 0x00034c0601007387 */ /* 0x0003e20000100800 */
[----:B------:R-:W-:Y:S02]  /*68f20*/  PRMT R8, R51, 0x5410, R9 ;  /* 0x0000541033087816 */ /* 0x000fe40000000009 */
[----:B0-----:R-:W-:Y:S01]  /*68f30*/  PRMT R24, R24, 0x3340, R1 ;  /* 0x0000334018187816 */ /* 0x001fe20000000001 */
[----:B------:R0:W-:Y:S01]  /*68f40*/  STL [R1+0x340], R18 ;  /* 0x0003401201007387 */ /* 0x0001e20000100800 */
[----:B----4-:R-:W-:Y:S02]  /*68f50*/  LOP3.LUT R47, R249, 0xffff, RZ, 0xc0, !PT ;  /* 0x0000fffff92f7812 */ /* 0x010fe400078ec0ff */
[----:B-1----:R-:W-:Y:S01]  /*68f60*/  PRMT R6, R52, 0x5410, R24 ;  /* 0x0000541034067816 */ /* 0x002fe20000000018 */
[----:B------:R-:W-:Y:S01]  /*68f70*/  STL [R1+0x33c], R8 ;  /* 0x00033c0801007387 */ /* 0x000fe20000100800 */
[----:B---3--:R-:W-:-:S02]  /*68f80*/  LOP3.LUT R48, R245, 0xffff, RZ, 0xc0, !PT ;  /* 0x0000fffff5307812 */ /* 0x008fc400078ec0ff */
[----:B0-----:R-:W-:Y:S02]  /*68f90*/  LOP3.LUT R18, R95, 0xffff, RZ, 0xc0, !PT ;  /* 0x0000ffff5f127812 */ /* 0x001fe400078ec0ff */
[----:B------:R-:W3:Y:S04]  /*68fa0*/  LDL.LU R95, [R1+0xe44] ;  /* 0x000e4400015f7983 */ /* 0x000ee80000300800 */
[----:B------:R0:W-:Y:S04]  /*68fb0*/  STL [R1+0x338], R6 ;  /* 0x0003380601007387 */ /* 0x0001e80000100800 */
[----:B------:R-:W4:Y:S01]  /*68fc0*/  LDL.LU R249, [R1+0xe40] ;  /* 0x000e400001f97983 */ /* 0x000f220000300800 */
[----:B------:R-:W-:-:S03]  /*68fd0*/  LOP3.LUT R51, R121, 0xffff, RZ, 0xc0, !PT ;  /* 0x0000ffff79337812 */ /* 0x000fc600078ec0ff */
[----:B------:R-:W-:Y:S04]  /*68fe0*/  STL [R1+0x2e4], R18 ;  /* 0x0002e41201007387 */ /* 0x000fe80000100800 */
[----:B------:R-:W-:Y:S01]  /*68ff0*/  STL [R1+0x278], R47 ;  /* 0x0002782f01007387 */ /* 0x000fe20000100800 */
[----:B------:R-:W-:-:S03]  /*69000*/  LOP3.LUT R52, R120, 0xffff, RZ, 0xc0, !PT ;  /* 0x0000ffff78347812 */ /* 0x000fc600078ec0ff */
[----:B------:R-:W-:Y:S01]  /*69010*/  STL [R1+0xb0], R48 ;  /* 0x0000b03001007387 */ /* 0x000fe20000100800 */
[----:B------:R-:W-:-:S03]  /*69020*/  LOP3.LUT R159, R89, 0xffff, RZ, 0xc0, !PT ;  /* 0x0000ffff599f7812 */ /* 0x000fc600078ec0ff */
[----:B------:R-:W3:Y:S04]  /*69030*/  LDL.LU R245, [R1+0xcc4] ;  /* 0x000cc40001f57983 */ /* 0x000ee80000300800 */
[----:B------:R-:W-:Y:S01]  /*69040*/  STL [R1+0x294], R51 ;  /* 0x0002943301007387 */ /* 0x000fe20000100800 */
[----:B0-----:R-:W-:-:S03]  /*69050*/  LOP3.LUT R6, R16, 0xffff, RZ, 0xc0, !PT ;  /* 0x0000ffff10067812 */ /* 0x001fc600078ec0ff */
[----:B------:R-:W-:Y:S04]  /*69060*/  STL [R1+0xac], R159 ;  /* 0x0000ac9f01007387 */ /* 0x000fe80000100800 */
[----:B------:R-:W-:Y:S01]  /*69070*/  STL [R1+0x2d4], R52 ;  /* 0x0002d43401007387 */ /* 0x000fe20000100800 */
[----:B------:R-:W-:-:S03]  /*69080*/  LOP3.LUT R8, R14, 0xffff, RZ, 0xc0, !PT ;  /* 0x0000ffff0e087812 */ /* 0x000fc600078ec0ff */
[----:B------:R-:W3:Y:S01]  /*69090*/  LDL.LU R89, [R1+0xcc0] ;  /* 0x000cc00001597983 */ /* 0x000ee20000300800 */
[----:B--2---:R-:W-:-:S05]  /*690a0*/  LOP3.LUT R156, R88, 0xffff, RZ, 0xc0, !PT ;  /* 0x0000ffff589c7812 */ /* 0x004fca00078ec0ff */
[----:B------:R-:W-:Y:S04]  /*690b0*/  STL [R1+0xa8], R156 ;  /* 0x0000a89c01007387 */ /* 0x000fe80000100800 */
[----:B------:R-:W2:Y:S04]  /*690c0*/  LDL.LU R16, [R1+0x2d74] ;  /* 0x002d740001107983 */ /* 0x000ea80000300800 */
[----:B------:R-:W2:Y:S04]  /*690d0*/  LDL.LU R88, [R1+0xab4] ;  /* 0x000ab40001587983 */ /* 0x000ea80000300800 */
[----:B------:R-:W2:Y:S01]  /*690e0*/  LDL.LU R14, [R1+0x2d70] ;  /* 0x002d7000010e7983 */ /* 0x000ea20000300800 */
[----:B------:R-:W-:-:S05]  /*690f0*/  LOP3.LUT R153, R17, 0xffff, RZ, 0xc0, !PT ;  /* 0x0000ffff11997812 */ /* 0x000fca00078ec0ff */
[----:B------:R-:W-:Y:S04]  /*69100*/  STL [R1+0x290], R153 ;  /* 0x0002909901007387 */ /* 0x000fe80000100800 */
[----:B------:R0:W-:Y:S04]  /*69110*/  STL [R1+0xa4], R6 ;  /* 0x0000a40601007387 */ /* 0x0001e80000100800 */
[----:B------:R-:W2:Y:S04]  /*69120*/  LDL.LU R121, [R1+0xab0] ;  /* 0x000ab00001797983 */ /* 0x000ea80000300800 */
[----:B------:R-:W2:Y:S01]  /*69130*/  LDL.LU R120, [R1+0x8b0] ;  /* 0x0008b00001787983 */ /* 0x000ea20000300800 */
[----:B------:R-:W-:-:S03]  /*69140*/  LOP3.LUT R24, R15, 0xffff, RZ, 0xc0, !PT ;  /* 0x0000ffff0f187812 */ /* 0x000fc600078ec0ff */
[----:B------:R1:W-:Y:S04]  /*69150*/  STL [R1+0xa0], R8 ;  /* 0x0000a00801007387 */ /* 0x0003e80000100800 */
[----:B------:R-:W2:Y:S04]  /*69160*/  LDL.LU R15, [R1+0x2d6c] ;  /* 0x002d6c00010f7983 */ /* 0x000ea80000300800 */
[----:B------:R-:W2:Y:S01]  /*69170*/  LDL.LU R17, [R1+0x8a8] ;  /* 0x0008a80001117983 */ /* 0x000ea20000300800 */
[----:B------:R-:W-:Y:S02]  /*69180*/  LOP3.LUT R9, R231, 0xffff, RZ, 0xc0, !PT ;  /* 0x0000ffffe7097812 */ /* 0x000fe400078ec0ff */
[----:B0-----:R-:W-:-:S02]  /*69190*/  PRMT R6, R6, 0x3340, R1 ;  /* 0x0000334006067816 */ /* 0x001fc40000000001 */
[----:B------:R-:W-:Y:S01]  /*691a0*/  PRMT R47, R47, 0x3340, R159 ;  /* 0x000033402f2f7816 */ /* 0x000fe2000000009f */
[----:B------:R0:W-:Y:S01]  /*691b0*/  STL [R1+0xb4], R9 ;  /* 0x0000b40901007387 */ /* 0x0001e20000100800 */
[----:B-1----:R-:W-:Y:S02]  /*691c0*/  PRMT R8, R8, 0x3340, R1 ;  /* 0x0000334008087816 */ /* 0x002fe40000000001 */
[----:B------:R-:W-:Y:S01]  /*691d0*/  PRMT R48, R48, 0x3340, R156 ;  /* 0x0000334030307816 */ /* 0x000fe2000000009c */
[----:B------:R1:W-:Y:S01]  /*691e0*/  STL [R1+0x2b0], R24 ;  /* 0x0002b01801007387 */ /* 0x0003e20000100800 */
[----:B------:R-:W-:Y:S02]  /*691f0*/  PRMT R51, R51, 0x3340, R153 ;  /* 0x0000334033337816 */ /* 0x000fe40000000099 */
[----:B------:R-:W-:Y:S02]  /*69200*/  PRMT R6, R47, 0x5410, R6 ;  /* 0x000054102f067816 */ /* 0x000fe40000000006 */
[----:B------:R-:W-:-:S02]  /*69210*/  PRMT R52, R18, 0x3340, R52 ;  /* 0x0000334012347816 */ /* 0x000fc40000000034 */
[--C-:B0-----:R-:W-:Y:S02]  /*69220*/  PRMT R9, R9, 0x3340, R1.reuse ;  /* 0x0000334009097816 */ /* 0x101fe40000000001 */
[----:B------:R-:W-:Y:S02]  /*69230*/  PRMT R18, R48, 0x5410, R8 ;  /* 0x0000541030127816 */ /* 0x000fe40000000008 */
[----:B-1----:R-:W-:Y:S01]  /*69240*/  PRMT R24, R24, 0x3340, R1 ;  /* 0x0000334018187816 */ /* 0x002fe20000000001 */
[----:B------:R0:W-:Y:S01]  /*69250*/  STL [R1+0x2e8], R6 ;  /* 0x0002e80601007387 */ /* 0x0001e20000100800 */
[----:B------:R-:W-:-:S03]  /*69260*/  PRMT R8, R51, 0x5410, R9 ;  /* 0x0000541033087816 */ /* 0x000fc60000000009 */
[----:B------:R3:W-:Y:S01]  /*69270*/  STL [R1+0x2e0], R18 ;  /* 0x0002e01201007387 */ /* 0x0007e20000100800 */
[----:B0-----:R-:W-:-:S03]  /*69280*/  PRMT R6, R52, 0x5410, R24 ;  /* 0x0000541034067816 */ /* 0x001fc60000000018 */
[----:B------:R-:W-:Y:S01]  /*69290*/  STL [R1+0x2d8], R8 ;  /* 0x0002d80801007387 */ /* 0x000fe20000100800 */
[----:B----4-:R-:W-:Y:S02]  /*692a0*/  LOP3.LUT R52, R249, 0xffff, RZ, 0xc0, !PT ;  /* 0x0000fffff9347812 */ /* 0x010fe400078ec0ff */
[----:B---3--:R-:W-:Y:S02]  /*692b0*/  LOP3.LUT R18, R95, 0xffff, RZ, 0xc0, !PT ;  /* 0x0000ffff5f127812 */ /* 0x008fe400078ec0ff */
[----:B------:R-:W3:Y:S01]  /*692c0*/  LDL.LU R95, [R1+0xe4c] ;  /* 0x000e4c00015f7983 */ /* 0x000ee20000300800 */
[----:B------:R-:W-:-:S03]  /*692d0*/  LOP3.LUT R51, R245, 0xffff, RZ, 0xc0, !PT ;  /* 0x0000fffff5337812 */ /* 0x000fc600078ec0ff */
[----:B------:R0:W-:Y:S04]  /*692e0*/  STL [R1+0x150], R6 ;  /* 0x0001500601007387 */ /* 0x0001e80000100800 */
[----:B------:R-:W4:Y:S04]  /*692f0*/  LDL.LU R252, [R1+0xe48] ;  /* 0x000e480001fc7983 */ /* 0x000f280000300800 */
[----:B------:R-:W-:Y:S01]  /*69300*/  STL [R1+0x2b8], R18 ;  /* 0x0002b81201007387 */ /* 0x000fe20000100800 */
[----:B------:R-:W-:-:S03]  /*69310*/  LOP3.LUT R48, R89, 0xffff, RZ, 0xc0, !PT ;  /* 0x0000ffff59307812 */ /* 0x000fc600078ec0ff */
[----:B------:R-:W4:Y:S04]  /*69320*/  LDL.LU R249, [R1+0xccc] ;  /* 0x000ccc0001f97983 */ /* 0x000f280000300800 */
[----:B------:R1:W-:Y:S04]  /*69330*/  STL [R1+0xc4], R52 ;  /* 0x0000c43401007387 */ /* 0x0003e80000100800 */
[----:B------:R-:W4:Y:S04]  /*69340*/  LDL.LU R245, [R1+0xcc8] ;  /* 0x000cc80001f57983 */ /* 0x000f280000300800 */
[----:B------:R-:W4:Y:S04]  /*69350*/  LDL.LU R89, [R1+0xabc] ;  /* 0x000abc0001597983 */ /* 0x000f280000300800 */
[----:B------:R1:W-:Y:S01]  /*69360*/  STL [R1+0xc0], R51 ;  /* 0x0000c03301007387 */ /* 0x0003e20000100800 */
[----:B------:R-:W-:-:S02]  /*69370*/  LOP3.LUT R24, R10, 0xffff, RZ, 0xc0, !PT ;  /* 0x0000ffff0a187812 */ /* 0x000fc400078ec0ff */
[----:B--2---:R-:W-:Y:S02]  /*69380*/  LOP3.LUT R47, R88, 0xffff, RZ, 0xc0, !PT ;  /* 0x0000ffff582f7812 */ /* 0x004fe400078ec0ff */
[----:B------:R-:W2:Y:S04]  /*69390*/  LDL.LU R88, [R1+0xab8] ;  /* 0x000ab80001587983 */ /* 0x000ea80000300800 */
[----:B------:R-:W-:Y:S04]  /*693a0*/  STL [R1+0x2a4], R48 ;  /* 0x0002a43001007387 */ /* 0x000fe80000100800 */
[----:B------:R-:W-:Y:S01]  /*693b0*/  STL [R1+0x2b4], R47 ;  /* 0x0002b42f01007387 */ /* 0x000fe20000100800 */
[----:B------:R-:W-:-:S02]  /*693c0*/  LOP3.LUT R156, R121, 0xffff, RZ, 0xc0, !PT ;  /* 0x0000ffff799c7812 */ /* 0x000fc400078ec0ff */
[----:B------:R-:W-:-:S03]  /*693d0*/  LOP3.LUT R153, R120, 0xffff, RZ, 0xc0, !PT ;  /* 0x0000ffff78997812 */ /* 0x000fc600078ec0ff */
[----:B------:R-:W-:Y:S04]  /*693e0*/  STL [R1+0xbc], R156 ;  /* 0x0000bc9c01007387 */ /* 0x000fe80000100800 */
[----:B------:R-:W2:Y:S04]  /*693f0*/  LDL.LU R10, [R1+0x2d68] ;  /* 0x002d6800010a7983 */ /* 0x000ea80000300800 */
[----:B------:R-:W-:Y:S01]  /*69400*/  STL [R1+0xb8], R153 ;  /* 0x0000b89901007387 */ /* 0x000fe20000100800 */
[----:B------:R-:W-:-:S03]  /*69410*/  LOP3.LUT R120, R17, 0xffff, RZ, 0xc0, !PT ;  /* 0x0000ffff11787812 */ /* 0x000fc600078ec0ff */
[----:B------:R-:W2:Y:S04]  /*69420*/  LDL.LU R121, [R1+0x8c4] ;  /* 0x0008c40001797983 */ /* 0x000ea80000300800 */
[----:B------:R-:W2:Y:S01]  /*69430*/  LDL.LU R17, [R1+0x8bc] ;  /* 0x0008bc0001117983 */ /* 0x000ea20000300800 */
[----:B0-----:R-:W-:Y:S02]  /*69440*/  LOP3.LUT R6, R233, 0xffff, RZ, 0xc0, !PT ;  /* 0x0000ffffe9067812 */ /* 0x001fe400078ec0ff */
[----:B------:R-:W-:Y:S01]  /*69450*/  LOP3.LUT R8, R232, 0xffff, RZ, 0xc0, !PT ;  /* 0x0000ffffe8087812 */ /* 0x000fe200078ec0ff */
[----:B------:R0:W-:Y:S01]  /*69460*/  STL [R1+0xec], R24 ;  /* 0x0000ec1801007387 */ /* 0x0001e20000100800 */
[----:B------:R-:W-:-:S03]  /*69470*/  LOP3.LUT R9, R14, 0xffff, RZ, 0xc0, !PT ;  /* 0x0000ffff0e097812 */ /* 0x000fc600078ec0ff */
[----:B------:R-:W-:Y:S01]  /*69480*/  STL [R1+0x2a0], R120 ;  /* 0x0002a07801007387 */ /* 0x000fe20000100800 */
[----:B-1----:R-:W-:-:S03]  /*69490*/  PRMT R52, R52, 0x3340, R156 ;  /* 0x0000334034347816 */ /* 0x002fc6000000009c */
[----:B------:R-:W2:Y:S01]  /*694a0*/  LDL.LU R14, [R1+0x2d64] ;  /* 0x002d6400010e7983 */ /* 0x000ea20000300800 */
[----:B------:R-:W-:Y:S02]  /*694b0*/  PRMT R51, R51, 0x3340, R153 ;  /* 0x0000334033337816 */ /* 0x000fe40000000099 */
[----:B0-----:R-:W-:Y:S01]  /*694c0*/  PRMT R24, R24, 0x3340, R1 ;  /* 0x0000334018187816 */ /* 0x001fe20000000001 */
[----:B------:R0:W-:Y:S01]  /*694d0*/  STL [R1+0xdc], R6 ;  /* 0x0000dc0601007387 */ /* 0x0001e20000100800 */
[----:B------:R-:W-:-:S03]  /*694e0*/  PRMT R48, R48, 0x3340, R120 ;  /* 0x0000334030307816 */ /* 0x000fc60000000078 */
[----:B------:R1:W-:Y:S01]  /*694f0*/  STL [R1+0x370], R8 ;  /* 0x0003700801007387 */ /* 0x0003e20000100800 */
[----:B------:R-:W-:Y:S02]  /*69500*/  PRMT R47, R18, 0x3340, R47 ;  /* 0x00003340122f7816 */ /* 0x000fe4000000002f */
[----:B------:R-:W-:Y:S01]  /*69510*/  PRMT R24, R52, 0x5410, R24 ;  /* 0x0000541034187816 */ /* 0x000fe20000000018 */
[----:B------:R3:W-:Y:S01]  /*69520*/  STL [R1+0x2f0], R9 ;  /* 0x0002f00901007387 */ /* 0x0007e20000100800 */
[--C-:B0-----:R-:W-:Y:S02]  /*69530*/  PRMT R6, R6, 0x3340, R1.reuse ;  /* 0x0000334006067816 */ /* 0x101fe40000000001 */
[--C-:B-1----:R-:W-:Y:S02]  /*69540*/  PRMT R8, R8, 0x3340, R1.reuse ;  /* 0x0000334008087816 */ /* 0x102fe40000000001 */
[----:B------:R-:W-:Y:S02]  /*69550*/  PRMT R18, R51, 0x5410, R6 ;  /* 0x0000541033127816 */ /* 0x000fe40000000006 */
[----:B---3--:R-:W-:-:S02]  /*69560*/  PRMT R9, R9, 0x3340, R1 ;  /* 0x0000334009097816 */ /* 0x008fc40000000001 */
[----:B------:R-:W-:Y:S01]  /*69570*/  PRMT R8, R48, 0x5410, R8 ;  /* 0x0000541030087816 */ /* 0x000fe20000000008 */
[----:B------:R-:W-:Y:S01]  /*69580*/  STL [R1+0x140], R24 ;  /* 0x0001401801007387 */ /* 0x000fe20000100800 */
[----:B------:R-:W-:Y:S02]  /*69590*/  PRMT R6, R47, 0x5410, R9 ;  /* 0x000054102f067816 */ /* 0x000fe40000000009 */
[----:B------:R-:W-:Y:S01]  /*695a0*/  LOP3.LUT R120, R95, 0xffff, RZ, 0xc0, !PT ;  /* 0x0000ffff5f787812 */ /* 0x000fe200078ec0ff */
[----:B------:R-:W-:Y:S01]  /*695b0*/  STL [R1+0x144], R18 ;  /* 0x0001441201007387 */ /* 0x000fe20000100800 */
[----:B----4-:R-:W-:-:S03]  /*695c0*/  LOP3.LUT R52, R252, 0xffff, RZ, 0xc0, !PT ;  /* 0x0000fffffc347812 */ /* 0x010fc600078ec0ff */
[----:B------:R0:W-:Y:S01]  /*695d0*/  STL [R1+0x148], R8 ;  /* 0x0001480801007387 */ /* 0x0001e20000100800 */
[----:B------:R-:W-:-:S03]  /*695e0*/  LOP3.LUT R51, R249, 0xffff, RZ, 0xc0, !PT ;  /* 0x0000fffff9337812 */ /* 0x000fc600078ec0ff */
[----:B------:R-:W3:Y:S04]  /*695f0*/  LDL.LU R95, [R1+0xe58] ;  /* 0x000e5800015f7983 */ /* 0x000ee80000300800 */
[----:B------:R1:W-:Y:S01]  /*69600*/  STL [R1+0x120], R6 ;  /* 0x0001200601007387 */ /* 0x0003e20000100800 */
[----:B------:R-:W-:-:S03]  /*69610*/  LOP3.LUT R48, R245, 0xffff, RZ, 0xc0, !PT ;  /* 0x0000fffff5307812 */ /* 0x000fc600078ec0ff */
[----:B------:R-:W-:Y:S01]  /*69620*/  STL [R1+0x2f8], R120 ;  /* 0x0002f87801007387 */ /* 0x000fe20000100800 */
[----:B------:R-:W-:-:S03]  /*69630*/  LOP3.LUT R47, R89, 0xffff, RZ, 0xc0, !PT ;  /* 0x0000ffff592f7812 */ /* 0x000fc600078ec0ff */
[----:B------:R4:W-:Y:S04]  /*69640*/  STL [R1+0xd8], R52 ;  /* 0x0000d83401007387 */ /* 0x0009e80000100800 */
[----:B------:R-:W-:Y:S01]  /*69650*/  STL [R1+0xd4], R51 ;  /* 0x0000d43301007387 */ /* 0x000fe20000100800 */
[----:B0-----:R-:W-:-:S03]  /*69660*/  LOP3.LUT R8, R16, 0xffff, RZ, 0xc0, !PT ;  /* 0x0000ffff10087812 */ /* 0x001fc600078ec0ff */
[----:B------:R-:W3:Y:S04]  /*69670*/  LDL.LU R252, [R1+0xe50] ;  /* 0x000e500001fc7983 */ /* 0x000ee80000300800 */
[----:B------:R-:W-:Y:S01]  /*69680*/  STL [R1+0x2dc], R48 ;  /* 0x0002dc3001007387 */ /* 0x000fe20000100800 */
[----:B-1----:R-:W-:-:S03]  /*69690*/  LOP3.LUT R6, R238, 0xffff, RZ, 0xc0, !PT ;  /* 0x0000ffffee067812 */ /* 0x002fc600078ec0ff */
[----:B------:R-:W3:Y:S01]  /*696a0*/  LDL.LU R89, [R1+0xcd8] ;  /* 0x000cd80001597983 */ /* 0x000ee20000300800 */
[----:B------:R-:W-:Y:S02]  /*696b0*/  LOP3.LUT R9, R15, 0xffff, RZ, 0xc0, !PT ;  /* 0x0000ffff0f097812 */ /* 0x000fe400078ec0ff */
[----:B------:R-:W-:Y:S02]  /*696c0*/  LOP3.LUT R18, R237, 0xffff, RZ, 0xc0, !PT ;  /* 0x0000ffffed127812 */ /* 0x000fe400078ec0ff */
[----:B------:R-:W-:Y:S02]  /*696d0*/  PRMT R24, R8, 0x3340, R1 ;  /* 0x0000334008187816 */ /* 0x000fe40000000001 */
[----:B--2---:R-:W-:-:S05]  /*696e0*/  LOP3.LUT R156, R88, 0xffff, RZ, 0xc0, !PT ;  /* 0x0000ffff589c7812 */ /* 0x004fca00078ec0ff */
[----:B------:R-:W-:Y:S04]  /*696f0*/  STL [R1+0xd0], R156 ;  /* 0x0000d09c01007387 */ /* 0x000fe80000100800 */
[----:B------:R-:W-:Y:S04]  /*69700*/  STL [R1+0x2f4], R47 ;  /* 0x0002f42f01007387 */ /* 0x000fe80000100800 */
[----:B------:R-:W2:Y:S04]  /*69710*/  LDL.LU R88, [R1+0xac8] ;  /* 0x000ac80001587983 */ /* 0x000ea80000300800 */
[----:B------:R-:W2:Y:S01]  /*69720*/  LDL.LU R16, [R1+0x2d60] ;  /* 0x002d600001107983 */ /* 0x000ea20000300800 */
[----:B------:R-:W-:-:S02]  /*69730*/  LOP3.LUT R153, R121, 0xffff, RZ, 0xc0, !PT ;  /* 0x0000ffff79997812 */ /* 0x000fc400078ec0ff */
[----:B------:R-:W-:-:S03]  /*69740*/  LOP3.LUT R121, R17, 0xffff, RZ, 0xc0, !PT ;  /* 0x0000ffff11797812 */ /* 0x000fc600078ec0ff */
[----:B------:R-:W-:Y:S04]  /*69750*/  STL [R1+0xcc], R153 ;  /* 0x0000cc9901007387 */ /* 0x000fe80000100800 */
[----:B------:R-:W-:Y:S04]  /*69760*/  STL [R1+0xc8], R8 ;  /* 0x0000c80801007387 */ /* 0x000fe80000100800 */
[----:B------:R-:W-:Y:S04]  /*69770*/  STL [R1+0x2d0], R121 ;  /* 0x0002d07901007387 */ /* 0x000fe80000100800 */
[----:B------:R0:W-:Y:S04]  /*69780*/  STL [R1+0x2bc], R6 ;  /* 0x0002bc0601007387 */ /* 0x0001e80000100800 */
[----:B------:R-:W2:Y:S04]  /*69790*/  LDL.LU R15, [R1+0x2d5c] ;  /* 0x002d5c00010f7983 */ /* 0x000ea80000300800 */
[----:B------:R-:W2:Y:S04]  /*697a0*/  LDL.LU R249, [R1+0xac0] ;  /* 0x000ac00001f97983 */ /* 0x000ea80000300800 */
[----:B------:R-:W2:Y:S04]  /*697b0*/  LDL.LU R17, [R1+0x8cc] ;  /* 0x0008cc0001117983 */ /* 0x000ea80000300800 */
[----:B------:R-:W-:Y:S04]  /*697c0*/  STL [R1+0x2c4], R9 ;  /* 0x0002c40901007387 */ /* 0x000fe80000100800 */
[----:B------:R-:W2:Y:S01]  /*697d0*/  LDL.LU R245, [R1+0x66c] ;  /* 0x00066c0001f57983 */ /* 0x000ea20000300800 */
[----:B----4-:R-:W-:-:S02]  /*697e0*/  PRMT R52, R52, 0x3340, R156 ;  /* 0x0000334034347816 */ /* 0x010fc4000000009c */
[----:B0-----:R-:W-:Y:S02]  /*697f0*/  PRMT R6, R6, 0x3340, R1 ;  /* 0x0000334006067816 */ /* 0x001fe40000000001 */
[----:B------:R-:W-:Y:S02]  /*69800*/  PRMT R51, R51, 0x3340, R153 ;  /* 0x0000334033337816 */ /* 0x000fe40000000099 */
[----:B------:R-:W-:Y:S02]  /*69810*/  PRMT R8, R18, 0x3340, R1 ;  /* 0x0000334012087816 */ /* 0x000fe40000000001 */
[----:B------:R-:W-:Y:S01]  /*69820*/  PRMT R48, R48, 0x3340, R121 ;  /* 0x0000334030307816 */ /* 0x000fe20000000079 */
[----:B------:R0:W-:Y:S01]  /*69830*/  STL [R1+0x2d4c], R18 ;  /* 0x002d4c1201007387 */ /* 0x0001e20000100800 */
[----:B------:R-:W-:Y:S02]  /*69840*/  PRMT R24, R52, 0x5410, R24 ;  /* 0x0000541034187816 */ /* 0x000fe40000000018 */
[----:B------:R-:W-:-:S03]  /*69850*/  PRMT R8, R48, 0x5410, R8 ;  /* 0x0000541030087816 */ /* 0x000fc60000000008 */
[----:B------:R-:W-:Y:S01]  /*69860*/  STL [R1+0x114], R24 ;  /* 0x0001141801007387 */ /* 0x000fe20000100800 */
[----:B0-----:R-:W-:-:S05]  /*69870*/  PRMT R18, R51, 0x5410, R6 ;  /* 0x0000541033127816 */ /* 0x001fca0000000006 */
[----:B------:R3:W-:Y:S04]  /*69880*/  STL [R1+0x118], R18 ;  /* 0x0001181201007387 */ /* 0x0007e80000100800 */
[----:B------:R0:W-:Y:S04]  /*69890*/  STL [R1+0x11c], R8 ;  /* 0x00011c0801007387 */ /* 0x0001e80000100800 */
[----:B------:R-:W4:Y:S01]  /*698a0*/  LDL.LU R121, [R1+0xcf4] ;  /* 0x000cf40001797983 */ /* 0x000f220000300800 */
[----:B------:R-:W-:Y:S02]  /*698b0*/  PRMT R9, R9, 0x3340, R1 ;  /* 0x0000334009097816 */ /* 0x000fe40000000001 */
[----:B------:R-:W-:-:S04]  /*698c0*/  PRMT R47, R120, 0x3340, R47 ;  /* 0x00003340782f7816 */ /* 0x000fc8000000002f */
[----:B------:R-:W-:Y:S02]  /*698d0*/  PRMT R6, R47, 0x5410, R9 ;  /* 0x000054102f067816 */ /* 0x000fe40000000009 */
[----:B---3--:R-:W-:Y:S02]  /*698e0*/  LOP3.LUT R18, R95, 0xffff, RZ, 0xc0, !PT ;  /* 0x0000ffff5f127812 */ /* 0x008fe400078ec0ff */
[----:B------:R-:W-:Y:S01]  /*698f0*/  LOP3.LUT R52, R252, 0xffff, RZ, 0xc0, !PT ;  /* 0x0000fffffc347812 */ /* 0x000fe200078ec0ff */
[----:B------:R1:W-:Y:S01]  /*69900*/  STL [R1+0x110], R6 ;  /* 0x0001100601007387 */ /* 0x0003e20000100800 */
[----:B------:R-:W-:-:S03]  /*69910*/  LOP3.LUT R48, R89, 0xffff, RZ, 0xc0, !PT ;  /* 0x0000ffff59307812 */ /* 0x000fc600078ec0ff */
[----:B------:R-:W3:Y:S04]  /*69920*/  LDL.LU R120, [R1+0xcf0] ;  /* 0x000cf00001787983 */ /* 0x000ee80000300800 */
[----:B------:R-:W3:Y:S04]  /*69930*/  LDL.LU R95, [R1+0xce8] ;  /* 0x000ce800015f7983 */ /* 0x000ee80000300800 */
[----:B------:R-:W-:Y:S01]  /*69940*/  STL [R1+0x328], R18 ;  /* 0x0003281201007387 */ /* 0x000fe20000100800 */
[----:B0-----:R-:W-:Y:S02]  /*69950*/  LOP3.LUT R8, R14, 0xffff, RZ, 0xc0, !PT ;  /* 0x0000ffff0e087812 */ /* 0x001fe400078ec0ff */
[----:B------:R-:W-:-:S02]  /*69960*/  LOP3.LUT R9, R10, 0xffff, RZ, 0xc0, !PT ;  /* 0x0000ffff0a097812 */ /* 0x000fc400078ec0ff */
[----:B-1----:R-:W-:Y:S02]  /*69970*/  LOP3.LUT R6, R241, 0xffff, RZ, 0xc0, !PT ;  /* 0x0000fffff1067812 */ /* 0x002fe400078ec0ff */
[----:B--2---:R-:W-:Y:S02]  /*69980*/  LOP3.LUT R47, R88, 0xffff, RZ, 0xc0, !PT ;  /* 0x0000ffff582f7812 */ /* 0x004fe400078ec0ff */
[----:B------:R-:W-:Y:S02]  /*69990*/  LOP3.LUT R16, R16, 0xffff, RZ, 0xc0, !PT ;  /* 0x0000ffff10107812 */ /* 0x000fe400078ec0ff */
[----:B------:R-:W-:-:S05]  /*699a0*/  LOP3.LUT R15, R15, 0xffff, RZ, 0xc0, !PT ;  /* 0x0000ffff0f0f7812 */ /* 0x000fca00078ec0ff */
[----:B------:R-:W-:Y:S01]  /*699b0*/  STL [R1+0x324], R15 ;  /* 0x0003240f01007387 */ /* 0x000fe20000100800 */
[----:B------:R-:W-:-:S03]  /*699c0*/  LOP3.LUT R153, R249, 0xffff, RZ, 0xc0, !PT ;  /* 0x0000fffff9997812 */ /* 0x000fc600078ec0ff */
[----:B------:R0:W-:Y:S01]  /*699d0*/  STL [R1+0x2ac], R52 ;  /* 0x0002ac3401007387 */ /* 0x0001e20000100800 */
[----:B------:R-:W-:-:S03]  /*699e0*/  LOP3.LUT R51, R17, 0xffff, RZ, 0xc0, !PT ;  /* 0x0000ffff11337812 */ /* 0x000fc600078ec0ff */
[----:B------:R-:W2:Y:S04]  /*699f0*/  LDL.LU R89, [R1+0x8dc] ;  /* 0x0008dc0001597983 */ /* 0x000ea80000300800 */
[----:B------:R-:W-:Y:S01]  /*69a00*/  STL [R1+0x2a8], R48 ;  /* 0x0002a83001007387 */ /* 0x000fe20000100800 */
[----:B------:R-:W-:-:S03]  /*69a10*/  LOP3.LUT R24, R245, 0xffff, RZ, 0xc0, !PT ;  /* 0x0000fffff5187812 */ /* 0x000fc600078ec0ff */
[----:B------:R-:W-:Y:S04]  /*69a20*/  STL [R1+0x318], R47 ;  /* 0x0003182f01007387 */ /* 0x000fe80000100800 */
[----:B------:R-:W2:Y:S04]  /*69a30*/  LDL.LU R88, [R1+0x8d8] ;  /* 0x0008d80001587983 */ /* 0x000ea80000300800 */
[----:B------:R-:W-:Y:S04]  /*69a40*/  STL [R1+0x320], R16 ;  /* 0x0003201001007387 */ /* 0x000fe80000100800 */
[----:B------:R-:W2:Y:S04]  /*69a50*/  LDL.LU R17, [R1+0x8d4] ;  /* 0x0008d40001117983 */ /* 0x000ea80000300800 */
[----:B------:R-:W-:Y:S04]  /*69a60*/  STL [R1+0x29c], R153 ;  /* 0x00029c9901007387 */ /* 0x000fe80000100800 */
[----:B------:R1:W-:Y:S04]  /*69a70*/  STL [R1+0x298], R51 ;  /* 0x0002983301007387 */ /* 0x0003e80000100800 */
[----:B------:R-:W2:Y:S04]  /*69a80*/  LDL.LU R14, [R1+0x2d58] ;  /* 0x002d5800010e7983 */ /* 0x000ea80000300800 */
[----:B------:R4:W-:Y:S04]  /*69a90*/  STL [R1+0xf0], R24 ;  /* 0x0000f01801007387 */ /* 0x0009e80000100800 */
[----:B------:R-:W2:Y:S01]  /*69aa0*/  LDL.LU R10, [R1+0x2d54] ;  /* 0x002d5400010a7983 */ /* 0x000ea20000300800 */
[----:B0-----:R-:W-:-:S02]  /*69ab0*/  PRMT R52, R52, 0x3340, R153 ;  /* 0x0000334034347816 */ /* 0x001fc40000000099 */
[----:B-1----:R-:W-:Y:S01]  /*69ac0*/  PRMT R51, R48, 0x3340, R51 ;  /* 0x0000334030337816 */ /* 0x002fe20000000033 */
[----:B------:R0:W-:Y:S01]  /*69ad0*/  STL [R1+0xe0], R6 ;  /* 0x0000e00601007387 */ /* 0x0001e20000100800 */
[----:B----4-:R-:W-:Y:S02]  /*69ae0*/  PRMT R24, R24, 0x3340, R1 ;  /* 0x0000334018187816 */ /* 0x010fe40000000001 */
[----:B------:R-:W-:Y:S01]  /*69af0*/  PRMT R48, R18, 0x3340, R47 ;  /* 0x0000334012307816 */ /* 0x000fe2000000002f */
[----:B------:R1:W-:Y:S01]  /*69b00*/  STL [R1+0x334], R8 ;  /* 0x0003340801007387 */ /* 0x0003e20000100800 */
[----:B------:R-:W-:Y:S02]  /*69b10*/  PRMT R47, R15, 0x3340, R16 ;  /* 0x000033400f2f7816 */ /* 0x000fe40000000010 */
[----:B------:R-:W-:Y:S01]  /*69b20*/  PRMT R15, R52, 0x5410, R24 ;  /* 0x00005410340f7816 */ /* 0x000fe20000000018 */
[----:B------:R4:W-:Y:S01]  /*69b30*/  STL [R1+0x310], R9 ;  /* 0x0003100901007387 */ /* 0x0009e20000100800 */
[----:B0-----:R-:W-:-:S02]  /*69b40*/  PRMT R6, R6, 0x3340, R1 ;  /* 0x0000334006067816 */ /* 0x001fc40000000001 */
[--C-:B-1----:R-:W-:Y:S01]  /*69b50*/  PRMT R8, R8, 0x3340, R1.reuse ;  /* 0x0000334008087816 */ /* 0x102fe20000000001 */
[----:B------:R0:W-:Y:S01]  /*69b60*/  STL [R1+0x104], R15 ;  /* 0x0001040f01007387 */ /* 0x0001e20000100800 */
[----:B----4-:R-:W-:Y:S02]  /*69b70*/  PRMT R9, R9, 0x3340, R1 ;  /* 0x0000334009097816 */ /* 0x010fe40000000001 */
[----:B------:R-:W-:Y:S02]  /*69b80*/  PRMT R16, R48, 0x5410, R8 ;  /* 0x0000541030107816 */ /* 0x000fe40000000008 */
[----:B------:R-:W-:Y:S02]  /*69b90*/  PRMT R6, R51, 0x5410, R6 ;  /* 0x0000541033067816 */ /* 0x000fe40000000006 */
[----:B------:R-:W-:Y:S02]  /*69ba0*/  LOP3.LUT R52, R121, 0xffff, RZ, 0xc0, !PT ;  /* 0x0000ffff79347812 */ /* 0x000fe400078ec0ff */
[----:B0-----:R-:W-:Y:S01]  /*69bb0*/  PRMT R15, R47, 0x5410, R9 ;  /* 0x000054102f0f7816 */ /* 0x001fe20000000009 */
[----:B------:R-:W-:Y:S04]  /*69bc0*/  STL [R1+0x2d28], R16 ;  /* 0x002d281001007387 */ /* 0x000fe80000100800 */
[----:B------:R-:W-:Y:S04]  /*69bd0*/  STL [R1+0x10c], R6 ;  /* 0x00010c0601007387 */ /* 0x000fe80000100800 */
[----:B------:R0:W-:Y:S04]  /*69be0*/  STL [R1+0x2d30], R15 ;  /* 0x002d300f01007387 */ /* 0x0001e80000100800 */
[----:B------:R1:W-:Y:S04]  /*69bf0*/  STL [R1+0x30c], R52 ;  /* 0x00030c3401007387 */ /* 0x0003e80000100800 */
[----:B------:R-:W4:Y:S01]  /*69c00*/  LDL.LU R249, [R1+0xcec] ;  /* 0x000cec0001f97983 */ /* 0x000f220000300800 */
[----:B---3--:R-:W-:-:S02]  /*69c10*/  LOP3.LUT R47, R120, 0xffff, RZ, 0xc0, !PT ;  /* 0x0000ffff782f7812 */ /* 0x008fc400078ec0ff */
[----:B0-----:R-:W-:-:S03]  /*69c20*/  LOP3.LUT R15, R95, 0xffff, RZ, 0xc0, !PT ;  /* 0x0000ffff5f0f7812 */ /* 0x001fc600078ec0ff */
[----:B------:R-:W-:Y:S04]  /*69c30*/  STL [R1+0x308], R47 ;  /* 0x0003082f01007387 */ /* 0x000fe80000100800 */
[----:B------:R-:W-:Y:S01]  /*69c40*/  STL [R1+0xe8], R15 ;  /* 0x0000e80f01007387 */ /* 0x000fe20000100800 */
[----:B------:R-:W-:Y:S02]  /*69c50*/  LOP3.LUT R8, R244, 0xffff, RZ, 0xc0, !PT ;  /* 0x0000fffff4087812 */ /* 0x000fe400078ec0ff */
[----:B------:R-:W-:Y:S02]  /*69c60*/  LOP3.LUT R18, R248, 0xffff, RZ, 0xc0, !PT ;  /* 0x0000fffff8127812 */ /* 0x000fe400078ec0ff */
[----:B------:R-:W-:Y:S02]  /*69c70*/  LOP3.LUT R9, R240, 0xffff, RZ, 0xc0, !PT ;  /* 0x0000fffff0097812 */ /* 0x000fe400078ec0ff */
[----:B------:R-:W-:-:S02]  /*69c80*/  LOP3.LUT R6, R230, 0xffff, RZ, 0xc0, !PT ;  /* 0x0000ffffe6067812 */ /* 0x000fc400078ec0ff */
[----:B------:R-:W-:Y:S02]  /*69c90*/  PRMT R24, R18, 0x3340, R1 ;  /* 0x0000334012187816 */ /* 0x000fe40000000001 */
[----:B--2---:R-:W-:Y:S02]  /*69ca0*/  LOP3.LUT R51, R89, 0xffff, RZ, 0xc0, !PT ;  /* 0x0000ffff59337812 */ /* 0x004fe400078ec0ff */
[----:B------:R-:W-:Y:S02]  /*69cb0*/  LOP3.LUT R48, R88, 0xffff, RZ, 0xc0, !PT ;  /* 0x0000ffff58307812 */ /* 0x000fe400078ec0ff */
[----:B------:R-:W-:Y:S02]  /*69cc0*/  LOP3.LUT R16, R17, 0xffff, RZ, 0xc0, !PT ;  /* 0x0000ffff11107812 */ /* 0x000fe400078ec0ff */
[----:B------:R-:W-:Y:S02]  /*69cd0*/  LOP3.LUT R14, R14, 0xffff, RZ, 0xc0, !PT ;  /* 0x0000ffff0e0e7812 */ /* 0x000fe400078ec0ff */
[----:B------:R-:W-:-:S05]  /*69ce0*/  LOP3.LUT R10, R10, 0xffff, RZ, 0xc0, !PT ;  /* 0x0000ffff0a0a7812 */ /* 0x000fca00078ec0ff */
[----:B------:R-:W-:Y:S04]  /*69cf0*/  STL [R1+0x54], R10 ;  /* 0x0000540a01007387 */ /* 0x000fe80000100800 */
[----:B------:R0:W-:Y:S04]  /*69d00*/  STL [R1+0x300], R51 ;  /* 0x0003003301007387 */ /* 0x0001e80000100800 */
[----:B------:R2:W-:Y:S04]  /*69d10*/  STL [R1+0x2fc], R48 ;  /* 0x0002fc3001007387 */ /* 0x0005e80000100800 */
[----:B------:R-:W3:Y:S04]  /*69d20*/  LDL.LU R245, [R1+0xce4] ;  /* 0x000ce40001f57983 */ /* 0x000ee80000300800 */
[----:B------:R-:W3:Y:S04]  /*69d30*/  LDL.LU R121, [R1+0xcd4] ;  /* 0x000cd40001797983 */ /* 0x000ee80000300800 */
[----:B------:R-:W-:Y:S04]  /*69d40*/  STL [R1+0xe4], R16 ;  /* 0x0000e41001007387 */ /* 0x000fe80000100800 */
[----:B------:R-:W3:Y:S04]  /*69d50*/  LDL.LU R120, [R1+0xcd0] ;  /* 0x000cd00001787983 */ /* 0x000ee80000300800 */
[----:B------:R-:W-:Y:S04]  /*69d60*/  STL [R1+0x38], R14 ;  /* 0x0000380e01007387 */ /* 0x000fe80000100800 */
[----:B------:R-:W3:Y:S04]  /*69d70*/  LDL.LU R95, [R1+0x8d0] ;  /* 0x0008d000015f7983 */ /* 0x000ee80000300800 */
[----:B------:R-:W3:Y:S04]  /*69d80*/  LDL.LU R89, [R1+0x8c0] ;  /* 0x0008c00001597983 */ /* 0x000ee80000300800 */
[----:B------:R-:W3:Y:S04]  /*69d90*/  LDL.LU R88, [R1+0x8b8] ;  /* 0x0008b80001587983 */ /* 0x000ee80000300800 */
[----:B------:R-:W3:Y:S01]  /*69da0*/  LDL.LU R17, [R1+0x6b4] ;  /* 0x0006b40001117983 */ /* 0x000ee20000300800 */
[----:B-1----:R-:W-:-:S03]  /*69db0*/  PRMT R52, R52, 0x3340, R51 ;  /* 0x0000334034347816 */ /* 0x002fc60000000033 */
[----:B------:R1:W-:Y:S01]  /*69dc0*/  STL [R1+0x330], R8 ;  /* 0x0003300801007387 */ /* 0x0003e20000100800 */
[----:B0-----:R-:W-:-:S03]  /*69dd0*/  PRMT R51, R47, 0x3340, R48 ;  /* 0x000033402f337816 */ /* 0x001fc60000000030 */
[----:B------:R-:W-:Y:S01]  /*69de0*/  STL [R1+0x2d50], R18 ;  /* 0x002d501201007387 */ /* 0x000fe20000100800 */
[----:B--2---:R-:W-:-:S03]  /*69df0*/  PRMT R48, R15, 0x3340, R16 ;  /* 0x000033400f307816 */ /* 0x004fc60000000010 */
[----:B------:R0:W-:Y:S01]  /*69e00*/  STL [R1+0x32c], R9 ;  /* 0x00032c0901007387 */ /* 0x0001e20000100800 */
[----:B-1----:R-:W-:-:S03]  /*69e10*/  PRMT R8, R8, 0x3340, R1 ;  /* 0x0000334008087816 */ /* 0x002fc60000000001 */
[----:B------:R1:W-:Y:S01]  /*69e20*/  STL [R1+0x34], R6 ;  /* 0x0000340601007387 */ /* 0x0003e20000100800 */
[----:B------:R-:W-:Y:S02]  /*69e30*/  PRMT R47, R10, 0x3340, R14 ;  /* 0x000033400a2f7816 */ /* 0x000fe4000000000e */
[----:B------:R-:W-:Y:S02]  /*69e40*/  PRMT R14, R52, 0x5410, R24 ;  /* 0x00005410340e7816 */ /* 0x000fe40000000018 */
[--C-:B0-----:R-:W-:Y:S02]  /*69e50*/  PRMT R9, R9, 0x3340, R1.reuse ;  /* 0x0000334009097816 */ /* 0x101fe40000000001 */
[----:B------:R-:W-:Y:S02]  /*69e60*/  PRMT R10, R51, 0x5410, R8 ;  /* 0x00005410330a7816 */ /* 0x000fe40000000008 */
[----:B-1----:R-:W-:Y:S02]  /*69e70*/  PRMT R6, R6, 0x3340, R1 ;  /* 0x0000334006067816 */ /* 0x002fe40000000001 */
[----:B------:R-:W-:Y:S01]  /*69e80*/  PRMT R8, R48, 0x5410, R9 ;  /* 0x0000541030087816 */ /* 0x000fe20000000009 */
[----:B------:R4:W-:Y:S01]  /*69e90*/  STL [R1+0x2d38], R14 ;  /* 0x002d380e01007387 */ /* 0x0009e20000100800 */
[----:B------:R-:W-:-:S03]  /*69ea0*/  PRMT R6, R47, 0x5410, R6 ;  /* 0x000054102f067816 */ /* 0x000fc60000000006 */
[----:B------:R-:W-:Y:S04]  /*69eb0*/  STL [R1+0x2d40], R10 ;  /* 0x002d400a01007387 */ /* 0x000fe80000100800 */
[----:B------:R-:W-:Y:S01]  /*69ec0*/  STL [R1+0x100], R8 ;  /* 0x0001000801007387 */ /* 0x000fe20000100800 */
[----:B----4-:R-:W-:-:S03]  /*69ed0*/  LOP3.LUT R14, R249, 0xffff, RZ, 0xc0, !PT ;  /* 0x0000fffff90e7812 */ /* 0x010fc600078ec0ff */
[----:B------:R-:W2:Y:S04]  /*69ee0*/  LDL.LU R200, [R1+0xce0] ;  /* 0x000ce00001c87983 */ /* 0x000ea80000300800 */
[----:B------:R0:W-:Y:S04]  /*69ef0*/  STL [R1+0x13c], R6 ;  /* 0x00013c0601007387 */ /* 0x0001e80000100800 */
[----:B------:R-:W4:Y:S04]  /*69f00*/  LDL.LU R252, [R1+0xae8] ;  /* 0x000ae80001fc7983 */ /* 0x000f280000300800 */
[----:B------:R-:W4:Y:S01]  /*69f10*/  LDL.LU R249, [R1+0xae0] ;  /* 0x000ae00001f97983 */ /* 0x000f220000300800 */
[----:B------:R-:W-:-:S03]  /*69f20*/  LOP3.LUT R15, R235, 0xffff, RZ, 0xc0, !PT ;  /* 0x0000ffffeb0f7812 */ /* 0x000fc600078ec0ff */
[----:B------:R1:W-:Y:S01]  /*69f30*/  STL [R1+0x30], R14 ;  /* 0x0000300e01007387 */ /* 0x0003e20000100800 */
[----:B0-----:R-:W-:Y:S02]  /*69f40*/  LOP3.LUT R6, R225, 0xffff, RZ, 0xc0, !PT ;  /* 0x0000ffffe1067812 */ /* 0x001fe400078ec0ff */
[----:B------:R-:W-:Y:S01]  /*69f50*/  PRMT R96, R15, 0x3340, R96 ;  /* 0x000033400f607816 */ /* 0x000fe20000000060 */
[----:B------:R-:W4:Y:S01]  /*69f60*/  LDL.LU R156, [R1+0xad8] ;  /* 0x000ad800019c7983 */ /* 0x000f220000300800 */
[----:B------:R-:W-:-:S03]  /*69f70*/  LOP3.LUT R10, R179, 0xffff, RZ, 0xc0, !PT ;  /* 0x0000ffffb30a7812 */ /* 0x000fc600078ec0ff */
[----:B------:R-:W4:Y:S01]  /*69f80*/  LDL.LU R153, [R1+0x6bc] ;  /* 0x0006bc0001997983 */ /* 0x000f220000300800 */
[----:B------:R-:W-:Y:S02]  /*69f90*/  LOP3.LUT R24, R173, 0xffff, RZ, 0xc0, !PT ;  /* 0x0000ffffad187812 */ /* 0x000fe400078ec0ff */
[----:B------:R-:W-:Y:S02]  /*69fa0*/  PRMT R90, R6, 0x3340, R90 ;  /* 0x00003340065a7816 */ /* 0x000fe4000000005a */
[----:B------:R-:W-:Y:S02]  /*69fb0*/  PRMT R63, R10, 0x3340, R63 ;  /* 0x000033400a3f7816 */ /* 0x000fe4000000003f */
[----:B------:R-:W-:Y:S02]  /*69fc0*/  PRMT R64, R24, 0x3340, R64 ;  /* 0x0000334018407816 */ /* 0x000fe40000000040 */
[----:B---3--:R-:W-:Y:S02]  /*69fd0*/  LOP3.LUT R8, R245, 0xffff, RZ, 0xc0, !PT ;  /* 0x0000fffff5087812 */ /* 0x008fe400078ec0ff */
[----:B------:R-:W3:Y:S01]  /*69fe0*/  LDL.LU R245, [R1+0x6b8] ;  /* 0x0006b80001f57983 */ /* 0x000ee20000300800 */
[----:B------:R-:W-:-:S03]  /*69ff0*/  LOP3.LUT R47, R121, 0xffff, RZ, 0xc0, !PT ;  /* 0x0000ffff792f7812 */ /* 0x000fc600078ec0ff */
[----:B------:R-:W3:Y:S01]  /*6a000*/  LDL.LU R121, [R1+0x6ac] ;  /* 0x0006ac0001797983 */ /* 0x000ee20000300800 */
[----:B------:R-:W-:Y:S02]  /*6a010*/  LOP3.LUT R51, R120, 0xffff, RZ, 0xc0, !PT ;  /* 0x0000ffff78337812 */ /* 0x000fe400078ec0ff */
[----:B------:R-:W-:Y:S02]  /*6a020*/  LOP3.LUT R18, R95, 0xffff, RZ, 0xc0, !PT ;  /* 0x0000ffff5f127812 */ /* 0x000fe400078ec0ff */
[----:B------:R-:W-:Y:S02]  /*6a030*/  LOP3.LUT R9, R89, 0xffff, RZ, 0xc0, !PT ;  /* 0x0000ffff59097812 */ /* 0x000fe400078ec0ff */
[----:B------:R-:W-:Y:S02]  /*6a040*/  PRMT R120, R14, 0x3340, R18 ;  /* 0x000033400e787816 */ /* 0x000fe40000000012 */
[----:B------:R-:W-:Y:S02]  /*6a050*/  LOP3.LUT R48, R88, 0xffff, RZ, 0xc0, !PT ;  /* 0x0000ffff58307812 */ /* 0x000fe400078ec0ff */
[----:B------:R-:W-:-:S02]  /*6a060*/  PRMT R95, R8, 0x3340, R9 ;  /* 0x00003340085f7816 */ /* 0x000fc40000000009 */
[----:B------:R-:W-:Y:S02]  /*6a070*/  LOP3.LUT R52, R17, 0xffff, RZ, 0xc0, !PT ;  /* 0x0000ffff11347812 */ /* 0x000fe400078ec0ff */
[----:B-1----:R-:W-:Y:S01]  /*6a080*/  PRMT R14, R120, 0x5410, R96 ;  /* 0x00005410780e7816 */ /* 0x002fe20000000060 */
[----:B------:R-:W3:Y:S01]  /*6a090*/  LDL.LU R17, [R1+0x6a4] ;  /* 0x0006a40001117983 */ /* 0x000ee20000300800 */
[----:B------:R-:W-:Y:S02]  /*6a0a0*/  PRMT R88, R47, 0x3340, R48 ;  /* 0x000033402f587816 */ /* 0x000fe40000000030 */
[----:B------:R-:W-:Y:S01]  /*6a0b0*/  PRMT R89, R51, 0x3340, R52 ;  /* 0x0000334033597816 */ /* 0x000fe20000000034 */
[----:B------:R0:W-:Y:S01]  /*6a0c0*/  STL [R1+0x2cc], R15 ;  /* 0x0002cc0f01007387 */ /* 0x0001e20000100800 */
[----:B------:R-:W-:-:S03]  /*6a0d0*/  PRMT R16, R95, 0x5410, R90 ;  /* 0x000054105f107816 */ /* 0x000fc6000000005a */
[----:B------:R1:W-:Y:S01]  /*6a0e0*/  STL [R1+0x14c], R14 ;  /* 0x00014c0e01007387 */ /* 0x0003e20000100800 */
[----:B0-----:R-:W-:-:S03]  /*6a0f0*/  PRMT R15, R88, 0x5410, R63 ;  /* 0x00005410580f7816 */ /* 0x001fc6000000003f */
[----:B------:R-:W-:Y:S01]  /*6a100*/  STL [R1+0x154], R16 ;  /* 0x0001541001007387 */ /* 0x000fe20000100800 */
[----:B-1----:R-:W-:-:S03]  /*6a110*/  PRMT R14, R89, 0x5410, R64 ;  /* 0x00005410590e7816 */ /* 0x002fc60000000040 */
[----:B------:R-:W-:Y:S04]  /*6a120*/  STL [R1+0x158], R15 ;  /* 0x0001580f01007387 */ /* 0x000fe80000100800 */
[----:B------:R0:W-:Y:S04]  /*6a130*/  STL [R1+0x304], R14 ;  /* 0x0003040e01007387 */ /* 0x0001e80000100800 */
[----:B------:R-:W3:Y:S04]  /*6a140*/  LDL.LU R221, [R1+0xae4] ;  /* 0x000ae40001dd7983 */ /* 0x000ee80000300800 */
[----:B------:R-:W3:Y:S04]  /*6a150*/  LDL.LU R223, [R1+0xadc] ;  /* 0x000adc0001df7983 */ /* 0x000ee80000300800 */
[----:B------:R-:W3:Y:S01]  /*6a160*/  LDL.LU R201, [R1+0xad0] ;  /* 0x000ad00001c97983 */ /* 0x000ee20000300800 */
[----:B--2---:R-:W-:-:S03]  /*6a170*/  LOP3.LUT R63, R200, 0xffff, RZ, 0xc0, !PT ;  /* 0x0000ffffc83f7812 */ /* 0x004fc600078ec0ff */
[----:B------:R-:W2:Y:S04]  /*6a180*/  LDL.LU R202, [R1+0xacc] ;  /* 0x000acc0001ca7983 */ /* 0x000ea80000300800 */
[----:B------:R-:W2:Y:S01]  /*6a190*/  LDL.LU R199, [R1+0x6b0] ;  /* 0x0006b00001c77983 */ /* 0x000ea20000300800 */
[----:B----4-:R-:W-:-:S03]  /*6a1a0*/  LOP3.LUT R88, R252, 0xffff, RZ, 0xc0, !PT ;  /* 0x0000fffffc587812 */ /* 0x010fc600078ec0ff */
[----:B------:R-:W4:Y:S01]  /*6a1b0*/  LDL.LU R200, [R1+0x6a8] ;  /* 0x0006a80001c87983 */ /* 0x000f220000300800 */
[----:B------:R-:W-:-:S03]  /*6a1c0*/  LOP3.LUT R95, R249, 0xffff, RZ, 0xc0, !PT ;  /* 0x0000fffff95f7812 */ /* 0x000fc600078ec0ff */
[----:B------:R-:W4:Y:S04]  /*6a1d0*/  LDL.LU R252, [R1+0x6a0] ;  /* 0x0006a00001fc7983 */ /* 0x000f280000300800 */
[----:B------:R-:W4:Y:S01]  /*6a1e0*/  LDL.LU R249, [R1+0x698] ;  /* 0x0006980001f97983 */ /* 0x000f220000300800 */
[----:B------:R-:W-:Y:S02]  /*6a1f0*/  LOP3.LUT R171, R171, 0xffff, RZ, 0xc0, !PT ;  /* 0x0000ffffabab7812 */ /* 0x000fe400078ec0ff */
[----:B------:R-:W-:Y:S02]  /*6a200*/  LOP3.LUT R90, R165, 0xffff, RZ, 0xc0, !PT ;  /* 0x0000ffffa55a7812 */ /* 0x000fe400078ec0ff */
[----:B------:R-:W-:Y:S02]  /*6a210*/  LOP3.LUT R64, R153, 0xffff, RZ, 0xc0, !PT ;  /* 0x0000ffff99407812 */ /* 0x000fe400078ec0ff */
[----:B------:R-:W-:-:S02]  /*6a220*/  PRMT R140, R171, 0x3340, R140 ;  /* 0x00003340ab8c7816 */ /* 0x000fc4000000008c */
[----:B------:R-:W-:Y:S02]  /*6a230*/  PRMT R159, R63, 0x3340, R64 ;  /* 0x000033403f9f7816 */ /* 0x000fe40000000040 */
[----:B0-----:R-:W-:Y:S02]  /*6a240*/  LOP3.LUT R14, R163, 0xffff, RZ, 0xc0, !PT ;  /* 0x0000ffffa30e7812 */ /* 0x001fe400078ec0ff */
[----:B------:R-:W-:Y:S02]  /*6a250*/  LOP3.LUT R120, R156, 0xffff, RZ, 0xc0, !PT ;  /* 0x0000ffff9c787812 */ /* 0x000fe400078ec0ff */
[----:B------:R-:W-:Y:S02]  /*6a260*/  LOP3.LUT R157, R157, 0xffff, RZ, 0xc0, !PT ;  /* 0x0000ffff9d9d7812 */ /* 0x000fe400078ec0ff */
[----:B------:R-:W-:Y:S02]  /*6a270*/  PRMT R141, R90, 0x3340, R141 ;  /* 0x000033405a8d7816 */ /* 0x000fe4000000008d */
[----:B------:R-:W-:-:S02]  /*6a280*/  PRMT R15, R159, 0x5410, R140 ;  /* 0x000054109f0f7816 */ /* 0x000fc4000000008c */
[--C-:B------:R-:W-:Y:S02]  /*6a290*/  PRMT R153, R14, 0x3340, R1.reuse ;  /* 0x000033400e997816 */ /* 0x100fe40000000001 */
[----:B------:R-:W-:Y:S02]  /*6a2a0*/  PRMT R156, R157, 0x3340, R1 ;  /* 0x000033409d9c7816 */ /* 0x000fe40000000001 */
[----:B------:R-:W-:Y:S02]  /*6a2b0*/  LOP3.LUT R21, R21, 0xffff, RZ, 0xc0, !PT ;  /* 0x0000ffff15157812 */ /* 0x000fe400078ec0ff */
[----:B------:R-:W-:-:S04]  /*6a2c0*/  LOP3.LUT R7, R7, 0xffff, RZ, 0xc0, !PT ;  /* 0x0000ffff07077812 */ /* 0x000fc800078ec0ff */
[----:B------:R-:W-:Y:S02]  /*6a2d0*/  PRMT R166, R7, 0x3340, R1 ;  /* 0x0000334007a67816 */ /* 0x000fe40000000001 */
[----:B---3--:R-:W-:Y:S02]  /*6a2e0*/  LOP3.LUT R89, R245, 0xffff, RZ, 0xc0, !PT ;  /* 0x0000fffff5597812 */ /* 0x008fe400078ec0ff */
[----:B------:R-:W3:Y:S01]  /*6a2f0*/  LDL.LU R245, [R1+0xad4] ;  /* 0x000ad40001f57983 */ /* 0x000ee20000300800 */
[----:B------:R-:W-:Y:S02]  /*6a300*/  LOP3.LUT R96, R121, 0xffff, RZ, 0xc0, !PT ;  /* 0x0000ffff79607812 */ /* 0x000fe400078ec0ff */
[----:B------:R-:W-:Y:S02]  /*6a310*/  PRMT R161, R88, 0x3340, R89 ;  /* 0x0000334058a17816 */ /* 0x000fe40000000059 */
[----:B------:R-:W-:Y:S02]  /*6a320*/  PRMT R163, R95, 0x3340, R96 ;  /* 0x000033405fa37816 */ /* 0x000fe40000000060 */
[----:B------:R-:W-:-:S02]  /*6a330*/  PRMT R140, R161, 0x5410, R141 ;  /* 0x00005410a18c7816 */ /* 0x000fc4000000008d */
[----:B------:R-:W-:Y:S02]  /*6a340*/  PRMT R16, R163, 0x5410, R153 ;  /* 0x00005410a3107816 */ /* 0x000fe40000000099 */
[----:B------:R-:W-:Y:S02]  /*6a350*/  LOP3.LUT R121, R17, 0xffff, RZ, 0xc0, !PT ;  /* 0x0000ffff11797812 */ /* 0x000fe400078ec0ff */
[----:B------:R-:W3:Y:S02]  /*6a360*/  LDL.LU R17, [R1+0x69c] ;  /* 0x00069c0001117983 */ /* 0x000ee40000300800 */
[----:B------:R-:W-:Y:S02]  /*6a370*/  PRMT R164, R120, 0x3340, R121 ;  /* 0x0000334078a47816 */ /* 0x000fe40000000079 */
[----:B------:R0:W-:Y:S04]  /*6a380*/  STL [R1+0x31c], R15 ;  /* 0x00031c0f01007387 */ /* 0x0001e80000100800 */
[----:B------:R1:W-:Y:S01]  /*6a390*/  STL [R1+0x374], R140 ;  /* 0x0003748c01007387 */ /* 0x0003e20000100800 */
[----:B0-----:R-:W-:-:S03]  /*6a3a0*/  PRMT R15, R164, 0x5410, R156 ;  /* 0x00005410a40f7816 */ /* 0x001fc6000000009c */
[----:B------:R0:W-:Y:S04]  /*6a3b0*/  STL [R1+0x384], R16 ;  /* 0x0003841001007387 */ /* 0x0001e80000100800 */
[----:B------:R0:W-:Y:S01]  /*6a3c0*/  STL [R1+0x3c8], R15 ;  /* 0x0003c80f01007387 */ /* 0x0001e20000100800 */
[----:B-1----:R-:W-:Y:S02]  /*6a3d0*/  LOP3.LUT R140, R221, 0xffff, RZ, 0xc0, !PT ;  /* 0x0000ffffdd8c7812 */ /* 0x002fe400078ec0ff */
[----:B0-----:R-:W-:Y:S02]  /*6a3e0*/  LOP3.LUT R16, R19, 0xffff, RZ, 0xc0, !PT ;  /* 0x0000ffff13107812 */ /* 0x001fe400078ec0ff */
[----:B------:R-:W-:Y:S02]  /*6a3f0*/  LOP3.LUT R15, R155, 0xffff, RZ, 0xc0, !PT ;  /* 0x0000ffff9b0f7812 */ /* 0x000fe400078ec0ff */
[----:B------:R-:W-:-:S02]  /*6a400*/  LOP3.LUT R153, R223, 0xffff, RZ, 0xc0, !PT ;  /* 0x0000ffffdf997812 */ /* 0x000fc400078ec0ff */
[----:B------:R-:W-:Y:S02]  /*6a410*/  LOP3.LUT R159, R201, 0xffff, RZ, 0xc0, !PT ;  /* 0x0000ffffc99f7812 */ /* 0x000fe400078ec0ff */
[----:B------:R-:W-:Y:S02]  /*6a420*/  PRMT R19, R15, 0x3340, R1 ;  /* 0x000033400f137816 */ /* 0x000fe40000000001 */
[----:B--2---:R-:W-:Y:S02]  /*6a430*/  LOP3.LUT R163, R202, 0xffff, RZ, 0xc0, !PT ;  /* 0x0000ffffcaa37812 */ /* 0x004fe400078ec0ff */
[----:B------:R-:W-:Y:S02]  /*6a440*/  LOP3.LUT R141, R199, 0xffff, RZ, 0xc0, !PT ;  /* 0x0000ffffc78d7812 */ /* 0x000fe400078ec0ff */
[----:B----4-:R-:W-:Y:S02]  /*6a450*/  LOP3.LUT R156, R200, 0xffff, RZ, 0xc0, !PT ;  /* 0x0000ffffc89c7812 */ /* 0x010fe400078ec0ff */
[----:B------:R-:W-:-:S02]  /*6a460*/  PRMT R167, R140, 0x3340, R141 ;  /* 0x000033408ca77816 */ /* 0x000fc4000000008d */
[----:B------:R-:W-:Y:S02]  /*6a470*/  LOP3.LUT R161, R252, 0xffff, RZ, 0xc0, !PT ;  /* 0x0000fffffca17812 */ /* 0x000fe400078ec0ff */
[--C-:B------:R-:W-:Y:S02]  /*6a480*/  PRMT R155, R21, 0x3340, R1.reuse ;  /* 0x00003340159b7816 */ /* 0x100fe40000000001 */
[----:B------:R-:W-:Y:S02]  /*6a490*/  LOP3.LUT R164, R249, 0xffff, RZ, 0xc0, !PT ;  /* 0x0000fffff9a47812 */ /* 0x000fe400078ec0ff */
[----:B------:R-:W-:Y:S02]  /*6a4a0*/  PRMT R168, R153, 0x3340, R156 ;  /* 0x0000334099a87816 */ /* 0x000fe4000000009c */
[----:B------:R-:W-:Y:S02]  /*6a4b0*/  PRMT R165, R16, 0x3340, R1 ;  /* 0x0000334010a57816 */ /* 0x000fe40000000001 */
[----:B------:R-:W-:-:S02]  /*6a4c0*/  PRMT R169, R159, 0x3340, R161 ;  /* 0x000033409fa97816 */ /* 0x000fc400000000a1 */
[----:B------:R-:W-:Y:S02]  /*6a4d0*/  PRMT R170, R163, 0x3340, R164 ;  /* 0x00003340a3aa7816 */ /* 0x000fe400000000a4 */
[----:B------:R-:W-:Y:S02]  /*6a4e0*/  PRMT R167, R167, 0x5410, R19 ;  /* 0x00005410a7a77816 */ /* 0x000fe40000000013 */
[----:B------:R-:W-:Y:S02]  /*6a4f0*/  PRMT R19, R168, 0x5410, R155 ;  /* 0x00005410a8137816 */ /* 0x000fe4000000009b */
[----:B------:R-:W-:Y:S02]  /*6a500*/  PRMT R155, R169, 0x5410, R165 ;  /* 0x00005410a99b7816 */ /* 0x000fe400000000a5 */
[----:B------:R-:W-:Y:S01]  /*6a510*/  PRMT R165, R170, 0x5410, R166 ;  /* 0x00005410aaa57816 */ /* 0x000fe200000000a6 */
[----:B------:R-:W-:Y:S04]  /*6a520*/  STL [R1+0x3cc], R167 ;  /* 0x0003cca701007387 */ /* 0x000fe80000100800 */
[----:B------:R3:W-:Y:S04]  /*6a530*/  STL [R1+0x410], R19 ;  /* 0x0004101301007387 */ /* 0x0007e80000100800 */
[----:B------:R0:W-:Y:S04]  /*6a540*/  STL [R1+0x418], R155 ;  /* 0x0004189b01007387 */ /* 0x0001e80000100800 */
[----:B------:R1:W-:Y:S04]  /*6a550*/  STL [R1+0x420], R165 ;  /* 0x000420a501007387 */ /* 0x0003e80000100800 */
[----:B------:R-:W2:Y:S01]  /*6a560*/  LDL.LU R200, [R1] ;  /* 0x0000000001c87983 */ /* 0x000ea20000300800 */
[----:B------:R-:W-:-:S02]  /*6a570*/  SHF.R.U32.HI R217, RZ, 0x8, R217 ;  /* 0x00000008ffd97819 */ /* 0x000fc400000116d9 */
[----:B------:R-:W-:Y:S02]  /*6a580*/  SHF.R.U32.HI R218, RZ, 0x8, R218 ;  /* 0x00000008ffda7819 */ /* 0x000fe400000116da */
[----:B------:R-:W-:Y:S02]  /*6a590*/  LOP3.LUT R217, R217, 0xffff, RZ, 0xc0, !PT ;  /* 0x0000ffffd9d97812 */ /* 0x000fe400078ec0ff */
[----:B------:R-:W-:Y:S02]  /*6a5a0*/  LOP3.LUT R218, R218, 0xffff, RZ, 0xc0, !PT ;  /* 0x0000ffffdada7812 */ /* 0x000fe400078ec0ff */
[----:B------:R-:W-:Y:S02]  /*6a5b0*/  SHF.R.U32.HI R150, RZ, 0x8, R150 ;  /* 0x00000008ff967819 */ /* 0x000fe40000011696 */
[----:B------:R-:W-:Y:S02]  /*6a5c0*/  SHF.R.U32.HI R151, RZ, 0x8, R151 ;  /* 0x00000008ff977819 */ /* 0x000fe40000011697 */
[----:B------:R-:W-:-:S02]  /*6a5d0*/  LOP3.LUT R150, R150, 0xffff, RZ, 0xc0, !PT ;  /* 0x0000ffff96967812 */ /* 0x000fc400078ec0ff */
[----:B------:R-:W-:-:S04]  /*6a5e0*/  LOP3.LUT R151, R151, 0xffff, RZ, 0xc0, !PT ;  /* 0x0000ffff97977812 */ /* 0x000fc800078ec0ff */
[----:B------:R-:W-:Y:S02]  /*6a5f0*/  PRMT R249, R150, 0x3340, R151 ;  /* 0x0000334096f97816 */ /* 0x000fe40000000097 */
[----:B------:R-:W-:-:S04]  /*6a600*/  SHF.R.U32.HI R150, RZ, 0x8, R208 ;  /* 0x00000008ff967819 */ /* 0x000fc800000116d0 */
[----:B------:R-:W-:Y:S02]  /*6a610*/  LOP3.LUT R150, R150, 0xffff, RZ, 0xc0, !PT ;  /* 0x0000ffff96967812 */ /* 0x000fe400078ec0ff */
[----:B---3--:R-:W-:Y:S02]  /*6a620*/  LOP3.LUT R19, R245, 0xffff, RZ, 0xc0, !PT ;  /* 0x0000fffff5137812 */ /* 0x008fe400078ec0ff */
[----:B0-----:R-:W-:Y:S02]  /*6a630*/  LOP3.LUT R155, R17, 0xffff, RZ, 0xc0, !PT ;  /* 0x0000ffff119b7812 */ /* 0x001fe400078ec0ff */
[----:B------:R-:W-:Y:S02]  /*6a640*/  LOP3.LUT R17, R5, 0xffff, RZ, 0xc0, !PT ;  /* 0x0000ffff05117812 */ /* 0x000fe400078ec0ff */
[----:B-1----:R-:W-:Y:S02]  /*6a650*/  PRMT R165, R19, 0x3340, R155 ;  /* 0x0000334013a57816 */ /* 0x002fe4000000009b */
[----:B------:R-:W-:-:S04]  /*6a660*/  PRMT R5, R17, 0x3340, R1 ;  /* 0x0000334011057816 */ /* 0x000fc80000000001 */
[----:B------:R-:W-:-:S05]  /*6a670*/  PRMT R5, R165, 0x5410, R5 ;  /* 0x00005410a5057816 */ /* 0x000fca0000000005 */
[----:B------:R0:W-:Y:S02]  /*6a680*/  STL [R1+0x424], R5 ;  /* 0x0004240501007387 */ /* 0x0001e40000100800 */
[----:B0-----:R-:W-:-:S05]  /*6a690*/  PRMT R5, R217, 0x3340, R218 ;  /* 0x00003340d9057816 */ /* 0x001fca00000000da */
[----:B------:R0:W-:Y:S02]  /*6a6a0*/  STL [R1+0xf4], R5 ;  /* 0x0000f40501007387 */ /* 0x0001e40000100800 */
[----:B0-----:R-:W-:-:S04]  /*6a6b0*/  SHF.R.U32.HI R5, RZ, 0x8, R206 ;  /* 0x00000008ff057819 */ /* 0x001fc800000116ce */
[----:B------:R-:W-:-:S04]  /*6a6c0*/  LOP3.LUT R5, R5, 0xffff, RZ, 0xc0, !PT ;  /* 0x0000ffff05057812 */ /* 0x000fc800078ec0ff */
[----:B------:R-:W-:Y:S02]  /*6a6d0*/  PRMT R5, R5, 0x3340, R150 ;  /* 0x0000334005057816 */ /* 0x000fe40000000096 */
[----:B--2---:R-:W-:Y:S02]  /*6a6e0*/  SHF.R.U32.HI R242, RZ, 0x8, R200 ;  /* 0x00000008fff27819 */ /* 0x004fe400000116c8 */
[----:B------:R-:W2:Y:S04]  /*6a6f0*/  LDL.LU R200, [R1+0x8] ;  /* 0x0000080001c87983 */ /* 0x000ea80000300800 */
[----:B------:R-:W3:Y:S04]  /*6a700*/  LDL.LU R201, [R1+0x4] ;  /* 0x0000040001c97983 */ /* 0x000ee80000300800 */
[----:B------:R2:W-:Y:S04]  /*6a710*/  STL [R1+0x58], R5 ;  /* 0x0000580501007387 */ /* 0x0005e80000100800 */
[----:B------:R-:W4:Y:S04]  /*6a720*/  LDL.LU R202, [R1+0x14] ;  /* 0x0000140001ca7983 */ /* 0x000f280000300800 */
[----:B------:R-:W3:Y:S01]  /*6a730*/  LDL.LU R199, [R1+0xc] ;  /* 0x00000c0001c77983 */ /* 0x000ee20000300800 */
[----:B------:R-:W-:-:S02]  /*6a740*/  SHF.R.U32.HI R19, RZ, 0x8, R19 ;  /* 0x00000008ff137819 */ /* 0x000fc40000011613 */
[----:B------:R-:W-:Y:S02]  /*6a750*/  SHF.R.U32.HI R155, RZ, 0x8, R155 ;  /* 0x00000008ff9b7819 */ /* 0x000fe4000001169b */
[----:B------:R-:W-:Y:S02]  /*6a760*/  LOP3.LUT R19, R19, 0xffff, RZ, 0xc0, !PT ;  /* 0x0000ffff13137812 */ /* 0x000fe400078ec0ff */
[----:B------:R-:W-:Y:S02]  /*6a770*/  LOP3.LUT R155, R155, 0xffff, RZ, 0xc0, !PT ;  /* 0x0000ffff9b9b7812 */ /* 0x000fe400078ec0ff */
[----:B--2---:R-:W-:Y:S02]  /*6a780*/  SHF.R.U32.HI R5, RZ, 0x8, R200 ;  /* 0x00000008ff057819 */ /* 0x004fe400000116c8 */
[----:B------:R-:W2:Y:S02]  /*6a790*/  LDL.LU R200, [R1+0x10] ;  /* 0x0000100001c87983 */ /* 0x000ea40000300800 */
[----:B------:R-:W-:-:S04]  /*6a7a0*/  LOP3.LUT R5, R5, 0xffff, RZ, 0xc0, !PT ;  /* 0x0000ffff05057812 */ /* 0x000fc800078ec0ff */
[----:B------:R-:W-:Y:S02]  /*6a7b0*/  PRMT R235, R5, 0x3340, R1 ;  /* 0x0000334005eb7816 */ /* 0x000fe40000000001 */
[----:B------:R-:W-:Y:S02]  /*6a7c0*/  PRMT R5, R19, 0x3340, R155 ;  /* 0x0000334013057816 */ /* 0x000fe4000000009b */
[----:B----4-:R-:W-:-:S03]  /*6a7d0*/  SHF.R.U32.HI R226, RZ, 0x8, R202 ;  /* 0x00000008ffe27819 */ /* 0x010fc600000116ca */
[----:B------:R0:W-:Y:S01]  /*6a7e0*/  STL [R1+0x50], R5 ;  /* 0x0000500501007387 */ /* 0x0001e20000100800 */
[----:B---3--:R-:W-:Y:S02]  /*6a7f0*/  SHF.R.U32.HI R227, RZ, 0x8, R199 ;  /* 0x00000008ffe37819 */ /* 0x008fe400000116c7 */
[----:B0-----:R-:W-:Y:S02]  /*6a800*/  SHF.R.U32.HI R5, RZ, 0x8, R201 ;  /* 0x00000008ff057819 */ /* 0x001fe400000116c9 */
[----:B------:R-:W3:Y:S04]  /*6a810*/  LDL.LU R201, [R1+0x24] ;  /* 0x0000240001c97983 */ /* 0x000ee80000300800 */
[----:B------:R-:W4:Y:S04]  /*6a820*/  LDL.LU R202, [R1+0x20] ;  /* 0x0000200001ca7983 */ /* 0x000f280000300800 */
[----:B------:R-:W3:Y:S01]  /*6a830*/  LDL.LU R199, [R1+0x1c] ;  /* 0x00001c0001c77983 */ /* 0x000ee20000300800 */
[----:B------:R-:W-:-:S02]  /*6a840*/  SHF.R.U32.HI R139, RZ, 0x8, R139 ;  /* 0x00000008ff8b7819 */ /* 0x000fc4000001168b */
[----:B------:R-:W-:Y:S02]  /*6a850*/  LOP3.LUT R5, R5, 0xffff, RZ, 0xc0, !PT ;  /* 0x0000ffff05057812 */ /* 0x000fe400078ec0ff */
[----:B------:R-:W-:-:S04]  /*6a860*/  LOP3.LUT R139, R139, 0xffff, RZ, 0xc0, !PT ;  /* 0x0000ffff8b8b7812 */ /* 0x000fc800078ec0ff */
[----:B------:R-:W-:Y:S02]  /*6a870*/  PRMT R230, R5, 0x3340, R139 ;  /* 0x0000334005e67816 */ /* 0x000fe4000000008b */
[----:B------:R-:W-:Y:S02]  /*6a880*/  SHF.R.U32.HI R228, RZ, 0x8, R7 ;  /* 0x00000008ffe47819 */ /* 0x000fe40000011607 */
[----:B--2---:R-:W-:Y:S02]  /*6a890*/  SHF.R.U32.HI R5, RZ, 0x8, R200 ;  /* 0x00000008ff057819 */ /* 0x004fe400000116c8 */
[----:B------:R-:W2:Y:S01]  /*6a8a0*/  LDL.LU R200, [R1+0x18] ;  /* 0x0000180001c87983 */ /* 0x000ea20000300800 */
[----:B----4-:R-:W-:-:S03]  /*6a8b0*/  SHF.R.U32.HI R19, RZ, 0x8, R202 ;  /* 0x00000008ff137819 */ /* 0x010fc600000116ca */
[----:B------:R-:W4:Y:S01]  /*6a8c0*/  LDL.LU R202, [R1+0x12c] ;  /* 0x00012c0001ca7983 */ /* 0x000f220000300800 */
[----:B---3--:R-:W-:-:S03]  /*6a8d0*/  SHF.R.U32.HI R7, RZ, 0x8, R199 ;  /* 0x00000008ff077819 */ /* 0x008fc600000116c7 */
[----:B------:R-:W3:Y:S01]  /*6a8e0*/  LDL.LU R199, [R1+0x128] ;  /* 0x0001280001c77983 */ /* 0x000ee20000300800 */
[----:B------:R-:W-:Y:S02]  /*6a8f0*/  SHF.R.U32.HI R132, RZ, 0x8, R132 ;  /* 0x00000008ff847819 */ /* 0x000fe40000011684 */
[----:B------:R-:W-:Y:S02]  /*6a900*/  SHF.R.U32.HI R134, RZ, 0x8, R134 ;  /* 0x00000008ff867819 */ /* 0x000fe40000011686 */
[----:B------:R-:W-:Y:S02]  /*6a910*/  LOP3.LUT R132, R132, 0xffff, RZ, 0xc0, !PT ;  /* 0x0000ffff84847812 */ /* 0x000fe400078ec0ff */
[----:B------:R-:W-:Y:S02]  /*6a920*/  LOP3.LUT R134, R134, 0xffff, RZ, 0xc0, !PT ;  /* 0x0000ffff86867812 */ /* 0x000fe400078ec0ff */
[----:B------:R-:W-:Y:S02]  /*6a930*/  LOP3.LUT R226, R226, 0xffff, RZ, 0xc0, !PT ;  /* 0x0000ffffe2e27812 */ /* 0x000fe400078ec0ff */
[----:B------:R-:W-:-:S02]  /*6a940*/  PRMT R224, R132, 0x3340, R134 ;  /* 0x0000334084e07816 */ /* 0x000fc40000000086 */
[----:B------:R-:W-:Y:S02]  /*6a950*/  LOP3.LUT R5, R5, 0xffff, RZ, 0xc0, !PT ;  /* 0x0000ffff05057812 */ /* 0x000fe400078ec0ff */
[----:B------:R-:W-:Y:S02]  /*6a960*/  SHF.R.U32.HI R220, RZ, 0x8, R201 ;  /* 0x00000008ffdc7819 */ /* 0x000fe400000116c9 */
[----:B------:R-:W-:Y:S02]  /*6a970*/  SHF.R.U32.HI R124, RZ, 0x8, R124 ;  /* 0x00000008ff7c7819 */ /* 0x000fe4000001167c */
[----:B------:R-:W-:Y:S02]  /*6a980*/  SHF.R.U32.HI R126, RZ, 0x8, R126 ;  /* 0x00000008ff7e7819 */ /* 0x000fe4000001167e */
[----:B------:R-:W-:Y:S02]  /*6a990*/  PRMT R226, R226, 0x3340, R5 ;  /* 0x00003340e2e27816 */ /* 0x000fe40000000005 */
[----:B------:R-:W-:-:S02]  /*6a9a0*/  LOP3.LUT R19, R19, 0xffff, RZ, 0xc0, !PT ;  /* 0x0000ffff13137812 */ /* 0x000fc400078ec0ff */
[----:B------:R-:W-:Y:S02]  /*6a9b0*/  LOP3.LUT R220, R220, 0xffff, RZ, 0xc0, !PT ;  /* 0x0000ffffdcdc7812 */ /* 0x000fe400078ec0ff */
[----:B------:R-:W-:Y:S02]  /*6a9c0*/  LOP3.LUT R7, R7, 0xffff, RZ, 0xc0, !PT ;  /* 0x0000ffff07077812 */ /* 0x000fe400078ec0ff */
[----:B------:R-:W-:Y:S02]  /*6a9d0*/  SHF.R.U32.HI R218, RZ, 0x8, R136 ;  /* 0x00000008ffda7819 */ /* 0x000fe40000011688 */
[----:B------:R-:W-:Y:S02]  /*6a9e0*/  SHF.R.U32.HI R5, RZ, 0x8, R137 ;  /* 0x00000008ff057819 */ /* 0x000fe40000011689 */
[----:B------:R-:W-:Y:S02]  /*6a9f0*/  LOP3.LUT R124, R124, 0xffff, RZ, 0xc0, !PT ;  /* 0x0000ffff7c7c7812 */ /* 0x000fe400078ec0ff */
[----:B------:R-:W-:-:S02]  /*6aa00*/  LOP3.LUT R126, R126, 0xffff, RZ, 0xc0, !PT ;  /* 0x0000ffff7e7e7812 */ /* 0x000fc400078ec0ff */
[----:B------:R-:W-:Y:S02]  /*6aa10*/  PRMT R220, R220, 0x3340, R7 ;  /* 0x00003340dcdc7816 */ /* 0x000fe40000000007 */
[----:B------:R-:W-:Y:S02]  /*6aa20*/  LOP3.LUT R218, R218, 0xffff, RZ, 0xc0, !PT ;  /* 0x0000ffffdada7812 */ /* 0x000fe400078ec0ff */
[----:B------:R-:W-:Y:S02]  /*6aa30*/  LOP3.LUT R5, R5, 0xffff, RZ, 0xc0, !PT ;  /* 0x0000ffff05057812 */ /* 0x000fe400078ec0ff */
[----:B------:R-:W-:Y:S02]  /*6aa40*/  PRMT R7, R124, 0x3340, R126 ;  /* 0x000033407c077816 */ /* 0x000fe4000000007e */
[----:B------:R-:W-:Y:S02]  /*6aa50*/  PRMT R218, R218, 0x3340, R5 ;  /* 0x00003340dada7816 */ /* 0x000fe40000000005 */
[----:B--2---:R-:W-:-:S02]  /*6aa60*/  SHF.R.U32.HI R132, RZ, 0x8, R200 ;  /* 0x00000008ff847819 */ /* 0x004fc400000116c8 */
[----:B------:R-:W2:Y:S02]  /*6aa70*/  LDL.LU R200, [R1+0x108] ;  /* 0x0001080001c87983 */ /* 0x000ea40000300800 */
[----:B------:R-:W-:Y:S02]  /*6aa80*/  LOP3.LUT R132, R132, 0xffff, RZ, 0xc0, !PT ;  /* 0x0000ffff84847812 */ /* 0x000fe400078ec0ff */
[----:B------:R-:W2:Y:S02]  /*6aa90*/  LDL.LU R201, [R1+0x124] ;  /* 0x0001240001c97983 */ /* 0x000ea40000300800 */
[----:B------:R-:W-:-:S05]  /*6aaa0*/  PRMT R19, R19, 0x3340, R132 ;  /* 0x0000334013137816 */ /* 0x000fca0000000084 */
[----:B------:R-:W-:Y:S04]  /*6aab0*/  STL [R1+0x4c], R19 ;  /* 0x00004c1301007387 */ /* 0x000fe80000100800 */
[----:B------:R3:W-:Y:S01]  /*6aac0*/  STL [R1+0x28], R7 ;  /* 0x0000280701007387 */ /* 0x0007e20000100800 */
[----:B----4-:R-:W-:-:S03]  /*6aad0*/  SHF.R.U32.HI R5, RZ, 0x8, R202 ;  /* 0x00000008ff057819 */ /* 0x010fc600000116ca */
[----:B------:R-:W4:Y:S01]  /*6aae0*/  LDL.LU R202, [R1+0x138] ;  /* 0x0001380001ca7983 */ /* 0x000f220000300800 */
[----:B---3--:R-:W-:-:S03]  /*6aaf0*/  SHF.R.U32.HI R7, RZ, 0x8, R199 ;  /* 0x00000008ff077819 */ /* 0x008fc600000116c7 */
[----:B------:R-:W3:Y:S01]  /*6ab00*/  LDL.LU R199, [R1+0x134] ;  /* 0x0001340001c77983 */ /* 0x000ee20000300800 */
[----:B------:R-:W-:Y:S02]  /*6ab10*/  LOP3.LUT R5, R5, 0xffff, RZ, 0xc0, !PT ;  /* 0x0000ffff05057812 */ /* 0x000fe400078ec0ff */
[----:B------:R-:W-:Y:S02]  /*6ab20*/  LOP3.LUT R7, R7, 0xffff, RZ, 0xc0, !PT ;  /* 0x0000ffff07077812 */ /* 0x000fe400078ec0ff */
[----:B------:R-:W-:Y:S02]  /*6ab30*/  SHF.R.U32.HI R248, RZ, 0x8, R214 ;  /* 0x00000008fff87819 */ /* 0x000fe400000116d6 */
[----:B------:R-:W-:Y:S02]  /*6ab40*/  PRMT R214, R5, 0x3340, R7 ;  /* 0x0000334005d67816 */ /* 0x000fe40000000007 */
[----:B------:R-:W-:Y:S02]  /*6ab50*/  SHF.R.U32.HI R159, RZ, 0x8, R159 ;  /* 0x00000008ff9f7819 */ /* 0x000fe4000001169f */
[----:B------:R-:W-:-:S02]  /*6ab60*/  SHF.R.U32.HI R7, RZ, 0x8, R161 ;  /* 0x00000008ff077819 */ /* 0x000fc400000116a1 */
[----:B------:R-:W-:Y:S02]  /*6ab70*/  LOP3.LUT R159, R159, 0xffff, RZ, 0xc0, !PT ;  /* 0x0000ffff9f9f7812 */ /* 0x000fe400078ec0ff */
[----:B------:R-:W-:-:S04]  /*6ab80*/  LOP3.LUT R7, R7, 0xffff, RZ, 0xc0, !PT ;  /* 0x0000ffff07077812 */ /* 0x000fc800078ec0ff */
[----:B------:R-:W-:Y:S02]  /*6ab90*/  PRMT R7, R159, 0x3340, R7 ;  /* 0x000033409f077816 */ /* 0x000fe40000000007 */
[----:B--2---:R-:W-:Y:S02]  /*6aba0*/  SHF.R.U32.HI R19, RZ, 0x8, R200 ;  /* 0x00000008ff137819 */ /* 0x004fe400000116c8 */
[----:B------:R-:W2:Y:S04]  /*6abb0*/  LDL.LU R200, [R1+0x130] ;  /* 0x0001300001c87983 */ /* 0x000ea80000300800 */
[----:B------:R3:W-:Y:S02]  /*6abc0*/  STL [R1+0x24], R7 ;  /* 0x0000240701007387 */ /* 0x0007e40000100800 */
[----:B---3--:R-:W-:-:S02]  /*6abd0*/  SHF.R.U32.HI R7, RZ, 0x8, R199 ;  /* 0x00000008ff077819 */ /* 0x008fc400000116c7 */
[----:B------:R-:W3:Y:S04]  /*6abe0*/  LDL.LU R199, [R1+0x164] ;  /* 0x0001640001c77983 */ /* 0x000ee80000300800 */
[----:B------:R-:W4:Y:S04]  /*6abf0*/  LDL.LU R172, [R1+0x15c] ;  /* 0x00015c0001ac7983 */ /* 0x000f280000300800 */
[----:B------:R-:W2:Y:S01]  /*6ac00*/  LDL.LU R178, [R1+0x178] ;  /* 0x0001780001b27983 */ /* 0x000ea20000300800 */
[----:B------:R-:W-:-:S03]  /*6ac10*/  SHF.R.U32.HI R213, RZ, 0x8, R213 ;  /* 0x00000008ffd57819 */ /* 0x000fc600000116d5 */
[----:B------:R-:W3:Y:S01]  /*6ac20*/  LDL.LU R175, [R1+0x174] ;  /* 0x0001740001af7983 */ /* 0x000ee20000300800 */
[----:B------:R-:W-:-:S03]  /*6ac30*/  LOP3.LUT R213, R213, 0xffff, RZ, 0xc0, !PT ;  /* 0x0000ffffd5d57812 */ /* 0x000fc600078ec0ff */
[----:B------:R-:W3:Y:S01]  /*6ac40*/  LDL.LU R176, [R1+0x170] ;  /* 0x0001700001b07983 */ /* 0x000ee20000300800 */
[----:B------:R-:W-:Y:S02]  /*6ac50*/  LOP3.LUT R19, R19, 0xffff, RZ, 0xc0, !PT ;  /* 0x0000ffff13137812 */ /* 0x000fe400078ec0ff */
[--C-:B------:R-:W-:Y:S01]  /*6ac60*/  PRMT R245, R213, 0x3340, R1.reuse ;  /* 0x00003340d5f57816 */ /* 0x100fe20000000001 */
[----:B------:R-:W3:Y:S01]  /*6ac70*/  LDL.LU R174, [R1+0x16c] ;  /* 0x00016c0001ae7983 */ /* 0x000ee20000300800 */
[----:B------:R-:W-:Y:S02]  /*6ac80*/  PRMT R213, R19, 0x3340, R1 ;  /* 0x0000334013d57816 */ /* 0x000fe40000000001 */
[----:B------:R-:W-:Y:S02]  /*6ac90*/  SHF.R.U32.HI R182, RZ, 0x8, R182 ;  /* 0x00000008ffb67819 */ /* 0x000fe400000116b6 */
[----:B------:R-:W-:Y:S02]  /*6aca0*/  SHF.R.U32.HI R204, RZ, 0x8, R204 ;  /* 0x00000008ffcc7819 */ /* 0x000fe400000116cc */
[----:B------:R-:W-:-:S02]  /*6acb0*/  SHF.R.U32.HI R5, RZ, 0x8, R201 ;  /* 0x00000008ff057819 */ /* 0x000fc400000116c9 */
[----:B------:R-:W-:Y:S02]  /*6acc0*/  SHF.R.U32.HI R194, RZ, 0x8, R194 ;  /* 0x00000008ffc27819 */ /* 0x000fe400000116c2 */
[----:B------:R-:W-:Y:S02]  /*6acd0*/  LOP3.LUT R182, R182, 0xffff, RZ, 0xc0, !PT ;  /* 0x0000ffffb6b67812 */ /* 0x000fe400078ec0ff */
[----:B------:R-:W-:Y:S02]  /*6ace0*/  LOP3.LUT R204, R204, 0xffff, RZ, 0xc0, !PT ;  /* 0x0000ffffcccc7812 */ /* 0x000fe400078ec0ff */
[----:B------:R-:W-:Y:S02]  /*6acf0*/  LOP3.LUT R5, R5, 0xffff, RZ, 0xc0, !PT ;  /* 0x0000ffff05057812 */ /* 0x000fe400078ec0ff */
[----:B------:R-:W-:Y:S02]  /*6ad00*/  LOP3.LUT R194, R194, 0xffff, RZ, 0xc0, !PT ;  /* 0x0000ffffc2c27812 */ /* 0x000fe400078ec0ff */
[----:B------:R-:W-:-:S02]  /*6ad10*/  PRMT R246, R182, 0x3340, R204 ;  /* 0x00003340b6f67816 */ /* 0x000fc400000000cc */
[----:B------:R-:W-:Y:S02]  /*6ad20*/  PRMT R208, R5, 0x3340, R194 ;  /* 0x0000334005d07816 */ /* 0x000fe400000000c2 */
[----:B------:R-:W-:Y:S02]  /*6ad30*/  SHF.R.U32.HI R204, RZ, 0x8, R118 ;  /* 0x00000008ffcc7819 */ /* 0x000fe40000011676 */
[----:B------:R-:W-:Y:S02]  /*6ad40*/  SHF.R.U32.HI R5, RZ, 0x8, R119 ;  /* 0x00000008ff057819 */ /* 0x000fe40000011677 */
[----:B----4-:R-:W-:Y:S02]  /*6ad50*/  SHF.R.U32.HI R19, RZ, 0x8, R172 ;  /* 0x00000008ff137819 */ /* 0x010fe400000116ac */
[----:B------:R-:W4:Y:S01]  /*6ad60*/  LDL.LU R172, [R1+0x168] ;  /* 0x0001680001ac7983 */ /* 0x000f220000300800 */
[----:B------:R-:W-:Y:S02]  /*6ad70*/  LOP3.LUT R204, R204, 0xffff, RZ, 0xc0, !PT ;  /* 0x0000ffffcccc7812 */ /* 0x000fe400078ec0ff */
[----:B------:R-:W-:-:S02]  /*6ad80*/  LOP3.LUT R5, R5, 0xffff, RZ, 0xc0, !PT ;  /* 0x0000ffff05057812 */ /* 0x000fc400078ec0ff */
[----:B------:R-:W-:Y:S02]  /*6ad90*/  SHF.R.U32.HI R197, RZ, 0x8, R197 ;  /* 0x00000008ffc57819 */ /* 0x000fe400000116c5 */
[----:B------:R-:W-:Y:S02]  /*6ada0*/  PRMT R204, R204, 0x3340, R5 ;  /* 0x00003340cccc7816 */ /* 0x000fe40000000005 */
[----:B------:R-:W-:Y:S02]  /*6adb0*/  SHF.R.U32.HI R5, RZ, 0x8, R196 ;  /* 0x00000008ff057819 */ /* 0x000fe400000116c4 */
[----:B------:R-:W-:Y:S02]  /*6adc0*/  LOP3.LUT R197, R197, 0xffff, RZ, 0xc0, !PT ;  /* 0x0000ffffc5c57812 */ /* 0x000fe400078ec0ff */
[----:B------:R-:W-:Y:S02]  /*6add0*/  LOP3.LUT R5, R5, 0xffff, RZ, 0xc0, !PT ;  /* 0x0000ffff05057812 */ /* 0x000fe400078ec0ff */
[----:B------:R-:W-:-:S02]  /*6ade0*/  SHF.R.U32.HI R184, RZ, 0x8, R184 ;  /* 0x00000008ffb87819 */ /* 0x000fc400000116b8 */
[----:B------:R-:W-:Y:S02]  /*6adf0*/  SHF.R.U32.HI R207, RZ, 0x8, R207 ;  /* 0x00000008ffcf7819 */ /* 0x000fe400000116cf */
[----:B------:R-:W-:Y:S02]  /*6ae00*/  PRMT R197, R197, 0x3340, R5 ;  /* 0x00003340c5c57816 */ /* 0x000fe40000000005 */
[----:B------:R-:W-:Y:S02]  /*6ae10*/  LOP3.LUT R184, R184, 0xffff, RZ, 0xc0, !PT ;  /* 0x0000ffffb8b87812 */ /* 0x000fe400078ec0ff */
[----:B------:R-:W-:Y:S02]  /*6ae20*/  LOP3.LUT R207, R207, 0xffff, RZ, 0xc0, !PT ;  /* 0x0000ffffcfcf7812 */ /* 0x000fe400078ec0ff */
[----:B--2---:R-:W-:Y:S02]  /*6ae30*/  SHF.R.U32.HI R5, RZ, 0x8, R178 ;  /* 0x00000008ff057819 */ /* 0x004fe400000116b2 */
[----:B------:R-:W-:-:S02]  /*6ae40*/  SHF.R.U32.HI R111, RZ, 0x8, R111 ;  /* 0x00000008ff6f7819 */ /* 0x000fc4000001166f */
[----:B------:R-:W-:Y:S02]  /*6ae50*/  SHF.R.U32.HI R113, RZ, 0x8, R113 ;  /* 0x00000008ff717819 */ /* 0x000fe40000011671 */
[----:B------:R-:W-:Y:S02]  /*6ae60*/  PRMT R240, R184, 0x3340, R207 ;  /* 0x00003340b8f07816 */ /* 0x000fe400000000cf */
[----:B------:R-:W-:Y:S02]  /*6ae70*/  LOP3.LUT R5, R5, 0xffff, RZ, 0xc0, !PT ;  /* 0x0000ffff05057812 */ /* 0x000fe400078ec0ff */
[----:B------:R-:W-:Y:S02]  /*6ae80*/  SHF.R.U32.HI R219, RZ, 0x8, R219 ;  /* 0x00000008ffdb7819 */ /* 0x000fe400000116db */
[----:B------:R-:W-:Y:S02]  /*6ae90*/  SHF.R.U32.HI R207, RZ, 0x8, R202 ;  /* 0x00000008ffcf7819 */ /* 0x000fe400000116ca */
[----:B------:R-:W-:-:S02]  /*6aea0*/  LOP3.LUT R111, R111, 0xffff, RZ, 0xc0, !PT ;  /* 0x0000ffff6f6f7812 */ /* 0x000fc400078ec0ff */
[----:B------:R-:W-:Y:S02]  /*6aeb0*/  LOP3.LUT R113, R113, 0xffff, RZ, 0xc0, !PT ;  /* 0x0000ffff71717812 */ /* 0x000fe400078ec0ff */
[----:B------:R-:W-:Y:S02]  /*6aec0*/  SHF.R.U32.HI R206, RZ, 0x8, R195 ;  /* 0x00000008ffce7819 */ /* 0x000fe400000116c3 */
[----:B------:R-:W-:Y:S02]  /*6aed0*/  PRMT R195, R5, 0x3340, R1 ;  /* 0x0000334005c37816 */ /* 0x000fe40000000001 */
[----:B------:R-:W-:Y:S02]  /*6aee0*/  LOP3.LUT R219, R219, 0xffff, RZ, 0xc0, !PT ;  /* 0x0000ffffdbdb7812 */ /* 0x000fe400078ec0ff */
[----:B------:R-:W-:Y:S02]  /*6aef0*/  LOP3.LUT R207, R207, 0xffff, RZ, 0xc0, !PT ;  /* 0x0000ffffcfcf7812 */ /* 0x000fe400078ec0ff */
[----:B------:R-:W-:-:S02]  /*6af00*/  LOP3.LUT R7, R7, 0xffff, RZ, 0xc0, !PT ;  /* 0x0000ffff07077812 */ /* 0x000fc400078ec0ff */
[----:B------:R-:W-:Y:S02]  /*6af10*/  PRMT R5, R111, 0x3340, R113 ;  /* 0x000033406f057816 */ /* 0x000fe40000000071 */
[----:B------:R-:W-:Y:S02]  /*6af20*/  PRMT R243, R219, 0x3340, R1 ;  /* 0x00003340dbf37816 */ /* 0x000fe40000000001 */
[----:B------:R-:W-:Y:S01]  /*6af30*/  PRMT R207, R207, 0x3340, R7 ;  /* 0x00003340cfcf7816 */ /* 0x000fe20000000007 */
[----:B------:R4:W-:Y:S01]  /*6af40*/  STL [R1+0x20], R5 ;  /* 0x0000200501007387 */ /* 0x0009e20000100800 */
[----:B------:R-:W-:Y:S02]  /*6af50*/  SHF.R.U32.HI R219, RZ, 0x8, R192 ;  /* 0x00000008ffdb7819 */ /* 0x000fe400000116c0 */
[----:B---3--:R-:W-:Y:S01]  /*6af60*/  SHF.R.U32.HI R7, RZ, 0x8, R199 ;  /* 0x00000008ff077819 */ /* 0x008fe200000116c7 */
[----:B------:R-:W2:Y:S01]  /*6af70*/  LDL.LU R178, [R1+0x18c] ;  /* 0x00018c0001b27983 */ /* 0x000ea20000300800 */
[----:B------:R-:W-:-:S02]  /*6af80*/  SHF.R.U32.HI R225, RZ, 0x8, R190 ;  /* 0x00000008ffe17819 */ /* 0x000fc400000116be */
[----:B------:R-:W-:Y:S02]  /*6af90*/  SHF.R.U32.HI R192, RZ, 0x8, R175 ;  /* 0x00000008ffc07819 */ /* 0x000fe400000116af */
[----:B------:R-:W-:Y:S01]  /*6afa0*/  SHF.R.U32.HI R190, RZ, 0x8, R176 ;  /* 0x00000008ffbe7819 */ /* 0x000fe200000116b0 */
[----:B------:R-:W3:Y:S01]  /*6afb0*/  LDL.LU R175, [R1+0x188] ;  /* 0x0001880001af7983 */ /* 0x000ee20000300800 */
[----:B------:R-:W-:Y:S02]  /*6afc0*/  SHF.R.U32.HI R199, RZ, 0x8, R198 ;  /* 0x00000008ffc77819 */ /* 0x000fe400000116c6 */
[----:B------:R-:W-:Y:S01]  /*6afd0*/  LOP3.LUT R198, R7, 0xffff, RZ, 0xc0, !PT ;  /* 0x0000ffff07c67812 */ /* 0x000fe200078ec0ff */
[----:B------:R-:W2:Y:S01]  /*6afe0*/  LDL.LU R176, [R1+0x180] ;  /* 0x0001800001b07983 */ /* 0x000ea20000300800 */
[----:B------:R-:W-:-:S04]  /*6aff0*/  LOP3.LUT R7, R19, 0xffff, RZ, 0xc0, !PT ;  /* 0x0000ffff13077812 */ /* 0x000fc800078ec0ff */
[----:B------:R-:W-:Y:S02]  /*6b000*/  PRMT R198, R198, 0x3340, R7 ;  /* 0x00003340c6c67816 */ /* 0x000fe40000000007 */
[----:B------:R-:W-:Y:S02]  /*6b010*/  SHF.R.U32.HI R7, RZ, 0x8, R174 ;  /* 0x00000008ff077819 */ /* 0x000fe400000116ae */
[----:B------:R-:W2:Y:S01]  /*6b020*/  LDL.LU R174, [R1+0x184] ;  /* 0x0001840001ae7983 */ /* 0x000ea20000300800 */
[----:B----4-:R-:W-:-:S03]  /*6b030*/  SHF.R.U32.HI R5, RZ, 0x8, R172 ;  /* 0x00000008ff057819 */ /* 0x010fc600000116ac */
[----:B------:R-:W4:Y:S01]  /*6b040*/  LDL.LU R172, [R1+0x17c] ;  /* 0x00017c0001ac7983 */ /* 0x000f220000300800 */
[----:B------:R-:W-:Y:S02]  /*6b050*/  LOP3.LUT R190, R190, 0xffff, RZ, 0xc0, !PT ;  /* 0x0000ffffbebe7812 */ /* 0x000fe400078ec0ff */
[----:B------:R-:W-:Y:S02]  /*6b060*/  LOP3.LUT R5, R5, 0xffff, RZ, 0xc0, !PT ;  /* 0x0000ffff05057812 */ /* 0x000fe400078ec0ff */
[----:B------:R-:W-:Y:S02]  /*6b070*/  SHF.R.U32.HI R104, RZ, 0x8, R104 ;  /* 0x00000008ff687819 */ /* 0x000fe40000011668 */
[----:B------:R-:W-:Y:S02]  /*6b080*/  PRMT R190, R190, 0x3340, R5 ;  /* 0x00003340bebe7816 */ /* 0x000fe40000000005 */
[----:B------:R-:W-:Y:S02]  /*6b090*/  SHF.R.U32.HI R5, RZ, 0x8, R107 ;  /* 0x00000008ff057819 */ /* 0x000fe4000001166b */
[----:B------:R-:W-:-:S02]  /*6b0a0*/  LOP3.LUT R104, R104, 0xffff, RZ, 0xc0, !PT ;  /* 0x0000ffff68687812 */ /* 0x000fc400078ec0ff */
[----:B------:R-:W-:Y:S02]  /*6b0b0*/  LOP3.LUT R5, R5, 0xffff, RZ, 0xc0, !PT ;  /* 0x0000ffff05057812 */ /* 0x000fe400078ec0ff */
[----:B------:R-:W-:Y:S02]  /*6b0c0*/  LOP3.LUT R192, R192, 0xffff, RZ, 0xc0, !PT ;  /* 0x0000ffffc0c07812 */ /* 0x000fe400078ec0ff */
[----:B------:R-:W-:Y:S02]  /*6b0d0*/  PRMT R5, R104, 0x3340, R5 ;  /* 0x0000334068057816 */ /* 0x000fe40000000005 */
[----:B------:R-:W-:-:S03]  /*6b0e0*/  LOP3.LUT R7, R7, 0xffff, RZ, 0xc0, !PT ;  /* 0x0000ffff07077812 */ /* 0x000fc600078ec0ff */
[----:B------:R0:W-:Y:S01]  /*6b0f0*/  STL [R1+0x18], R5 ;  /* 0x0000180501007387 */ /* 0x0001e20000100800 */
[----:B------:R-:W-:Y:S02]  /*6b100*/  PRMT R192, R192, 0x3340, R7 ;  /* 0x00003340c0c07816 */ /* 0x000fe40000000007 */
[----:B------:R-:W-:Y:S02]  /*6b110*/  SHF.R.U32.HI R7, RZ, 0x8, R141 ;  /* 0x00000008ff077819 */ /* 0x000fe4000001168d */
[----:B0-----:R-:W-:Y:S02]  /*6b120*/  SHF.R.U32.HI R5, RZ, 0x8, R140 ;  /* 0x00000008ff057819 */ /* 0x001fe4000001168c */
[----:B------:R-:W-:Y:S02]  /*6b130*/  LOP3.LUT R7, R7, 0xffff, RZ, 0xc0, !PT ;  /* 0x0000ffff07077812 */ /* 0x000fe400078ec0ff */
[----:B------:R-:W-:-:S04]  /*6b140*/  LOP3.LUT R5, R5, 0xffff, RZ, 0xc0, !PT ;  /* 0x0000ffff05057812 */ /* 0x000fc800078ec0ff */
[----:B------:R-:W-:Y:S02]  /*6b150*/  PRMT R7, R5, 0x3340, R7 ;  /* 0x0000334005077816 */ /* 0x000fe40000000007 */
[----:B------:R-:W-:Y:S02]  /*6b160*/  SHF.R.U32.HI R241, RZ, 0x8, R183 ;  /* 0x00000008fff17819 */ /* 0x000fe400000116b7 */
[----:B---3--:R-:W-:Y:S02]  /*6b170*/  SHF.R.U32.HI R19, RZ, 0x8, R175 ;  /* 0x00000008ff137819 */ /* 0x008fe400000116af */
[----:B------:R-:W3:Y:S01]  /*6b180*/  LDL.LU R175, [R1+0x194] ;  /* 0x0001940001af7983 */ /* 0x000ee20000300800 */
[----:B--2---:R-:W-:-:S03]  /*6b190*/  SHF.R.U32.HI R184, RZ, 0x8, R176 ;  /* 0x00000008ffb87819 */ /* 0x004fc600000116b0 */
[----:B------:R-:W2:Y:S04]  /*6b1a0*/  LDL.LU R176, [R1+0x190] ;  /* 0x0001900001b07983 */ /* 0x000ea80000300800 */
[----:B------:R-:W2:Y:S01]  /*6b1b0*/  LDL.LU R173, [R1+0x1b4] ;  /* 0x0001b40001ad7983 */ /* 0x000ea20000300800 */
[----:B------:R-:W-:-:S03]  /*6b1c0*/  SHF.R.U32.HI R183, RZ, 0x8, R174 ;  /* 0x00000008ffb77819 */ /* 0x000fc600000116ae */
[----:B------:R2:W-:Y:S04]  /*6b1d0*/  STL [R1+0x14], R7 ;  /* 0x0000140701007387 */ /* 0x0005e80000100800 */
[----:B------:R-:W2:Y:S01]  /*6b1e0*/  LDL.LU R174, [R1+0x1ac] ;  /* 0x0001ac0001ae7983 */ /* 0x000ea20000300800 */
[----:B------:R-:W-:Y:S02]  /*6b1f0*/  SHF.R.U32.HI R142, RZ, 0x8, R142 ;  /* 0x00000008ff8e7819 */ /* 0x000fe4000001168e */
[----:B------:R-:W-:Y:S02]  /*6b200*/  SHF.R.U32.HI R144, RZ, 0x8, R144 ;  /* 0x00000008ff907819 */ /* 0x000fe40000011690 */
[----:B------:R-:W-:Y:S02]  /*6b210*/  LOP3.LUT R142, R142, 0xffff, RZ, 0xc0, !PT ;  /* 0x0000ffff8e8e7812 */ /* 0x000fe400078ec0ff */
[----:B------:R-:W-:-:S04]  /*6b220*/  LOP3.LUT R144, R144, 0xffff, RZ, 0xc0, !PT ;  /* 0x0000ffff90907812 */ /* 0x000fc800078ec0ff */
[----:B------:R-:W-:Y:S02]  /*6b230*/  PRMT R238, R142, 0x3340, R144 ;  /* 0x000033408eee7816 */ /* 0x000fe40000000090 */
[----:B----4-:R-:W-:Y:S02]  /*6b240*/  SHF.R.U32.HI R5, RZ, 0x8, R172 ;  /* 0x00000008ff057819 */ /* 0x010fe400000116ac */
[----:B------:R-:W4:Y:S04]  /*6b250*/  LDL.LU R172, [R1+0x1a0] ;  /* 0x0001a00001ac7983 */ /* 0x000f280000300800 */
[----:B------:R-:W4:Y:S04]  /*6b260*/  LDL.LU R167, [R1+0x1a8] ;  /* 0x0001a80001a77983 */ /* 0x000f280000300800 */
[----:B------:R-:W4:Y:S04]  /*6b270*/  LDL.LU R168, [R1+0x19c] ;  /* 0x00019c0001a87983 */ /* 0x000f280000300800 */
[----:B------:R-:W4:Y:S04]  /*6b280*/  LDL.LU R165, [R1+0x1a4] ;  /* 0x0001a40001a57983 */ /* 0x000f280000300800 */
[----:B------:R-:W4:Y:S04]  /*6b290*/  LDL.LU R166, [R1+0x198] ;  /* 0x0001980001a67983 */ /* 0x000f280000300800 */
[----:B------:R-:W4:Y:S04]  /*6b2a0*/  LDL.LU R142, [R1+0x1c0] ;  /* 0x0001c000018e7983 */ /* 0x000f280000300800 */
[----:B------:R-:W4:Y:S01]  /*6b2b0*/  LDL.LU R144, [R1+0x1bc] ;  /* 0x0001bc0001907983 */ /* 0x000f220000300800 */
[----:B------:R-:W-:-:S02]  /*6b2c0*/  SHF.R.U32.HI R185, RZ, 0x8, R185 ;  /* 0x00000008ffb97819 */ /* 0x000fc400000116b9 */
[----:B------:R-:W-:Y:S01]  /*6b2d0*/  SHF.R.U32.HI R98, RZ, 0x8, R98 ;  /* 0x00000008ff627819 */ /* 0x000fe20000011662 */
[----:B------:R-:W4:Y:S01]  /*6b2e0*/  LDL.LU R150, [R1+0x1b0] ;  /* 0x0001b00001967983 */ /* 0x000f220000300800 */
[----:B------:R-:W-:Y:S02]  /*6b2f0*/  LOP3.LUT R185, R185, 0xffff, RZ, 0xc0, !PT ;  /* 0x0000ffffb9b97812 */ /* 0x000fe400078ec0ff */
[----:B------:R-:W-:Y:S02]  /*6b300*/  LOP3.LUT R5, R5, 0xffff, RZ, 0xc0, !PT ;  /* 0x0000ffff05057812 */ /* 0x000fe400078ec0ff */
[----:B------:R-:W-:Y:S02]  /*6b310*/  LOP3.LUT R98, R98, 0xffff, RZ, 0xc0, !PT ;  /* 0x0000ffff62627812 */ /* 0x000fe400078ec0ff */
[----:B------:R-:W-:Y:S02]  /*6b320*/  SHF.R.U32.HI R151, RZ, 0x8, R236 ;  /* 0x00000008ff977819 */ /* 0x000fe400000116ec */
[----:B------:R-:W-:-:S02]  /*6b330*/  PRMT R236, R185, 0x3340, R1 ;  /* 0x00003340b9ec7816 */ /* 0x000fc40000000001 */
[----:B------:R-:W-:Y:S02]  /*6b340*/  PRMT R182, R5, 0x3340, R98 ;  /* 0x0000334005b67816 */ /* 0x000fe40000000062 */
[----:B------:R-:W-:Y:S02]  /*6b350*/  SHF.R.U32.HI R185, RZ, 0x8, R178 ;  /* 0x00000008ffb97819 */ /* 0x000fe400000116b2 */
[----:B------:R-:W-:Y:S02]  /*6b360*/  LOP3.LUT R19, R19, 0xffff, RZ, 0xc0, !PT ;  /* 0x0000ffff13137812 */ /* 0x000fe400078ec0ff */
[----:B------:R-:W-:-:S04]  /*6b370*/  LOP3.LUT R185, R185, 0xffff, RZ, 0xc0, !PT ;  /* 0x0000ffffb9b97812 */ /* 0x000fc800078ec0ff */
[----:B------:R-:W-:Y:S02]  /*6b380*/  PRMT R185, R185, 0x3340, R19 ;  /* 0x00003340b9b97816 */ /* 0x000fe40000000013 */
[----:B---3--:R-:W-:Y:S02]  /*6b390*/  SHF.R.U32.HI R5, RZ, 0x8, R175 ;  /* 0x00000008ff057819 */ /* 0x008fe400000116af */
[----:B--2---:R-:W-:Y:S02]  /*6b3a0*/  SHF.R.U32.HI R7, RZ, 0x8, R176 ;  /* 0x00000008ff077819 */ /* 0x004fe400000116b0 */
[----:B------:R-:W-:Y:S02]  /*6b3b0*/  LOP3.LUT R5, R5, 0xffff, RZ, 0xc0, !PT ;  /* 0x0000ffff05057812 */ /* 0x000fe400078ec0ff */
[----:B------:R-:W-:-:S04]  /*6b3c0*/  LOP3.LUT R7, R7, 0xffff, RZ, 0xc0, !PT ;  /* 0x0000ffff07077812 */ /* 0x000fc800078ec0ff */
[----:B------:R-:W-:Y:S02]  /*6b3d0*/  PRMT R178, R5, 0x3340, R7 ;  /* 0x0000334005b27816 */ /* 0x000fe40000000007 */
[----:B------:R-:W-:Y:S02]  /*6b3e0*/  SHF.R.U32.HI R5, RZ, 0x8, R173 ;  /* 0x00000008ff057819 */ /* 0x000fe400000116ad */
[----:B------:R-:W-:Y:S02]  /*6b3f0*/  SHF.R.U32.HI R7, RZ, 0x8, R174 ;  /* 0x00000008ff077819 */ /* 0x000fe400000116ae */
[----:B------:R-:W-:Y:S02]  /*6b400*/  LOP3.LUT R5, R5, 0xffff, RZ, 0xc0, !PT ;  /* 0x0000ffff05057812 */ /* 0x000fe400078ec0ff */
[----:B------:R-:W-:Y:S02]  /*6b410*/  LOP3.LUT R7, R7, 0xffff, RZ, 0xc0, !PT ;  /* 0x0000ffff07077812 */ /* 0x000fe400078ec0ff */
[----:B------:R-:W-:-:S02]  /*6b420*/  LOP3.LUT R151, R151, 0xffff, RZ, 0xc0, !PT ;  /* 0x0000ffff97977812 */ /* 0x000fc400078ec0ff */
[----:B------:R-:W-:Y:S02]  /*6b430*/  PRMT R174, R5, 0x3340, R7 ;  /* 0x0000334005ae7816 */ /* 0x000fe40000000007 */
[----:B------:R-:W-:Y:S02]  /*6b440*/  LOP3.LUT R242, R242, 0xffff, RZ, 0xc0, !PT ;  /* 0x0000fffff2f27812 */ /* 0x000fe400078ec0ff */
[----:B------:R-:W-:Y:S02]  /*6b450*/  SHF.R.U32.HI R145, RZ, 0x8, R145 ;  /* 0x00000008ff917819 */ /* 0x000fe40000011691 */
[----:B------:R-:W-:Y:S02]  /*6b460*/  SHF.R.U32.HI R143, RZ, 0x8, R143 ;  /* 0x00000008ff8f7819 */ /* 0x000fe4000001168f */
[----:B------:R-:W-:Y:S02]  /*6b470*/  SHF.R.U32.HI R163, RZ, 0x8, R163 ;  /* 0x00000008ffa37819 */ /* 0x000fe400000116a3 */
[----:B------:R-:W-:-:S02]  /*6b480*/  SHF.R.U32.HI R164, RZ, 0x8, R164 ;  /* 0x00000008ffa47819 */ /* 0x000fc400000116a4 */
[----:B------:R-:W-:Y:S02]  /*6b490*/  PRMT R242, R242, 0x3340, R151 ;  /* 0x00003340f2f27816 */ /* 0x000fe40000000097 */
[----:B------:R-:W2:Y:S01]  /*6b4a0*/  LDL.LU R151, [R1+0x1b8] ;  /* 0x0001b80001977983 */ /* 0x000ea20000300800 */
[----:B------:R-:W-:Y:S02]  /*6b4b0*/  LOP3.LUT R145, R145, 0xffff, RZ, 0xc0, !PT ;  /* 0x0000ffff91917812 */ /* 0x000fe400078ec0ff */
[----:B------:R-:W-:Y:S02]  /*6b4c0*/  LOP3.LUT R143, R143, 0xffff, RZ, 0xc0, !PT ;  /* 0x0000ffff8f8f7812 */ /* 0x000fe400078ec0ff */
[----:B------:R-:W-:Y:S02]  /*6b4d0*/  LOP3.LUT R163, R163, 0xffff, RZ, 0xc0, !PT ;  /* 0x0000ffffa3a37812 */ /* 0x000fe400078ec0ff */
[----:B------:R-:W-:Y:S02]  /*6b4e0*/  LOP3.LUT R164, R164, 0xffff, RZ, 0xc0, !PT ;  /* 0x0000ffffa4a47812 */ /* 0x000fe400078ec0ff */
[----:B------:R-:W-:-:S02]  /*6b4f0*/  PRMT R237, R143, 0x3340, R145 ;  /* 0x000033408fed7816 */ /* 0x000fc40000000091 */
[----:B------:R-:W-:Y:S02]  /*6b500*/  PRMT R229, R163, 0x3340, R164 ;  /* 0x00003340a3e57816 */ /* 0x000fe400000000a4 */
[----:B----4-:R-:W-:-:S04]  /*6b510*/  SHF.R.U32.HI R19, RZ, 0x8, R172 ;  /* 0x00000008ff137819 */ /* 0x010fc800000116ac */
[----:B------:R-:W-:-:S04]  /*6b520*/  LOP3.LUT R19, R19, 0xffff, RZ, 0xc0, !PT ;  /* 0x0000ffff13137812 */ /* 0x000fc800078ec0ff */
[----:B------:R-:W-:Y:S02]  /*6b530*/  PRMT R173, R19, 0x3340, R1 ;  /* 0x0000334013ad7816 */ /* 0x000fe40000000001 */
[----:B------:R-:W-:Y:S02]  /*6b540*/  SHF.R.U32.HI R7, RZ, 0x8, R168 ;  /* 0x00000008ff077819 */ /* 0x000fe400000116a8 */
[----:B------:R-:W-:Y:S02]  /*6b550*/  SHF.R.U32.HI R19, RZ, 0x8, R166 ;  /* 0x00000008ff137819 */ /* 0x000fe400000116a6 */
[----:B------:R-:W-:Y:S02]  /*6b560*/  LOP3.LUT R7, R7, 0xffff, RZ, 0xc0, !PT ;  /* 0x0000ffff07077812 */ /* 0x000fe400078ec0ff */
[----:B------:R-:W-:-:S04]  /*6b570*/  LOP3.LUT R19, R19, 0xffff, RZ, 0xc0, !PT ;  /* 0x0000ffff13137812 */ /* 0x000fc800078ec0ff */
[----:B------:R-:W-:Y:S02]  /*6b580*/  PRMT R7, R7, 0x3340, R19 ;  /* 0x0000334007077816 */ /* 0x000fe40000000013 */
[----:B------:R-:W-:-:S03]  /*6b590*/  SHF.R.U32.HI R164, RZ, 0x8, R142 ;  /* 0x00000008ffa47819 */ /* 0x000fc6000001168e */
[----:B------:R0:W-:Y:S01]  /*6b5a0*/  STL [R1+0x10], R7 ;  /* 0x0000100701007387 */ /* 0x0001e20000100800 */
[----:B------:R-:W-:-:S03]  /*6b5b0*/  SHF.R.U32.HI R161, RZ, 0x8, R144 ;  /* 0x00000008ffa17819 */ /* 0x000fc60000011690 */
[----:B------:R-:W3:Y:S04]  /*6b5c0*/  LDL.LU R145, [R1+0x1d0] ;  /* 0x0001d00001917983 */ /* 0x000ee80000300800 */
[----:B------:R-:W4:Y:S04]  /*6b5d0*/  LDL.LU R142, [R1+0x1cc] ;  /* 0x0001cc00018e7983 */ /* 0x000f280000300800 */
[----:B------:R-:W4:Y:S01]  /*6b5e0*/  LDL.LU R144, [R1+0x1c4] ;  /* 0x0001c40001907983 */ /* 0x000f220000300800 */
[----:B------:R-:W-:Y:S02]  /*6b5f0*/  SHF.R.U32.HI R167, RZ, 0x8, R167 ;  /* 0x00000008ffa77819 */ /* 0x000fe400000116a7 */
[----:B------:R-:W-:-:S02]  /*6b600*/  SHF.R.U32.HI R5, RZ, 0x8, R165 ;  /* 0x00000008ff057819 */ /* 0x000fc400000116a5 */
[----:B------:R-:W-:Y:S02]  /*6b610*/  LOP3.LUT R167, R167, 0xffff, RZ, 0xc0, !PT ;  /* 0x0000ffffa7a77812 */ /* 0x000fe400078ec0ff */
[----:B------:R-:W-:Y:S02]  /*6b620*/  LOP3.LUT R5, R5, 0xffff, RZ, 0xc0, !PT ;  /* 0x0000ffff05057812 */ /* 0x000fe400078ec0ff */
[----:B------:R-:W-:Y:S02]  /*6b630*/  SHF.R.U32.HI R166, RZ, 0x8, R82 ;  /* 0x00000008ffa67819 */ /* 0x000fe40000011652 */
[----:B------:R-:W-:Y:S02]  /*6b640*/  PRMT R167, R167, 0x3340, R5 ;  /* 0x00003340a7a77816 */ /* 0x000fe40000000005 */
[----:B------:R-:W-:Y:S02]  /*6b650*/  SHF.R.U32.HI R163, RZ, 0x8, R83 ;  /* 0x00000008ffa37819 */ /* 0x000fe40000011653 */
[----:B0-----:R-:W-:-:S02]  /*6b660*/  SHF.R.U32.HI R7, RZ, 0x8, R84 ;  /* 0x00000008ff077819 */ /* 0x001fc40000011654 */
[----:B------:R-:W-:Y:S02]  /*6b670*/  SHF.R.U32.HI R5, RZ, 0x8, R85 ;  /* 0x00000008ff057819 */ /* 0x000fe40000011655 */
[----:B------:R-:W-:Y:S02]  /*6b680*/  LOP3.LUT R166, R166, 0xffff, RZ, 0xc0, !PT ;  /* 0x0000ffffa6a67812 */ /* 0x000fe400078ec0ff */
[----:B------:R-:W-:Y:S02]  /*6b690*/  LOP3.LUT R7, R7, 0xffff, RZ, 0xc0, !PT ;  /* 0x0000ffff07077812 */ /* 0x000fe400078ec0ff */
[----:B------:R-:W-:Y:S02]  /*6b6a0*/  LOP3.LUT R163, R163, 0xffff, RZ, 0xc0, !PT ;  /* 0x0000ffffa3a37812 */ /* 0x000fe400078ec0ff */
[----:B------:R-:W-:Y:S02]  /*6b6b0*/  LOP3.LUT R5, R5, 0xffff, RZ, 0xc0, !PT ;  /* 0x0000ffff05057812 */ /* 0x000fe400078ec0ff */
[----:B------:R-:W-:-:S02]  /*6b6c0*/  SHF.R.U32.HI R74, RZ, 0x8, R74 ;  /* 0x00000008ff4a7819 */ /* 0x000fc4000001164a */
[----:B------:R-:W-:Y:S02]  /*6b6d0*/  SHF.R.U32.HI R76, RZ, 0x8, R76 ;  /* 0x00000008ff4c7819 */ /* 0x000fe4000001164c */
[----:B------:R-:W-:Y:S02]  /*6b6e0*/  SHF.R.U32.HI R158, RZ, 0x8, R158 ;  /* 0x00000008ff9e7819 */ /* 0x000fe4000001169e */
[----:B------:R-:W-:Y:S02]  /*6b6f0*/  SHF.R.U32.HI R75, RZ, 0x8, R75 ;  /* 0x00000008ff4b7819 */ /* 0x000fe4000001164b */
[----:B------:R-:W-:Y:S02]  /*6b700*/  SHF.R.U32.HI R77, RZ, 0x8, R77 ;  /* 0x00000008ff4d7819 */ /* 0x000fe4000001164d */
[----:B------:R-:W-:Y:S02]  /*6b710*/  PRMT R166, R166, 0x3340, R7 ;  /* 0x00003340a6a67816 */ /* 0x000fe40000000007 */
[----:B------:R-:W-:-:S02]  /*6b720*/  PRMT R163, R163, 0x3340, R5 ;  /* 0x00003340a3a37816 */ /* 0x000fc40000000005 */
[----:B------:R-:W-:Y:S02]  /*6b730*/  LOP3.LUT R74, R74, 0xffff, RZ, 0xc0, !PT ;  /* 0x0000ffff4a4a7812 */ /* 0x000fe400078ec0ff */
[----:B------:R-:W-:Y:S02]  /*6b740*/  LOP3.LUT R76, R76, 0xffff, RZ, 0xc0, !PT ;  /* 0x0000ffff4c4c7812 */ /* 0x000fe400078ec0ff */
[----:B------:R-:W-:Y:S02]  /*6b750*/  SHF.R.U32.HI R7, RZ, 0x8, R150 ;  /* 0x00000008ff077819 */ /* 0x000fe40000011696 */
[----:B------:R-:W-:Y:S01]  /*6b760*/  SHF.R.U32.HI R5, RZ, 0x8, R80 ;  /* 0x00000008ff057819 */ /* 0x000fe20000011650 */
[----:B------:R-:W4:Y:S01]  /*6b770*/  LDL.LU R150, [R1+0x1c8] ;  /* 0x0001c80001967983 */ /* 0x000f220000300800 */
[----:B------:R-:W-:Y:S02]  /*6b780*/  LOP3.LUT R158, R158, 0xffff, RZ, 0xc0, !PT ;  /* 0x0000ffff9e9e7812 */ /* 0x000fe400078ec0ff */
[----:B------:R-:W-:-:S02]  /*6b790*/  LOP3.LUT R75, R75, 0xffff, RZ, 0xc0, !PT ;  /* 0x0000ffff4b4b7812 */ /* 0x000fc400078ec0ff */
[----:B------:R-:W-:Y:S02]  /*6b7a0*/  LOP3.LUT R77, R77, 0xffff, RZ, 0xc0, !PT ;  /* 0x0000ffff4d4d7812 */ /* 0x000fe400078ec0ff */
[----:B------:R-:W-:Y:S02]  /*6b7b0*/  PRMT R159, R74, 0x3340, R76 ;  /* 0x000033404a9f7816 */ /* 0x000fe4000000004c */
[----:B------:R-:W-:Y:S02]  /*6b7c0*/  LOP3.LUT R7, R7, 0xffff, RZ, 0xc0, !PT ;  /* 0x0000ffff07077812 */ /* 0x000fe400078ec0ff */
[----:B------:R-:W-:Y:S02]  /*6b7d0*/  LOP3.LUT R5, R5, 0xffff, RZ, 0xc0, !PT ;  /* 0x0000ffff05057812 */ /* 0x000fe400078ec0ff */
[----:B------:R-:W-:Y:S02]  /*6b7e0*/  SHF.R.U32.HI R74, RZ, 0x8, R95 ;  /* 0x00000008ff4a7819 */ /* 0x000fe4000001165f */
[----:B------:R-:W-:-:S02]  /*6b7f0*/  SHF.R.U32.HI R96, RZ, 0x8, R96 ;  /* 0x00000008ff607819 */ /* 0x000fc40000011660 */
[----:B------:R-:W-:Y:S02]  /*6b800*/  PRMT R175, R158, 0x3340, R1 ;  /* 0x000033409eaf7816 */ /* 0x000fe40000000001 */
[----:B--2---:R-:W-:Y:S02]  /*6b810*/  SHF.R.U32.HI R19, RZ, 0x8, R151 ;  /* 0x00000008ff137819 */ /* 0x004fe40000011697 */
[----:B------:R-:W-:Y:S01]  /*6b820*/  PRMT R158, R75, 0x3340, R77 ;  /* 0x000033404b9e7816 */ /* 0x000fe2000000004d */
[----:B------:R-:W2:Y:S01]  /*6b830*/  LDL.LU R151, [R1+0x1d8] ;  /* 0x0001d80001977983 */ /* 0x000ea20000300800 */
[----:B------:R-:W-:Y:S02]  /*6b840*/  SHF.R.U32.HI R75, RZ, 0x8, R73 ;  /* 0x00000008ff4b7819 */ /* 0x000fe40000011649 */
[----:B------:R-:W-:Y:S02]  /*6b850*/  PRMT R5, R7, 0x3340, R5 ;  /* 0x0000334007057816 */ /* 0x000fe40000000005 */
[----:B------:R-:W-:-:S02]  /*6b860*/  LOP3.LUT R74, R74, 0xffff, RZ, 0xc0, !PT ;  /* 0x0000ffff4a4a7812 */ /* 0x000fc400078ec0ff */
[----:B------:R-:W-:Y:S02]  /*6b870*/  LOP3.LUT R73, R96, 0xffff, RZ, 0xc0, !PT ;  /* 0x0000ffff60497812 */ /* 0x000fe400078ec0ff */
[----:B------:R-:W-:Y:S02]  /*6b880*/  SHF.R.U32.HI R147, RZ, 0x8, R147 ;  /* 0x00000008ff937819 */ /* 0x000fe40000011693 */
[----:B------:R-:W-:Y:S02]  /*6b890*/  LOP3.LUT R161, R161, 0xffff, RZ, 0xc0, !PT ;  /* 0x0000ffffa1a17812 */ /* 0x000fe400078ec0ff */
[----:B------:R-:W-:Y:S02]  /*6b8a0*/  LOP3.LUT R19, R19, 0xffff, RZ, 0xc0, !PT ;  /* 0x0000ffff13137812 */ /* 0x000fe400078ec0ff */
[----:B------:R-:W-:Y:S01]  /*6b8b0*/  SHF.R.U32.HI R149, RZ, 0x8, R149 ;  /* 0x00000008ff957819 */ /* 0x000fe20000011695 */
[----:B------:R3:W-:Y:S01]  /*6b8c0*/  STL [R1+0xc], R5 ;  /* 0x00000c0501007387 */ /* 0x0007e20000100800 */
[----:B------:R-:W-:-:S02]  /*6b8d0*/  PRMT R73, R74, 0x3340, R73 ;  /* 0x000033404a497816 */ /* 0x000fc40000000049 */
[----:B------:R-:W-:Y:S02]  /*6b8e0*/  LOP3.LUT R147, R147, 0xffff, RZ, 0xc0, !PT ;  /* 0x0000ffff93937812 */ /* 0x000fe400078ec0ff */
[----:B------:R-:W-:Y:S02]  /*6b8f0*/  PRMT R161, R161, 0x3340, R19 ;  /* 0x00003340a1a17816 */ /* 0x000fe40000000013 */
[----:B------:R-:W-:-:S04]  /*6b900*/  LOP3.LUT R149, R149, 0xffff, RZ, 0xc0, !PT ;  /* 0x0000ffff95957812 */ /* 0x000fc800078ec0ff */
[----:B------:R-:W-:Y:S02]  /*6b910*/  PRMT R233, R147, 0x3340, R149 ;  /* 0x0000334093e97816 */ /* 0x000fe40000000095 */
[----:B---3--:R-:W-:Y:S02]  /*6b920*/  SHF.R.U32.HI R5, RZ, 0x8, R145 ;  /* 0x00000008ff057819 */ /* 0x008fe40000011691 */
[----:B------:R-:W3:Y:S01]  /*6b930*/  LDL.LU R145, [R1+0x1dc] ;  /* 0x0001dc0001917983 */ /* 0x000ee20000300800 */
[----:B----4-:R-:W-:Y:S02]  /*6b940*/  SHF.R.U32.HI R7, RZ, 0x8, R142 ;  /* 0x00000008ff077819 */ /* 0x010fe4000001168e */
[----:B------:R-:W-:Y:S02]  /*6b950*/  SHF.R.U32.HI R19, RZ, 0x8, R144 ;  /* 0x00000008ff137819 */ /* 0x000fe40000011690 */
[----:B------:R-:W4:Y:S04]  /*6b960*/  LDL.LU R144, [R1+0x1d4] ;  /* 0x0001d40001907983 */ /* 0x000f280000300800 */
[----:B------:R-:W-:Y:S04]  /*6b970*/  STL [R1+0x8], R73 ;  /* 0x0000084901007387 */ /* 0x000fe80000100800 */
[----:B------:R-:W4:Y:S04]  /*6b980*/  LDL.LU R142, [R1+0x1ec] ;  /* 0x0001ec00018e7983 */ /* 0x000f280000300800 */
[----:B------:R-:W4:Y:S04]  /*6b990*/  LDL.LU R139, [R1+0x1e8] ;  /* 0x0001e800018b7983 */ /* 0x000f280000300800 */
[----:B------:R-:W4:Y:S04]  /*6b9a0*/  LDL.LU R147, [R1+0x1e0] ;  /* 0x0001e00001937983 */ /* 0x000f280000300800 */
[----:B------:R-:W2:Y:S01]  /*6b9b0*/  LDL.LU R155, [R1+0x1e4] ;  /* 0x0001e400019b7983 */ /* 0x000ea20000300800 */
[----:B------:R-:W-:-:S02]  /*6b9c0*/  SHF.R.U32.HI R133, RZ, 0x8, R133 ;  /* 0x00000008ff857819 */ /* 0x000fc40000011685 */
[----:B------:R-:W-:Y:S02]  /*6b9d0*/  SHF.R.U32.HI R135, RZ, 0x8, R135 ;  /* 0x00000008ff877819 */ /* 0x000fe40000011687 */
[----:B------:R-:W-:Y:S02]  /*6b9e0*/  LOP3.LUT R133, R133, 0xffff, RZ, 0xc0, !PT ;  /* 0x0000ffff85857812 */ /* 0x000fe400078ec0ff */
[----:B------:R-:W-:-:S04]  /*6b9f0*/  LOP3.LUT R135, R135, 0xffff, RZ, 0xc0, !PT ;  /* 0x0000ffff87877812 */ /* 0x000fc800078ec0ff */
[----:B------:R-:W-:Y:S02]  /*6ba00*/  PRMT R222, R133, 0x3340, R135 ;  /* 0x0000334085de7816 */ /* 0x000fe40000000087 */
[----:B------:R-:W4:Y:S04]  /*6ba10*/  LDL.LU R133, [R1+0x204] ;  /* 0x0002040001857983 */ /* 0x000f280000300800 */
[----:B------:R-:W4:Y:S01]  /*6ba20*/  LDL.LU R135, [R1+0x200] ;  /* 0x0002000001877983 */ /* 0x000f220000300800 */
[----:B------:R-:W-:Y:S02]  /*6ba30*/  SHF.R.U32.HI R189, RZ, 0x8, R189 ;  /* 0x00000008ffbd7819 */ /* 0x000fe400000116bd */
[----:B------:R-:W-:Y:S02]  /*6ba40*/  SHF.R.U32.HI R203, RZ, 0x8, R203 ;  /* 0x00000008ffcb7819 */ /* 0x000fe400000116cb */
[----:B------:R-:W-:-:S02]  /*6ba50*/  SHF.R.U32.HI R205, RZ, 0x8, R205 ;  /* 0x00000008ffcd7819 */ /* 0x000fc400000116cd */
[----:B------:R-:W-:Y:S02]  /*6ba60*/  LOP3.LUT R189, R189, 0xffff, RZ, 0xc0, !PT ;  /* 0x0000ffffbdbd7812 */ /* 0x000fe400078ec0ff */
        /* <DEDUP_REMOVED lines=8> */
[----:B------:R-:W-:Y:S02]  /*6baf0*/  SHF.R.U32.HI R203, RZ, 0x8, R156 ;  /* 0x00000008ffcb7819 */ /* 0x000fe4000001169c */
[----:B------:R-:W-:Y:S02]  /*6bb00*/  SHF.R.U32.HI R202, RZ, 0x8, R21 ;  /* 0x00000008ffca7819 */ /* 0x000fe40000011615 */
[----:B--2---:R-:W-:-:S02]  /*6bb10*/  SHF.R.U32.HI R140, RZ, 0x8, R155 ;  /* 0x00000008ff8c7819 */ /* 0x004fc4000001169b */
[----:B------:R-:W2:Y:S01]  /*6bb20*/  LDL.LU R155, [R1+0x1fc] ;  /* 0x0001fc00019b7983 */ /* 0x000ea20000300800 */
[----:B------:R-:W-:Y:S02]  /*6bb30*/  PRMT R154, R5, 0x3340, R19 ;  /* 0x00003340059a7816 */ /* 0x000fe40000000013 */
[----:B------:R-:W-:Y:S01]  /*6bb40*/  SHF.R.U32.HI R21, RZ, 0x8, R150 ;  /* 0x00000008ff157819 */ /* 0x000fe20000011696 */
[----:B------:R-:W2:Y:S01]  /*6bb50*/  LDL.LU R134, [R1+0x1f8] ;  /* 0x0001f80001867983 */ /* 0x000ea20000300800 */
[----:B------:R-:W-:Y:S02]  /*6bb60*/  SHF.R.U32.HI R5, RZ, 0x8, R151 ;  /* 0x00000008ff057819 */ /* 0x000fe40000011697 */
[----:B------:R-:W-:Y:S02]  /*6bb70*/  LOP3.LUT R153, R153, 0xffff, RZ, 0xc0, !PT ;  /* 0x0000ffff99997812 */ /* 0x000fe400078ec0ff */
[----:B------:R-:W-:Y:S02]  /*6bb80*/  LOP3.LUT R203, R203, 0xffff, RZ, 0xc0, !PT ;  /* 0x0000ffffcbcb7812 */ /* 0x000fe400078ec0ff */
[----:B------:R-:W-:-:S02]  /*6bb90*/  LOP3.LUT R7, R7, 0xffff, RZ, 0xc0, !PT ;  /* 0x0000ffff07077812 */ /* 0x000fc400078ec0ff */
[----:B------:R-:W-:Y:S02]  /*6bba0*/  LOP3.LUT R21, R21, 0xffff, RZ, 0xc0, !PT ;  /* 0x0000ffff15157812 */ /* 0x000fe400078ec0ff */
[----:B------:R-:W-:Y:S02]  /*6bbb0*/  LOP3.LUT R5, R5, 0xffff, RZ, 0xc0, !PT ;  /* 0x0000ffff05057812 */ /* 0x000fe400078ec0ff */
[----:B------:R-:W-:Y:S02]  /*6bbc0*/  PRMT R203, R153, 0x3340, R203 ;  /* 0x0000334099cb7816 */ /* 0x000fe400000000cb */
[----:B------:R-:W-:Y:S02]  /*6bbd0*/  PRMT R153, R7, 0x3340, R21 ;  /* 0x0000334007997816 */ /* 0x000fe40000000015 */
[----:B------:R-:W-:Y:S02]  /*6bbe0*/  PRMT R151, R5, 0x3340, R1 ;  /* 0x0000334005977816 */ /* 0x000fe40000000001 */
[----:B---3--:R-:W-:-:S02]  /*6bbf0*/  SHF.R.U32.HI R5, RZ, 0x8, R145 ;  /* 0x00000008ff057819 */ /* 0x008fc40000011691 */
[----:B----4-:R-:W-:Y:S02]  /*6bc00*/  SHF.R.U32.HI R7, RZ, 0x8, R144 ;  /* 0x00000008ff077819 */ /* 0x010fe40000011690 */
[----:B------:R-:W-:Y:S02]  /*6bc10*/  SHF.R.U32.HI R67, RZ, 0x8, R67 ;  /* 0x00000008ff437819 */ /* 0x000fe40000011643 */
[----:B------:R-:W-:Y:S02]  /*6bc20*/  SHF.R.U32.HI R68, RZ, 0x8, R68 ;  /* 0x00000008ff447819 */ /* 0x000fe40000011644 */
[----:B------:R-:W-:Y:S02]  /*6bc30*/  LOP3.LUT R5, R5, 0xffff, RZ, 0xc0, !PT ;  /* 0x0000ffff05057812 */ /* 0x000fe400078ec0ff */
[----:B------:R-:W-:Y:S02]  /*6bc40*/  LOP3.LUT R67, R67, 0xffff, RZ, 0xc0, !PT ;  /* 0x0000ffff43437812 */ /* 0x000fe400078ec0ff */
[----:B------:R-:W-:-:S02]  /*6bc50*/  LOP3.LUT R7, R7, 0xffff, RZ, 0xc0, !PT ;  /* 0x0000ffff07077812 */ /* 0x000fc400078ec0ff */
[----:B------:R-:W-:Y:S02]  /*6bc60*/  LOP3.LUT R68, R68, 0xffff, RZ, 0xc0, !PT ;  /* 0x0000ffff44447812 */ /* 0x000fe400078ec0ff */
[----:B------:R-:W-:Y:S02]  /*6bc70*/  PRMT R145, R5, 0x3340, R67 ;  /* 0x0000334005917816 */ /* 0x000fe40000000043 */
[----:B------:R-:W-:Y:S02]  /*6bc80*/  PRMT R143, R7, 0x3340, R68 ;  /* 0x00003340078f7816 */ /* 0x000fe40000000044 */
[----:B------:R-:W-:Y:S02]  /*6bc90*/  SHF.R.U32.HI R5, RZ, 0x8, R65 ;  /* 0x00000008ff057819 */ /* 0x000fe40000011641 */
[----:B------:R-:W-:Y:S02]  /*6bca0*/  SHF.R.U32.HI R7, RZ, 0x8, R66 ;  /* 0x00000008ff077819 */ /* 0x000fe40000011642 */
[----:B------:R-:W-:-:S02]  /*6bcb0*/  LOP3.LUT R5, R5, 0xffff, RZ, 0xc0, !PT ;  /* 0x0000ffff05057812 */ /* 0x000fc400078ec0ff */
[----:B------:R-:W-:-:S04]  /*6bcc0*/  LOP3.LUT R7, R7, 0xffff, RZ, 0xc0, !PT ;  /* 0x0000ffff07077812 */ /* 0x000fc800078ec0ff */
[----:B------:R-:W-:Y:S02]  /*6bcd0*/  PRMT R5, R5, 0x3340, R7 ;  /* 0x0000334005057816 */ /* 0x000fe40000000007 */
[----:B------:R-:W-:Y:S02]  /*6bce0*/  SHF.R.U32.HI R19, RZ, 0x8, R139 ;  /* 0x00000008ff137819 */ /* 0x000fe4000001168b */
[----:B------:R-:W3:Y:S01]  /*6bcf0*/  LDL.LU R139, [R1+0x1f4] ;  /* 0x0001f400018b7983 */ /* 0x000ee20000300800 */
[----:B------:R-:W-:-:S03]  /*6bd00*/  SHF.R.U32.HI R141, RZ, 0x8, R147 ;  /* 0x00000008ff8d7819 */ /* 0x000fc60000011693 */
[----:B------:R0:W-:Y:S04]  /*6bd10*/  STL [R1+0x4], R5 ;  /* 0x0000040501007387 */ /* 0x0001e80000100800 */
[----:B------:R-:W4:Y:S01]  /*6bd20*/  LDL.LU R147, [R1+0x1f0] ;  /* 0x0001f00001937983 */ /* 0x000f220000300800 */
[----:B------:R-:W-:Y:S02]  /*6bd30*/  SHF.R.U32.HI R21, RZ, 0x8, R135 ;  /* 0x00000008ff157819 */ /* 0x000fe40000011687 */
[----:B--2---:R-:W-:Y:S02]  /*6bd40*/  SHF.R.U32.HI R135, RZ, 0x8, R155 ;  /* 0x00000008ff877819 */ /* 0x004fe4000001169b */
[----:B------:R-:W2:Y:S01]  /*6bd50*/  LDL.LU R155, [R1+0x210] ;  /* 0x00021000019b7983 */ /* 0x000ea20000300800 */
[----:B------:R-:W-:-:S02]  /*6bd60*/  SHF.R.U32.HI R142, RZ, 0x8, R142 ;  /* 0x00000008ff8e7819 */ /* 0x000fc4000001168e */
[----:B------:R-:W-:Y:S02]  /*6bd70*/  LOP3.LUT R19, R19, 0xffff, RZ, 0xc0, !PT ;  /* 0x0000ffff13137812 */ /* 0x000fe400078ec0ff */
[----:B------:R-:W-:Y:S02]  /*6bd80*/  LOP3.LUT R142, R142, 0xffff, RZ, 0xc0, !PT ;  /* 0x0000ffff8e8e7812 */ /* 0x000fe400078ec0ff */
[----:B------:R-:W-:Y:S02]  /*6bd90*/  SHF.R.U32.HI R7, RZ, 0x8, R54 ;  /* 0x00000008ff077819 */ /* 0x000fe40000011636 */
[----:B------:R-:W-:Y:S02]  /*6bda0*/  PRMT R142, R142, 0x3340, R19 ;  /* 0x000033408e8e7816 */ /* 0x000fe40000000013 */
[----:B------:R-:W-:Y:S02]  /*6bdb0*/  SHF.R.U32.HI R19, RZ, 0x8, R56 ;  /* 0x00000008ff137819 */ /* 0x000fe40000011638 */
[----:B------:R-:W-:-:S02]  /*6bdc0*/  SHF.R.U32.HI R123, RZ, 0x8, R123 ;  /* 0x00000008ff7b7819 */ /* 0x000fc4000001167b */
[----:B------:R-:W-:Y:S02]  /*6bdd0*/  LOP3.LUT R7, R7, 0xffff, RZ, 0xc0, !PT ;  /* 0x0000ffff07077812 */ /* 0x000fe400078ec0ff */
[----:B------:R-:W-:Y:S02]  /*6bde0*/  LOP3.LUT R19, R19, 0xffff, RZ, 0xc0, !PT ;  /* 0x0000ffff13137812 */ /* 0x000fe400078ec0ff */
[----:B------:R-:W-:Y:S02]  /*6bdf0*/  SHF.R.U32.HI R125, RZ, 0x8, R125 ;  /* 0x00000008ff7d7819 */ /* 0x000fe4000001167d */
[----:B------:R-:W-:Y:S02]  /*6be00*/  LOP3.LUT R123, R123, 0xffff, RZ, 0xc0, !PT ;  /* 0x0000ffff7b7b7812 */ /* 0x000fe400078ec0ff */
[----:B------:R-:W-:Y:S02]  /*6be10*/  PRMT R7, R7, 0x3340, R19 ;  /* 0x0000334007077816 */ /* 0x000fe40000000013 */
[----:B------:R-:W-:-:S02]  /*6be20*/  LOP3.LUT R125, R125, 0xffff, RZ, 0xc0, !PT ;  /* 0x0000ffff7d7d7812 */ /* 0x000fc400078ec0ff */
[----:B------:R-:W-:Y:S01]  /*6be30*/  SHF.R.U32.HI R186, RZ, 0x8, R186 ;  /* 0x00000008ffba7819 */ /* 0x000fe200000116ba */
[----:B------:R4:W-:Y:S01]  /*6be40*/  STL [R1], R7 ;  /* 0x0000000701007387 */ /* 0x0009e20000100800 */
[----:B------:R-:W-:Y:S02]  /*6be50*/  PRMT R217, R123, 0x3340, R125 ;  /* 0x000033407bd97816 */ /* 0x000fe4000000007d */
[----:B------:R-:W-:Y:S01]  /*6be60*/  SHF.R.U32.HI R103, RZ, 0x8, R103 ;  /* 0x00000008ff677819 */ /* 0x000fe20000011667 */
[----:B------:R-:W2:Y:S01]  /*6be70*/  LDL.LU R123, [R1+0x20c] ;  /* 0x00020c00017b7983 */ /* 0x000ea20000300800 */
[----:B------:R-:W-:Y:S02]  /*6be80*/  SHF.R.U32.HI R106, RZ, 0x8, R106 ;  /* 0x00000008ff6a7819 */ /* 0x000fe4000001166a */
[----:B------:R-:W-:Y:S01]  /*6be90*/  LOP3.LUT R186, R186, 0xffff, RZ, 0xc0, !PT ;  /* 0x0000ffffbaba7812 */ /* 0x000fe200078ec0ff */
[----:B------:R-:W2:Y:S01]  /*6bea0*/  LDL.LU R125, [R1+0x208] ;  /* 0x00020800017d7983 */ /* 0x000ea20000300800 */
[----:B------:R-:W-:-:S02]  /*6beb0*/  LOP3.LUT R103, R103, 0xffff, RZ, 0xc0, !PT ;  /* 0x0000ffff67677812 */ /* 0x000fc400078ec0ff */
[----:B------:R-:W-:Y:S02]  /*6bec0*/  LOP3.LUT R106, R106, 0xffff, RZ, 0xc0, !PT ;  /* 0x0000ffff6a6a7812 */ /* 0x000fe400078ec0ff */
[----:B------:R-:W-:Y:S02]  /*6bed0*/  SHF.R.U32.HI R104, RZ, 0x8, R53 ;  /* 0x00000008ff687819 */ /* 0x000fe40000011635 */
[----:B0-----:R-:W-:Y:S02]  /*6bee0*/  SHF.R.U32.HI R5, RZ, 0x8, R55 ;  /* 0x00000008ff057819 */ /* 0x001fe40000011637 */
[----:B------:R-:W-:Y:S02]  /*6bef0*/  SHF.R.U32.HI R251, RZ, 0x8, R216 ;  /* 0x00000008fffb7819 */ /* 0x000fe400000116d8 */
[----:B------:R-:W-:Y:S02]  /*6bf00*/  PRMT R239, R186, 0x3340, R1 ;  /* 0x00003340baef7816 */ /* 0x000fe40000000001 */
[----:B------:R-:W-:-:S02]  /*6bf10*/  SHF.R.U32.HI R216, RZ, 0x8, R131 ;  /* 0x00000008ffd87819 */ /* 0x000fc40000011683 */
[----:B------:R-:W-:Y:S01]  /*6bf20*/  PRMT R186, R103, 0x3340, R106 ;  /* 0x0000334067ba7816 */ /* 0x000fe2000000006a */
[----:B------:R-:W2:Y:S01]  /*6bf30*/  LDL.LU R131, [R1+0x220] ;  /* 0x0002200001837983 */ /* 0x000ea20000300800 */
[----:B------:R-:W-:Y:S02]  /*6bf40*/  LOP3.LUT R104, R104, 0xffff, RZ, 0xc0, !PT ;  /* 0x0000ffff68687812 */ /* 0x000fe400078ec0ff */
[----:B------:R-:W-:Y:S02]  /*6bf50*/  LOP3.LUT R5, R5, 0xffff, RZ, 0xc0, !PT ;  /* 0x0000ffff05057812 */ /* 0x000fe400078ec0ff */
[----:B---3--:R-:W-:Y:S02]  /*6bf60*/  SHF.R.U32.HI R106, RZ, 0x8, R139 ;  /* 0x00000008ff6a7819 */ /* 0x008fe4000001168b */
[----:B------:R-:W3:Y:S01]  /*6bf70*/  LDL.LU R139, [R1+0x218] ;  /* 0x00021800018b7983 */ /* 0x000ee20000300800 */
[----:B------:R-:W-:Y:S02]  /*6bf80*/  SHF.R.U32.HI R188, RZ, 0x8, R188 ;  /* 0x00000008ffbc7819 */ /* 0x000fe400000116bc */
[----:B----4-:R-:W-:-:S02]  /*6bf90*/  SHF.R.U32.HI R7, RZ, 0x8, R147 ;  /* 0x00000008ff077819 */ /* 0x010fc40000011693 */
[----:B------:R-:W4:Y:S01]  /*6bfa0*/  LDL.LU R147, [R1+0x21c] ;  /* 0x00021c0001937983 */ /* 0x000f220000300800 */
[----:B------:R-:W-:Y:S02]  /*6bfb0*/  SHF.R.U32.HI R102, RZ, 0x8, R102 ;  /* 0x00000008ff667819 */ /* 0x000fe40000011666 */
[----:B------:R-:W-:Y:S02]  /*6bfc0*/  SHF.R.U32.HI R105, RZ, 0x8, R105 ;  /* 0x00000008ff697819 */ /* 0x000fe40000011669 */
[----:B------:R-:W-:Y:S02]  /*6bfd0*/  PRMT R104, R104, 0x3340, R5 ;  /* 0x0000334068687816 */ /* 0x000fe40000000005 */
[----:B------:R-:W-:Y:S02]  /*6bfe0*/  SHF.R.U32.HI R5, RZ, 0x8, R134 ;  /* 0x00000008ff057819 */ /* 0x000fe40000011686 */
[----:B------:R-:W-:Y:S02]  /*6bff0*/  LOP3.LUT R188, R188, 0xffff, RZ, 0xc0, !PT ;  /* 0x0000ffffbcbc7812 */ /* 0x000fe400078ec0ff */
[----:B------:R-:W-:-:S02]  /*6c000*/  LOP3.LUT R102, R102, 0xffff, RZ, 0xc0, !PT ;  /* 0x0000ffff66667812 */ /* 0x000fc400078ec0ff */
[----:B------:R-:W-:Y:S02]  /*6c010*/  LOP3.LUT R105, R105, 0xffff, RZ, 0xc0, !PT ;  /* 0x0000ffff69697812 */ /* 0x000fe400078ec0ff */
[----:B------:R-:W-:Y:S02]  /*6c020*/  LOP3.LUT R5, R5, 0xffff, RZ, 0xc0, !PT ;  /* 0x0000ffff05057812 */ /* 0x000fe400078ec0ff */
[----:B------:R-:W-:Y:S02]  /*6c030*/  LOP3.LUT R7, R7, 0xffff, RZ, 0xc0, !PT ;  /* 0x0000ffff07077812 */ /* 0x000fe400078ec0ff */
[----:B------:R-:W-:Y:S02]  /*6c040*/  PRMT R231, R188, 0x3340, R1 ;  /* 0x00003340bce77816 */ /* 0x000fe40000000001 */
[----:B------:R-:W-:Y:S02]  /*6c050*/  PRMT R188, R102, 0x3340, R105 ;  /* 0x0000334066bc7816 */ /* 0x000fe40000000069 */
[----:B------:R-:W-:-:S02]  /*6c060*/  PRMT R105, R5, 0x3340, R7 ;  /* 0x0000334005697816 */ /* 0x000fc40000000007 */
[----:B--2---:R-:W-:Y:S02]  /*6c070*/  SHF.R.U32.HI R5, RZ, 0x8, R155 ;  /* 0x00000008ff057819 */ /* 0x004fe4000001169b */
[----:B------:R-:W2:Y:S01]  /*6c080*/  LDL.LU R155, [R1+0x214] ;  /* 0x00021400019b7983 */ /* 0x000ea20000300800 */
[----:B------:R-:W-:Y:S02]  /*6c090*/  SHF.R.U32.HI R63, RZ, 0x8, R63 ;  /* 0x00000008ff3f7819 */ /* 0x000fe4000001163f */
[----:B------:R-:W-:Y:S02]  /*6c0a0*/  SHF.R.U32.HI R64, RZ, 0x8, R64 ;  /* 0x00000008ff407819 */ /* 0x000fe40000011640 */
[----:B------:R-:W-:Y:S02]  /*6c0b0*/  LOP3.LUT R5, R5, 0xffff, RZ, 0xc0, !PT ;  /* 0x0000ffff05057812 */ /* 0x000fe400078ec0ff */
[----:B------:R-:W-:Y:S02]  /*6c0c0*/  SHF.R.U32.HI R114, RZ, 0x8, R114 ;  /* 0x00000008ff727819 */ /* 0x000fe40000011672 */
[----:B------:R-:W-:-:S02]  /*6c0d0*/  LOP3.LUT R63, R63, 0xffff, RZ, 0xc0, !PT ;  /* 0x0000ffff3f3f7812 */ /* 0x000fc400078ec0ff */
[----:B------:R-:W-:Y:S02]  /*6c0e0*/  LOP3.LUT R64, R64, 0xffff, RZ, 0xc0, !PT ;  /* 0x0000ffff40407812 */ /* 0x000fe400078ec0ff */
[----:B------:R-:W-:Y:S02]  /*6c0f0*/  PRMT R132, R5, 0x3340, R1 ;  /* 0x0000334005847816 */ /* 0x000fe40000000001 */
[----:B------:R-:W-:Y:S02]  /*6c100*/  LOP3.LUT R114, R114, 0xffff, RZ, 0xc0, !PT ;  /* 0x0000ffff72727812 */ /* 0x000fe400078ec0ff */
[----:B------:R-:W-:Y:S02]  /*6c110*/  PRMT R5, R63, 0x3340, R64 ;  /* 0x000033403f057816 */ /* 0x000fe40000000040 */
[----:B------:R-:W-:Y:S02]  /*6c120*/  SHF.R.U32.HI R247, RZ, 0x8, R209 ;  /* 0x00000008fff77819 */ /* 0x000fe400000116d1 */
[----:B------:R-:W-:Y:S01]  /*6c130*/  SHF.R.U32.HI R209, RZ, 0x8, R193 ;  /* 0x00000008ffd17819 */ /* 0x000fe200000116c1 */
[----:B------:R0:W-:Y:S01]  /*6c140*/  STL [R1+0x1c], R5 ;  /* 0x00001c0501007387 */ /* 0x0001e20000100800 */
[----:B------:R-:W-:-:S02]  /*6c150*/  PRMT R193, R114, 0x3340, R1 ;  /* 0x0000334072c17816 */ /* 0x000fc40000000001 */
[----:B------:R-:W-:Y:S02]  /*6c160*/  SHF.R.U32.HI R11, RZ, 0x8, R11 ;  /* 0x00000008ff0b7819 */ /* 0x000fe4000001160b */
[----:B------:R-:W-:Y:S02]  /*6c170*/  SHF.R.U32.HI R12, RZ, 0x8, R12 ;  /* 0x00000008ff0c7819 */ /* 0x000fe4000001160c */
[----:B------:R-:W-:Y:S02]  /*6c180*/  SHF.R.U32.HI R114, RZ, 0x8, R133 ;  /* 0x00000008ff727819 */ /* 0x000fe40000011685 */
[----:B------:R-:W-:Y:S02]  /*6c190*/  SHF.R.U32.HI R25, RZ, 0x8, R25 ;  /* 0x00000008ff197819 */ /* 0x000fe40000011619 */
[----:B------:R-:W-:Y:S02]  /*6c1a0*/  SHF.R.U32.HI R23, RZ, 0x8, R23 ;  /* 0x00000008ff177819 */ /* 0x000fe40000011617 */
[----:B0-----:R-:W-:-:S02]  /*6c1b0*/  SHF.R.U32.HI R5, RZ, 0x8, R123 ;  /* 0x00000008ff057819 */ /* 0x001fc4000001167b */
[----:B------:R-:W-:Y:S02]  /*6c1c0*/  SHF.R.U32.HI R22, RZ, 0x8, R22 ;  /* 0x00000008ff167819 */ /* 0x000fe40000011616 */
[----:B------:R-:W-:Y:S02]  /*6c1d0*/  LOP3.LUT R11, R11, 0xffff, RZ, 0xc0, !PT ;  /* 0x0000ffff0b0b7812 */ /* 0x000fe400078ec0ff */
[----:B------:R-:W-:Y:S02]  /*6c1e0*/  LOP3.LUT R12, R12, 0xffff, RZ, 0xc0, !PT ;  /* 0x0000ffff0c0c7812 */ /* 0x000fe400078ec0ff */
[----:B------:R-:W-:Y:S02]  /*6c1f0*/  LOP3.LUT R114, R114, 0xffff, RZ, 0xc0, !PT ;  /* 0x0000ffff72727812 */ /* 0x000fe400078ec0ff */
[----:B------:R-:W-:Y:S02]  /*6c200*/  LOP3.LUT R21, R21, 0xffff, RZ, 0xc0, !PT ;  /* 0x0000ffff15157812 */ /* 0x000fe400078ec0ff */
[----:B------:R-:W-:-:S02]  /*6c210*/  LOP3.LUT R106, R106, 0xffff, RZ, 0xc0, !PT ;  /* 0x0000ffff6a6a7812 */ /* 0x000fc400078ec0ff */
[----:B------:R-:W-:Y:S02]  /*6c220*/  LOP3.LUT R25, R25, 0xffff, RZ, 0xc0, !PT ;  /* 0x0000ffff19197812 */ /* 0x000fe400078ec0ff */
[----:B------:R-:W-:Y:S02]  /*6c230*/  LOP3.LUT R23, R23, 0xffff, RZ, 0xc0, !PT ;  /* 0x0000ffff17177812 */ /* 0x000fe400078ec0ff */
[----:B------:R-:W-:Y:S02]  /*6c240*/  SHF.R.U32.HI R20, RZ, 0x8, R20 ;  /* 0x00000008ff147819 */ /* 0x000fe40000011614 */
[----:B------:R-:W-:Y:S02]  /*6c250*/  LOP3.LUT R19, R5, 0xffff, RZ, 0xc0, !PT ;  /* 0x0000ffff05137812 */ /* 0x000fe400078ec0ff */
[----:B------:R-:W-:Y:S02]  /*6c260*/  LOP3.LUT R5, R22, 0xffff, RZ, 0xc0, !PT ;  /* 0x0000ffff16057812 */ /* 0x000fe400078ec0ff */
[----:B------:R-:W-:-:S02]  /*6c270*/  PRMT R11, R11, 0x3340, R12 ;  /* 0x000033400b0b7816 */ /* 0x000fc4000000000c */
[----:B------:R-:W-:Y:S02]  /*6c280*/  PRMT R114, R114, 0x3340, R21 ;  /* 0x0000334072727816 */ /* 0x000fe40000000015 */
[----:B------:R-:W-:Y:S02]  /*6c290*/  PRMT R106, R106, 0x3340, R25 ;  /* 0x000033406a6a7816 */ /* 0x000fe40000000019 */
[----:B------:R-:W-:Y:S02]  /*6c2a0*/  PRMT R12, R23, 0x3340, R1 ;  /* 0x00003340170c7816 */ /* 0x000fe40000000001 */
[----:B------:R-:W-:Y:S02]  /*6c2b0*/  SHF.R.U32.HI R7, RZ, 0x8, R125 ;  /* 0x00000008ff077819 */ /* 0x000fe4000001167d */
[----:B------:R-:W-:Y:S01]  /*6c2c0*/  LOP3.LUT R21, R20, 0xffff, RZ, 0xc0, !PT ;  /* 0x0000ffff14157812 */ /* 0x000fe200078ec0ff */
[----:B------:R-:W2:Y:S01]  /*6c2d0*/  LDL.LU R125, [R1+0x234] ;  /* 0x00023400017d7983 */ /* 0x000ea20000300800 */
[----:B------:R-:W-:-:S02]  /*6c2e0*/  SHF.R.U32.HI R25, RZ, 0x8, R131 ;  /* 0x00000008ff197819 */ /* 0x000fc40000011683 */
[----:B------:R-:W-:Y:S01]  /*6c2f0*/  SHF.R.U32.HI R23, RZ, 0x8, R24 ;  /* 0x00000008ff177819 */ /* 0x000fe20000011618 */
[----:B------:R-:W2:Y:S01]  /*6c300*/  LDL.LU R131, [R1+0x230] ;  /* 0x0002300001837983 */ /* 0x000ea20000300800 */
[----:B------:R-:W-:Y:S02]  /*6c310*/  PRMT R20, R5, 0x3340, R1 ;  /* 0x0000334005147816 */ /* 0x000fe40000000001 */
[----:B---3--:R-:W-:Y:S02]  /*6c320*/  SHF.R.U32.HI R24, RZ, 0x8, R139 ;  /* 0x00000008ff187819 */ /* 0x008fe4000001168b */
[----:B----4-:R-:W-:Y:S01]  /*6c330*/  SHF.R.U32.HI R5, RZ, 0x8, R147 ;  /* 0x00000008ff057819 */ /* 0x010fe20000011693 */
[----:B------:R-:W3:Y:S04]  /*6c340*/  LDL.LU R139, [R1+0x22c] ;  /* 0x00022c00018b7983 */ /* 0x000ee80000300800 */
[----:B------:R-:W4:Y:S01]  /*6c350*/  LDL.LU R147, [R1+0x228] ;  /* 0x0002280001937983 */ /* 0x000f220000300800 */
[----:B------:R-:W-:-:S02]  /*6c360*/  SHF.R.U32.HI R134, RZ, 0x8, R26 ;  /* 0x00000008ff867819 */ /* 0x000fc4000001161a */
[----:B--2---:R-:W-:Y:S02]  /*6c370*/  SHF.R.U32.HI R26, RZ, 0x8, R155 ;  /* 0x00000008ff1a7819 */ /* 0x004fe4000001169b */
[----:B------:R-:W2:Y:S01]  /*6c380*/  LDL.LU R155, [R1+0x224] ;  /* 0x00022400019b7983 */ /* 0x000ea20000300800 */
[----:B------:R-:W-:Y:S02]  /*6c390*/  SHF.R.U32.HI R27, RZ, 0x8, R27 ;  /* 0x00000008ff1b7819 */ /* 0x000fe4000001161b */
[----:B------:R-:W-:Y:S02]  /*6c3a0*/  SHF.R.U32.HI R28, RZ, 0x8, R28 ;  /* 0x00000008ff1c7819 */ /* 0x000fe4000001161c */
[----:B------:R-:W-:Y:S02]  /*6c3b0*/  SHF.R.U32.HI R30, RZ, 0x8, R30 ;  /* 0x00000008ff1e7819 */ /* 0x000fe4000001161e */
[----:B------:R-:W-:Y:S02]  /*6c3c0*/  SHF.R.U32.HI R34, RZ, 0x8, R34 ;  /* 0x00000008ff227819 */ /* 0x000fe40000011622 */
[----:B------:R-:W-:-:S02]  /*6c3d0*/  SHF.R.U32.HI R29, RZ, 0x8, R29 ;  /* 0x00000008ff1d7819 */ /* 0x000fc4000001161d */
[----:B------:R-:W-:Y:S02]  /*6c3e0*/  SHF.R.U32.HI R33, RZ, 0x8, R33 ;  /* 0x00000008ff217819 */ /* 0x000fe40000011621 */
[----:B------:R-:W-:Y:S02]  /*6c3f0*/  LOP3.LUT R27, R27, 0xffff, RZ, 0xc0, !PT ;  /* 0x0000ffff1b1b7812 */ /* 0x000fe400078ec0ff */
[----:B------:R-:W-:Y:S02]  /*6c400*/  LOP3.LUT R28, R28, 0xffff, RZ, 0xc0, !PT ;  /* 0x0000ffff1c1c7812 */ /* 0x000fe400078ec0ff */
[----:B------:R-:W-:Y:S02]  /*6c410*/  SHF.R.U32.HI R13, RZ, 0x8, R13 ;  /* 0x00000008ff0d7819 */ /* 0x000fe4000001160d */
[----:B------:R-:W-:Y:S02]  /*6c420*/  LOP3.LUT R30, R30, 0xffff, RZ, 0xc0, !PT ;  /* 0x0000ffff1e1e7812 */ /* 0x000fe400078ec0ff */
[----:B------:R-:W-:-:S02]  /*6c430*/  LOP3.LUT R34, R34, 0xffff, RZ, 0xc0, !PT ;  /* 0x0000ffff22227812 */ /* 0x000fc400078ec0ff */
[----:B------:R-:W-:Y:S02]  /*6c440*/  LOP3.LUT R29, R29, 0xffff, RZ, 0xc0, !PT ;  /* 0x0000ffff1d1d7812 */ /* 0x000fe400078ec0ff */
[----:B------:R-:W-:Y:S02]  /*6c450*/  LOP3.LUT R33, R33, 0xffff, RZ, 0xc0, !PT ;  /* 0x0000ffff21217812 */ /* 0x000fe400078ec0ff */
[----:B------:R-:W-:Y:S02]  /*6c460*/  PRMT R27, R27, 0x3340, R28 ;  /* 0x000033401b1b7816 */ /* 0x000fe4000000001c */
[----:B------:R-:W-:Y:S02]  /*6c470*/  LOP3.LUT R13, R13, 0xffff, RZ, 0xc0, !PT ;  /* 0x0000ffff0d0d7812 */ /* 0x000fe400078ec0ff */
[--C-:B------:R-:W-:Y:S02]  /*6c480*/  PRMT R28, R30, 0x3340, R1.reuse ;  /* 0x000033401e1c7816 */ /* 0x100fe40000000001 */
[----:B------:R-:W-:-:S02]  /*6c490*/  PRMT R30, R34, 0x3340, R1 ;  /* 0x00003340221e7816 */ /* 0x000fc40000000001 */
[----:B------:R-:W-:Y:S02]  /*6c4a0*/  SHF.R.U32.HI R34, RZ, 0x8, R31 ;  /* 0x00000008ff227819 */ /* 0x000fe4000001161f */
[----:B------:R-:W-:Y:S02]  /*6c4b0*/  PRMT R29, R29, 0x3340, R33 ;  /* 0x000033401d1d7816 */ /* 0x000fe40000000021 */
[----:B------:R-:W-:Y:S02]  /*6c4c0*/  PRMT R13, R19, 0x3340, R13 ;  /* 0x00003340130d7816 */ /* 0x000fe4000000000d */
[----:B------:R-:W-:-:S04]  /*6c4d0*/  SHF.R.U32.HI R50, RZ, 0x8, R50 ;  /* 0x00000008ff327819 */ /* 0x000fc80000011632 */
[----:B------:R-:W-:-:S04]  /*6c4e0*/  LOP3.LUT R50, R50, 0xffff, RZ, 0xc0, !PT ;  /* 0x0000ffff32327812 */ /* 0x000fc800078ec0ff */
[----:B------:R-:W-:Y:S02]  /*6c4f0*/  PRMT R133, R50, 0x3340, R1 ;  /* 0x0000334032857816 */ /* 0x000fe40000000001 */
[----:B------:R-:W-:Y:S02]  /*6c500*/  SHF.R.U32.HI R31, RZ, 0x8, R131 ;  /* 0x00000008ff1f7819 */ /* 0x000fe40000011683 */
[----:B------:R-:W2:Y:S01]  /*6c510*/  LDL.LU R131, [R1+0x244] ;  /* 0x0002440001837983 */ /* 0x000ea20000300800 */
[----:B---3--:R-:W-:-:S03]  /*6c520*/  SHF.R.U32.HI R33, RZ, 0x8, R139 ;  /* 0x00000008ff217819 */ /* 0x008fc6000001168b */
[----:B------:R-:W3:Y:S01]  /*6c530*/  LDL.LU R139, [R1+0x240] ;  /* 0x00024000018b7983 */ /* 0x000ee20000300800 */
[----:B----4-:R-:W-:-:S03]  /*6c540*/  SHF.R.U32.HI R19, RZ, 0x8, R147 ;  /* 0x00000008ff137819 */ /* 0x010fc60000011693 */
[----:B------:R-:W4:Y:S01]  /*6c550*/  LDL.LU R147, [R1+0x23c] ;  /* 0x00023c0001937983 */ /* 0x000f220000300800 */
[----:B--2---:R-:W-:-:S03]  /*6c560*/  SHF.R.U32.HI R50, RZ, 0x8, R155 ;  /* 0x00000008ff327819 */ /* 0x004fc6000001169b */
[----:B------:R-:W2:Y:S01]  /*6c570*/  LDL.LU R155, [R1+0x238] ;  /* 0x00023800019b7983 */ /* 0x000ea20000300800 */
[----:B------:R-:W-:Y:S02]  /*6c580*/  LOP3.LUT R7, R7, 0xffff, RZ, 0xc0, !PT ;  /* 0x0000ffff07077812 */ /* 0x000fe400078ec0ff */
[----:B------:R-:W-:Y:S02]  /*6c590*/  LOP3.LUT R25, R25, 0xffff, RZ, 0xc0, !PT ;  /* 0x0000ffff19197812 */ /* 0x000fe400078ec0ff */
[----:B------:R-:W-:Y:S02]  /*6c5a0*/  LOP3.LUT R5, R5, 0xffff, RZ, 0xc0, !PT ;  /* 0x0000ffff05057812 */ /* 0x000fe400078ec0ff */
[----:B------:R-:W-:Y:S02]  /*6c5b0*/  PRMT R21, R7, 0x3340, R21 ;  /* 0x0000334007157816 */ /* 0x000fe40000000015 */
[----:B------:R-:W-:Y:S02]  /*6c5c0*/  SHF.R.U32.HI R7, RZ, 0x8, R125 ;  /* 0x00000008ff077819 */ /* 0x000fe4000001167d */
[----:B------:R-:W-:Y:S01]  /*6c5d0*/  PRMT R25, R25, 0x3340, R5 ;  /* 0x0000334019197816 */ /* 0x000fe20000000005 */
[----:B------:R-:W2:Y:S01]  /*6c5e0*/  LDL.LU R125, [R1+0x258] ;  /* 0x00025800017d7983 */ /* 0x000ea20000300800 */
[----:B------:R-:W-:-:S02]  /*6c5f0*/  SHF.R.U32.HI R5, RZ, 0x8, R32 ;  /* 0x00000008ff057819 */ /* 0x000fc40000011620 */
[----:B------:R-:W-:Y:S02]  /*6c600*/  LOP3.LUT R32, R7, 0xffff, RZ, 0xc0, !PT ;  /* 0x0000ffff07207812 */ /* 0x000fe400078ec0ff */
[----:B------:R-:W-:Y:S02]  /*6c610*/  LOP3.LUT R7, R33, 0xffff, RZ, 0xc0, !PT ;  /* 0x0000ffff21077812 */ /* 0x000fe400078ec0ff */
[----:B------:R-:W-:Y:S02]  /*6c620*/  LOP3.LUT R34, R34, 0xffff, RZ, 0xc0, !PT ;  /* 0x0000ffff22227812 */ /* 0x000fe400078ec0ff */
[----:B------:R-:W-:Y:S02]  /*6c630*/  LOP3.LUT R5, R5, 0xffff, RZ, 0xc0, !PT ;  /* 0x0000ffff05057812 */ /* 0x000fe400078ec0ff */
[----:B------:R-:W-:Y:S02]  /*6c640*/  PRMT R32, R32, 0x3340, R7 ;  /* 0x0000334020207816 */ /* 0x000fe40000000007 */
[----:B------:R-:W-:-:S02]  /*6c650*/  SHF.R.U32.HI R36, RZ, 0x8, R36 ;  /* 0x00000008ff247819 */ /* 0x000fc40000011624 */
[----:B------:R-:W-:Y:S02]  /*6c660*/  SHF.R.U32.HI R38, RZ, 0x8, R38 ;  /* 0x00000008ff267819 */ /* 0x000fe40000011626 */
[----:B------:R-:W-:Y:S02]  /*6c670*/  LOP3.LUT R31, R31, 0xffff, RZ, 0xc0, !PT ;  /* 0x0000ffff1f1f7812 */ /* 0x000fe400078ec0ff */
[----:B------:R-:W-:Y:S02]  /*6c680*/  LOP3.LUT R19, R19, 0xffff, RZ, 0xc0, !PT ;  /* 0x0000ffff13137812 */ /* 0x000fe400078ec0ff */
[----:B------:R-:W-:Y:S02]  /*6c690*/  SHF.R.U32.HI R7, RZ, 0x8, R49 ;  /* 0x00000008ff077819 */ /* 0x000fe40000011631 */
[----:B------:R-:W-:Y:S02]  /*6c6a0*/  SHF.R.U32.HI R35, RZ, 0x8, R35 ;  /* 0x00000008ff237819 */ /* 0x000fe40000011623 */
[----:B------:R-:W-:-:S02]  /*6c6b0*/  SHF.R.U32.HI R37, RZ, 0x8, R37 ;  /* 0x00000008ff257819 */ /* 0x000fc40000011625 */
[----:B------:R-:W-:Y:S02]  /*6c6c0*/  PRMT R34, R34, 0x3340, R5 ;  /* 0x0000334022227816 */ /* 0x000fe40000000005 */
[----:B------:R-:W-:Y:S02]  /*6c6d0*/  LOP3.LUT R5, R36, 0xffff, RZ, 0xc0, !PT ;  /* 0x0000ffff24057812 */ /* 0x000fe400078ec0ff */
[----:B------:R-:W-:Y:S02]  /*6c6e0*/  LOP3.LUT R38, R38, 0xffff, RZ, 0xc0, !PT ;  /* 0x0000ffff26267812 */ /* 0x000fe400078ec0ff */
[----:B------:R-:W-:Y:S02]  /*6c6f0*/  PRMT R31, R31, 0x3340, R19 ;  /* 0x000033401f1f7816 */ /* 0x000fe40000000013 */
[----:B------:R-:W-:Y:S02]  /*6c700*/  LOP3.LUT R7, R7, 0xffff, RZ, 0xc0, !PT ;  /* 0x0000ffff07077812 */ /* 0x000fe400078ec0ff */
[----:B------:R-:W-:-:S02]  /*6c710*/  LOP3.LUT R35, R35, 0xffff, RZ, 0xc0, !PT ;  /* 0x0000ffff23237812 */ /* 0x000fc400078ec0ff */
[----:B------:R-:W-:Y:S02]  /*6c720*/  LOP3.LUT R19, R37, 0xffff, RZ, 0xc0, !PT ;  /* 0x0000ffff25137812 */ /* 0x000fe400078ec0ff */
[----:B------:R-:W-:Y:S02]  /*6c730*/  PRMT R38, R5, 0x3340, R38 ;  /* 0x0000334005267816 */ /* 0x000fe40000000026 */
[----:B------:R-:W-:Y:S02]  /*6c740*/  PRMT R36, R7, 0x3340, R1 ;  /* 0x0000334007247816 */ /* 0x000fe40000000001 */
[----:B------:R-:W-:Y:S02]  /*6c750*/  PRMT R35, R35, 0x3340, R19 ;  /* 0x0000334023237816 */ /* 0x000fe40000000013 */
[----:B------:R-:W-:Y:S02]  /*6c760*/  SHF.R.U32.HI R42, RZ, 0x8, R42 ;  /* 0x00000008ff2a7819 */ /* 0x000fe4000001162a */
[----:B------:R-:W-:-:S02]  /*6c770*/  SHF.R.U32.HI R39, RZ, 0x8, R39 ;  /* 0x00000008ff277819 */ /* 0x000fc40000011627 */
[----:B------:R-:W-:Y:S02]  /*6c780*/  LOP3.LUT R37, R42, 0xffff, RZ, 0xc0, !PT ;  /* 0x0000ffff2a257812 */ /* 0x000fe400078ec0ff */
[----:B------:R-:W-:Y:S02]  /*6c790*/  SHF.R.U32.HI R5, RZ, 0x8, R131 ;  /* 0x00000008ff057819 */ /* 0x000fe40000011683 */
[----:B------:R-:W2:Y:S01]  /*6c7a0*/  LDL.LU R131, [R1+0x254] ;  /* 0x0002540001837983 */ /* 0x000ea20000300800 */
[----:B---3--:R-:W-:-:S03]  /*6c7b0*/  SHF.R.U32.HI R7, RZ, 0x8, R139 ;  /* 0x00000008ff077819 */ /* 0x008fc6000001168b */
[----:B------:R-:W3:Y:S01]  /*6c7c0*/  LDL.LU R139, [R1+0x250] ;  /* 0x00025000018b7983 */ /* 0x000ee20000300800 */
[----:B----4-:R-:W-:-:S03]  /*6c7d0*/  SHF.R.U32.HI R19, RZ, 0x8, R147 ;  /* 0x00000008ff137819 */ /* 0x010fc60000011693 */
[----:B------:R-:W4:Y:S01]  /*6c7e0*/  LDL.LU R147, [R1+0x24c] ;  /* 0x00024c0001937983 */ /* 0x000f220000300800 */
[----:B------:R-:W-:Y:S02]  /*6c7f0*/  LOP3.LUT R5, R5, 0xffff, RZ, 0xc0, !PT ;  /* 0x0000ffff05057812 */ /* 0x000fe400078ec0ff */
[----:B------:R-:W-:Y:S02]  /*6c800*/  LOP3.LUT R42, R7, 0xffff, RZ, 0xc0, !PT ;  /* 0x0000ffff072a7812 */ /* 0x000fe400078ec0ff */
[----:B------:R-:W-:Y:S02]  /*6c810*/  LOP3.LUT R7, R39, 0xffff, RZ, 0xc0, !PT ;  /* 0x0000ffff27077812 */ /* 0x000fe400078ec0ff */
[----:B------:R-:W-:Y:S02]  /*6c820*/  PRMT R39, R5, 0x3340, R42 ;  /* 0x0000334005277816 */ /* 0x000fe4000000002a */
[----:B--2---:R-:W-:Y:S02]  /*6c830*/  SHF.R.U32.HI R5, RZ, 0x8, R155 ;  /* 0x00000008ff057819 */ /* 0x004fe4000001169b */
[----:B------:R-:W2:Y:S01]  /*6c840*/  LDL.LU R155, [R1+0x248] ;  /* 0x00024800019b7983 */ /* 0x000ea20000300800 */
[----:B------:R-:W-:-:S02]  /*6c850*/  SHF.R.U32.HI R215, RZ, 0x8, R215 ;  /* 0x00000008ffd77819 */ /* 0x000fc400000116d7 */
[----:B------:R-:W-:Y:S02]  /*6c860*/  SHF.R.U32.HI R211, RZ, 0x8, R211 ;  /* 0x00000008ffd37819 */ /* 0x000fe400000116d3 */
[----:B------:R-:W-:Y:S02]  /*6c870*/  SHF.R.U32.HI R128, RZ, 0x8, R128 ;  /* 0x00000008ff807819 */ /* 0x000fe40000011680 */
[----:B------:R-:W-:Y:S02]  /*6c880*/  SHF.R.U32.HI R212, RZ, 0x8, R212 ;  /* 0x00000008ffd47819 */ /* 0x000fe400000116d4 */
[----:B------:R-:W-:Y:S02]  /*6c890*/  SHF.R.U32.HI R210, RZ, 0x8, R210 ;  /* 0x00000008ffd27819 */ /* 0x000fe400000116d2 */
[----:B------:R-:W-:Y:S02]  /*6c8a0*/  SHF.R.U32.HI R127, RZ, 0x8, R127 ;  /* 0x00000008ff7f7819 */ /* 0x000fe4000001167f */
[----:B------:R-:W-:-:S02]  /*6c8b0*/  SHF.R.U32.HI R130, RZ, 0x8, R130 ;  /* 0x00000008ff827819 */ /* 0x000fc40000011682 */
[----:B------:R-:W-:Y:S02]  /*6c8c0*/  SHF.R.U32.HI R40, RZ, 0x8, R40 ;  /* 0x00000008ff287819 */ /* 0x000fe40000011628 */
[----:B------:R-:W-:Y:S02]  /*6c8d0*/  SHF.R.U32.HI R129, RZ, 0x8, R129 ;  /* 0x00000008ff817819 */ /* 0x000fe40000011681 */
[----:B------:R-:W-:Y:S02]  /*6c8e0*/  LOP3.LUT R215, R215, 0xffff, RZ, 0xc0, !PT ;  /* 0x0000ffffd7d77812 */ /* 0x000fe400078ec0ff */
[----:B------:R-:W-:Y:S02]  /*6c8f0*/  LOP3.LUT R211, R211, 0xffff, RZ, 0xc0, !PT ;  /* 0x0000ffffd3d37812 */ /* 0x000fe400078ec0ff */
[----:B------:R-:W-:Y:S02]  /*6c900*/  LOP3.LUT R128, R128, 0xffff, RZ, 0xc0, !PT ;  /* 0x0000ffff80807812 */ /* 0x000fe400078ec0ff */
[----:B------:R-:W-:-:S02]  /*6c910*/  SHF.R.U32.HI R41, RZ, 0x8, R41 ;  /* 0x00000008ff297819 */ /* 0x000fc40000011629 */
        /* <DEDUP_REMOVED lines=9> */
[----:B------:R-:W-:Y:S02]  /*6c9b0*/  PRMT R250, R215, 0x3340, R211 ;  /* 0x00003340d7fa7816 */ /* 0x000fe400000000d3 */
[----:B------:R-:W-:Y:S02]  /*6c9c0*/  LOP3.LUT R50, R41, 0xffff, RZ, 0xc0, !PT ;  /* 0x0000ffff29327812 */ /* 0x000fe400078ec0ff */
[----:B------:R-:W-:-:S02]  /*6c9d0*/  SHF.R.U32.HI R43, RZ, 0x8, R43 ;  /* 0x00000008ff2b7819 */ /* 0x000fc4000001162b */
[----:B------:R-:W-:Y:S02]  /*6c9e0*/  SHF.R.U32.HI R47, RZ, 0x8, R47 ;  /* 0x00000008ff2f7819 */ /* 0x000fe4000001162f */
[----:B------:R-:W-:Y:S02]  /*6c9f0*/  PRMT R252, R212, 0x3340, R210 ;  /* 0x00003340d4fc7816 */ /* 0x000fe400000000d2 */
[----:B------:R-:W-:Y:S02]  /*6ca00*/  PRMT R211, R128, 0x3340, R130 ;  /* 0x0000334080d37816 */ /* 0x000fe40000000082 */
[----:B------:R-:W-:Y:S01]  /*6ca10*/  PRMT R41, R7, 0x3340, R49 ;  /* 0x0000334007297816 */ /* 0x000fe20000000031 */
[----:B------:R-:W2:Y:S01]  /*6ca20*/  LDL.LU R128, [R1+0x264] ;  /* 0x0002640001807983 */ /* 0x000ea20000300800 */
[----:B------:R-:W-:Y:S02]  /*6ca30*/  SHF.R.U32.HI R44, RZ, 0x8, R44 ;  /* 0x00000008ff2c7819 */ /* 0x000fe4000001162c */
[----:B------:R-:W-:-:S02]  /*6ca40*/  PRMT R212, R127, 0x3340, R129 ;  /* 0x000033407fd47816 */ /* 0x000fc40000000081 */
[----:B------:R-:W-:Y:S01]  /*6ca50*/  SHF.R.U32.HI R7, RZ, 0x8, R46 ;  /* 0x00000008ff077819 */ /* 0x000fe2000001162e */
[----:B------:R-:W2:Y:S01]  /*6ca60*/  LDL.LU R127, [R1+0x260] ;  /* 0x00026000017f7983 */ /* 0x000ea20000300800 */
[----:B------:R-:W-:Y:S02]  /*6ca70*/  PRMT R40, R19, 0x3340, R1 ;  /* 0x0000334013287816 */ /* 0x000fe40000000001 */
[----:B------:R-:W-:Y:S01]  /*6ca80*/  LOP3.LUT R46, R45, 0xffff, RZ, 0xc0, !PT ;  /* 0x0000ffff2d2e7812 */ /* 0x000fe200078ec0ff */
[----:B------:R-:W2:Y:S01]  /*6ca90*/  LDL.LU R129, [R1+0x74] ;  /* 0x0000740001817983 */ /* 0x000ea20000300800 */
[----:B------:R-:W-:Y:S02]  /*6caa0*/  SHF.R.U32.HI R19, RZ, 0x8, R48 ;  /* 0x00000008ff137819 */ /* 0x000fe40000011630 */
[----:B------:R-:W-:Y:S01]  /*6cab0*/  LOP3.LUT R43, R43, 0xffff, RZ, 0xc0, !PT ;  /* 0x0000ffff2b2b7812 */ /* 0x000fe200078ec0ff */
[----:B------:R-:W2:Y:S01]  /*6cac0*/  LDL.LU R124, [R1+0x25c] ;  /* 0x00025c00017c7983 */ /* 0x000ea20000300800 */
[----:B------:R-:W-:-:S02]  /*6cad0*/  LOP3.LUT R45, R47, 0xffff, RZ, 0xc0, !PT ;  /* 0x0000ffff2f2d7812 */ /* 0x000fc400078ec0ff */
[----:B------:R-:W-:Y:S02]  /*6cae0*/  LOP3.LUT R5, R5, 0xffff, RZ, 0xc0, !PT ;  /* 0x0000ffff05057812 */ /* 0x000fe400078ec0ff */
[----:B------:R-:W-:Y:S02]  /*6caf0*/  LOP3.LUT R47, R44, 0xffff, RZ, 0xc0, !PT ;  /* 0x0000ffff2c2f7812 */ /* 0x000fe400078ec0ff */
[----:B---3--:R-:W-:Y:S02]  /*6cb00*/  SHF.R.U32.HI R48, RZ, 0x8, R139 ;  /* 0x00000008ff307819 */ /* 0x008fe4000001168b */
[----:B------:R-:W3:Y:S01]  /*6cb10*/  LDL.LU R139, [R1+0x80] ;  /* 0x00008000018b7983 */ /* 0x000ee20000300800 */
[----:B----4-:R-:W-:Y:S02]  /*6cb20*/  SHF.R.U32.HI R49, RZ, 0x8, R147 ;  /* 0x00000008ff317819 */ /* 0x010fe40000011693 */
[----:B------:R-:W-:Y:S01]  /*6cb30*/  PRMT R43, R43, 0x3340, R46 ;  /* 0x000033402b2b7816 */ /* 0x000fe2000000002e */
[----:B------:R-:W4:Y:S01]  /*6cb40*/  LDL.LU R147, [R1+0x60] ;  /* 0x0000600001937983 */ /* 0x000f220000300800 */
[----:B------:R-:W-:-:S02]  /*6cb50*/  PRMT R42, R50, 0x3340, R1 ;  /* 0x00003340322a7816 */ /* 0x000fc40000000001 */
[----:B------:R-:W-:Y:S01]  /*6cb60*/  PRMT R46, R5, 0x3340, R47 ;  /* 0x00003340052e7816 */ /* 0x000fe2000000002f */
[----:B------:R-:W4:Y:S01]  /*6cb70*/  LDL.LU R130, [R1+0x70] ;  /* 0x0000700001827983 */ /* 0x000f220000300800 */
[----:B------:R-:W-:Y:S02]  /*6cb80*/  SHF.R.U32.HI R50, RZ, 0x8, R8 ;  /* 0x00000008ff327819 */ /* 0x000fe40000011608 */
[----:B------:R-:W-:Y:S01]  /*6cb90*/  SHF.R.U32.HI R5, RZ, 0x8, R9 ;  /* 0x00000008ff057819 */ /* 0x000fe20000011609 */
[----:B------:R-:W4:Y:S01]  /*6cba0*/  LDL.LU R126, [R1+0x6c] ;  /* 0x00006c00017e7983 */ /* 0x000f220000300800 */
[----:B------:R-:W-:Y:S02]  /*6cbb0*/  LOP3.LUT R7, R7, 0xffff, RZ, 0xc0, !PT ;  /* 0x0000ffff07077812 */ /* 0x000fe400078ec0ff */
[----:B------:R-:W-:Y:S01]  /*6cbc0*/  LOP3.LUT R50, R50, 0xffff, RZ, 0xc0, !PT ;  /* 0x0000ffff32327812 */ /* 0x000fe200078ec0ff */
[----:B------:R-:W4:Y:S01]  /*6cbd0*/  LDL.LU R123, [R1+0x27c] ;  /* 0x00027c00017b7983 */ /* 0x000f220000300800 */
[----:B------:R-:W-:-:S02]  /*6cbe0*/  LOP3.LUT R5, R5, 0xffff, RZ, 0xc0, !PT ;  /* 0x0000ffff05057812 */ /* 0x000fc400078ec0ff */
[----:B------:R-:W-:Y:S02]  /*6cbf0*/  PRMT R44, R7, 0x3340, R1 ;  /* 0x00003340072c7816 */ /* 0x000fe40000000001 */
[----:B------:R-:W-:Y:S02]  /*6cc00*/  SHF.R.U32.HI R47, RZ, 0x8, R125 ;  /* 0x00000008ff2f7819 */ /* 0x000fe4000001167d */
[----:B------:R-:W-:Y:S01]  /*6cc10*/  SHF.R.U32.HI R7, RZ, 0x8, R131 ;  /* 0x00000008ff077819 */ /* 0x000fe20000011683 */
[----:B------:R-:W4:Y:S01]  /*6cc20*/  LDL.LU R125, [R1+0x68] ;  /* 0x00006800017d7983 */ /* 0x000f220000300800 */
[----:B------:R-:W-:-:S03]  /*6cc30*/  PRMT R50, R50, 0x3340, R5 ;  /* 0x0000334032327816 */ /* 0x000fc60000000005 */
[----:B------:R-:W4:Y:S01]  /*6cc40*/  LDL.LU R131, [R1+0x64] ;  /* 0x0000640001837983 */ /* 0x000f220000300800 */
[----:B--2---:R-:W-:-:S03]  /*6cc50*/  SHF.R.U32.HI R5, RZ, 0x8, R155 ;  /* 0x00000008ff057819 */ /* 0x004fc6000001169b */
[----:B------:R-:W2:Y:S01]  /*6cc60*/  LDL.LU R155, [R1+0x5c] ;  /* 0x00005c00019b7983 */ /* 0x000ea20000300800 */
[----:B------:R-:W-:Y:S02]  /*6cc70*/  SHF.R.U32.HI R51, RZ, 0x8, R51 ;  /* 0x00000008ff337819 */ /* 0x000fe40000011633 */
[----:B------:R-:W-:Y:S02]  /*6cc80*/  SHF.R.U32.HI R52, RZ, 0x8, R52 ;  /* 0x00000008ff347819 */ /* 0x000fe40000011634 */
[----:B------:R-:W-:Y:S02]  /*6cc90*/  LOP3.LUT R22, R51, 0xffff, RZ, 0xc0, !PT ;  /* 0x0000ffff33167812 */ /* 0x000fe400078ec0ff */
[----:B------:R-:W-:Y:S02]  /*6cca0*/  LOP3.LUT R52, R52, 0xffff, RZ, 0xc0, !PT ;  /* 0x0000ffff34347812 */ /* 0x000fe400078ec0ff */
[----:B------:R-:W-:Y:S02]  /*6ccb0*/  SHF.R.U32.HI R0, RZ, 0x8, R0 ;  /* 0x00000008ff007819 */ /* 0x000fe40000011600 */
[----:B------:R-:W-:-:S02]  /*6ccc0*/  PRMT R22, R22, 0x3340, R52 ;  /* 0x0000334016167816 */ /* 0x000fc40000000034 */
[----:B------:R-:W-:Y:S02]  /*6ccd0*/  SHF.R.U32.HI R52, RZ, 0x8, R3 ;  /* 0x00000008ff347819 */ /* 0x000fe40000011603 */
        /* <DEDUP_REMOVED lines=14> */
[----:B------:R-:W-:Y:S01]  /*6cdc0*/  LOP3.LUT R57, R57, 0xffff, RZ, 0xc0, !PT ;  /* 0x0000ffff39397812 */ /* 0x000fe200078ec0ff */
[----:B------:R-:W2:Y:S01]  /*6cdd0*/  LDL.LU R122, [R1+0x274] ;  /* 0x00027400017a7983 */ /* 0x000ea20000300800 */
[----:B------:R-:W-:Y:S02]  /*6cde0*/  LOP3.LUT R59, R59, 0xffff, RZ, 0xc0, !PT ;  /* 0x0000ffff3b3b7812 */ /* 0x000fe400078ec0ff */
[----:B------:R-:W-:-:S02]  /*6cdf0*/  PRMT R52, R0, 0x3340, R52 ;  /* 0x0000334000347816 */ /* 0x000fc40000000034 */
[----:B------:R-:W-:Y:S02]  /*6ce00*/  PRMT R221, R138, 0x3340, R1 ;  /* 0x000033408add7816 */ /* 0x000fe40000000001 */
[----:B------:R-:W-:Y:S02]  /*6ce10*/  PRMT R137, R58, 0x3340, R60 ;  /* 0x000033403a897816 */ /* 0x000fe4000000003c */
[----:B------:R-:W-:Y:S02]  /*6ce20*/  PRMT R54, R5, 0x3340, R2 ;  /* 0x0000334005367816 */ /* 0x000fe40000000002 */
[----:B------:R-:W-:Y:S02]  /*6ce30*/  PRMT R138, R57, 0x3340, R59 ;  /* 0x00003340398a7816 */ /* 0x000fe4000000003b */
[----:B------:R-:W-:Y:S02]  /*6ce40*/  SHF.R.U32.HI R58, RZ, 0x8, R128 ;  /* 0x00000008ff3a7819 */ /* 0x000fe40000011680 */
[----:B------:R-:W-:-:S02]  /*6ce50*/  SHF.R.U32.HI R56, RZ, 0x8, R127 ;  /* 0x00000008ff387819 */ /* 0x000fc4000001167f */
[----:B------:R-:W2:Y:S01]  /*6ce60*/  LDL.LU R127, [R1+0x270] ;  /* 0x00027000017f7983 */ /* 0x000ea20000300800 */
[----:B------:R-:W-:-:S03]  /*6ce70*/  SHF.R.U32.HI R55, RZ, 0x8, R129 ;  /* 0x00000008ff377819 */ /* 0x000fc60000011681 */
[----:B------:R-:W2:Y:S01]  /*6ce80*/  LDL.LU R129, [R1+0x26c] ;  /* 0x00026c0001817983 */ /* 0x000ea20000300800 */
[----:B------:R-:W-:-:S03]  /*6ce90*/  SHF.R.U32.HI R0, RZ, 0x8, R124 ;  /* 0x00000008ff007819 */ /* 0x000fc6000001167c */
[----:B------:R-:W2:Y:S01]  /*6cea0*/  LDL.LU R124, [R1+0x268] ;  /* 0x00026800017c7983 */ /* 0x000ea20000300800 */
[----:B------:R-:W-:Y:S02]  /*6ceb0*/  LOP3.LUT R58, R58, 0xffff, RZ, 0xc0, !PT ;  /* 0x0000ffff3a3a7812 */ /* 0x000fe400078ec0ff */
[----:B------:R-:W-:Y:S02]  /*6cec0*/  LOP3.LUT R0, R0, 0xffff, RZ, 0xc0, !PT ;  /* 0x0000ffff00007812 */ /* 0x000fe400078ec0ff */
[----:B---3--:R-:W-:Y:S02]  /*6ced0*/  SHF.R.U32.HI R2, RZ, 0x8, R139 ;  /* 0x00000008ff027819 */ /* 0x008fe4000001168b */
[----:B------:R-:W3:Y:S01]  /*6cee0*/  LDL.LU R139, [R1+0x9c] ;  /* 0x00009c00018b7983 */ /* 0x000ee20000300800 */
[----:B----4-:R-:W-:-:S03]  /*6cef0*/  SHF.R.U32.HI R57, RZ, 0x8, R147 ;  /* 0x00000008ff397819 */ /* 0x010fc60000011693 */
[----:B------:R-:W4:Y:S01]  /*6cf00*/  LDL.LU R147, [R1+0x7c] ;  /* 0x00007c0001937983 */ /* 0x000f220000300800 */
[----:B------:R-:W-:Y:S02]  /*6cf10*/  LOP3.LUT R56, R56, 0xffff, RZ, 0xc0, !PT ;  /* 0x0000ffff38387812 */ /* 0x000fe400078ec0ff */
[----:B------:R-:W-:Y:S01]  /*6cf20*/  LOP3.LUT R2, R2, 0xffff, RZ, 0xc0, !PT ;  /* 0x0000ffff02027812 */ /* 0x000fe200078ec0ff */
[----:B------:R-:W4:Y:S01]  /*6cf30*/  LDL.LU R128, [R1+0x98] ;  /* 0x0000980001807983 */ /* 0x000f220000300800 */
[----:B------:R-:W-:Y:S02]  /*6cf40*/  PRMT R58, R58, 0x3340, R0 ;  /* 0x000033403a3a7816 */ /* 0x000fe40000000000 */
[----:B------:R-:W-:Y:S02]  /*6cf50*/  PRMT R56, R56, 0x3340, R2 ;  /* 0x0000334038387816 */ /* 0x000fe40000000002 */
[----:B------:R-:W-:Y:S02]  /*6cf60*/  SHF.R.U32.HI R0, RZ, 0x8, R130 ;  /* 0x00000008ff007819 */ /* 0x000fe40000011682 */
[----:B------:R-:W-:Y:S01]  /*6cf70*/  SHF.R.U32.HI R2, RZ, 0x8, R126 ;  /* 0x00000008ff027819 */ /* 0x000fe2000001167e */
[----:B------:R-:W4:Y:S01]  /*6cf80*/  LDL.LU R130, [R1+0x94] ;  /* 0x0000940001827983 */ /* 0x000f220000300800 */
[----:B------:R-:W-:-:S02]  /*6cf90*/  SHF.R.U32.HI R53, RZ, 0x8, R4 ;  /* 0x00000008ff357819 */ /* 0x000fc40000011604 */
[----:B------:R-:W-:Y:S01]  /*6cfa0*/  SHF.R.U32.HI R3, RZ, 0x8, R123 ;  /* 0x00000008ff037819 */ /* 0x000fe2000001167b */
[----:B------:R-:W4:Y:S01]  /*6cfb0*/  LDL.LU R126, [R1+0x90] ;  /* 0x00009000017e7983 */ /* 0x000f220000300800 */
[----:B------:R-:W-:Y:S02]  /*6cfc0*/  SHF.R.U32.HI R51, RZ, 0x8, R6 ;  /* 0x00000008ff337819 */ /* 0x000fe40000011606 */
[----:B------:R-:W-:Y:S01]  /*6cfd0*/  SHF.R.U32.HI R4, RZ, 0x8, R125 ;  /* 0x00000008ff047819 */ /* 0x000fe2000001167d */
[----:B------:R-:W4:Y:S01]  /*6cfe0*/  LDL.LU R123, [R1+0x8c] ;  /* 0x00008c00017b7983 */ /* 0x000f220000300800 */
[----:B------:R-:W-:-:S03]  /*6cff0*/  SHF.R.U32.HI R5, RZ, 0x8, R131 ;  /* 0x00000008ff057819 */ /* 0x000fc60000011683 */
[----:B------:R-:W4:Y:S04]  /*6d000*/  LDL.LU R125, [R1+0x84] ;  /* 0x00008400017d7983 */ /* 0x000f280000300800 */
[----:B------:R-:W4:Y:S01]  /*6d010*/  LDL.LU R131, [R1+0x88] ;  /* 0x0000880001837983 */ /* 0x000f220000300800 */
[----:B--2---:R-:W-:-:S03]  /*6d020*/  SHF.R.U32.HI R6, RZ, 0x8, R155 ;  /* 0x00000008ff067819 */ /* 0x004fc6000001169b */
[----:B------:R-:W2:Y:S01]  /*6d030*/  LDL.LU R155, [R1+0x78] ;  /* 0x00007800019b7983 */ /* 0x000ea20000300800 */
[----:B------:R-:W-:Y:S02]  /*6d040*/  SHF.R.U32.HI R146, RZ, 0x8, R146 ;  /* 0x00000008ff927819 */ /* 0x000fe40000011692 */
[----:B------:R-:W-:Y:S02]  /*6d050*/  SHF.R.U32.HI R148, RZ, 0x8, R148 ;  /* 0x00000008ff947819 */ /* 0x000fe40000011694 */
[----:B------:R-:W-:Y:S02]  /*6d060*/  LOP3.LUT R2, R2, 0xffff, RZ, 0xc0, !PT ;  /* 0x0000ffff02027812 */ /* 0x000fe400078ec0ff */
        /* <DEDUP_REMOVED lines=8> */
[----:B------:R-:W-:-:S02]  /*6d0f0*/  SHF.R.U32.HI R144, RZ, 0x8, R70 ;  /* 0x00000008ff907819 */ /* 0x000fc40000011646 */
[----:B------:R-:W-:Y:S02]  /*6d100*/  SHF.R.U32.HI R146, RZ, 0x8, R69 ;  /* 0x00000008ff927819 */ /* 0x000fe40000011645 */
[----:B------:R-:W-:Y:S02]  /*6d110*/  SHF.R.U32.HI R71, RZ, 0x8, R71 ;  /* 0x00000008ff477819 */ /* 0x000fe40000011647 */
[----:B------:R-:W-:Y:S02]  /*6d120*/  SHF.R.U32.HI R72, RZ, 0x8, R72 ;  /* 0x00000008ff487819 */ /* 0x000fe40000011648 */
[----:B------:R-:W-:Y:S02]  /*6d130*/  LOP3.LUT R3, R3, 0xffff, RZ, 0xc0, !PT ;  /* 0x0000ffff03037812 */ /* 0x000fe400078ec0ff */
[----:B------:R-:W-:Y:S02]  /*6d140*/  LOP3.LUT R71, R71, 0xffff, RZ, 0xc0, !PT ;  /* 0x0000ffff47477812 */ /* 0x000fe400078ec0ff */
[----:B------:R-:W-:-:S02]  /*6d150*/  LOP3.LUT R72, R72, 0xffff, RZ, 0xc0, !PT ;  /* 0x0000ffff48487812 */ /* 0x000fc400078ec0ff */
[----:B------:R-:W-:Y:S02]  /*6d160*/  LOP3.LUT R6, R6, 0xffff, RZ, 0xc0, !PT ;  /* 0x0000ffff06067812 */ /* 0x000fe400078ec0ff */
[--C-:B------:R-:W-:Y:S02]  /*6d170*/  PRMT R59, R3, 0x3340, R1.reuse ;  /* 0x00003340033b7816 */ /* 0x100fe40000000001 */
[----:B------:R-:W-:Y:S02]  /*6d180*/  PRMT R150, R71, 0x3340, R72 ;  /* 0x0000334047967816 */ /* 0x000fe40000000048 */
[----:B------:R-:W-:Y:S02]  /*6d190*/  PRMT R66, R6, 0x3340, R1 ;  /* 0x0000334006427816 */ /* 0x000fe40000000001 */
[----:B------:R-:W-:Y:S02]  /*6d1a0*/  SHF.R.U32.HI R68, RZ, 0x8, R127 ;  /* 0x00000008ff447819 */ /* 0x000fe4000001167f */
        /* <DEDUP_REMOVED lines=11> */
[----:B------:R-:W-:Y:S02]  /*6d260*/  PRMT R68, R68, 0x3340, R0 ;  /* 0x0000334044447816 */ /* 0x000fe40000000000 */
[----:B------:R-:W-:Y:S02]  /*6d270*/  SHF.R.U32.HI R0, RZ, 0x8, R128 ;  /* 0x00000008ff007819 */ /* 0x000fe40000011680 */
[----:B------:R-:W4:Y:S01]  /*6d280*/  LDL.LU R128, [R1+0x278] ;  /* 0x0002780001807983 */ /* 0x000f220000300800 */
[----:B------:R-:W-:-:S03]  /*6d290*/  SHF.R.U32.HI R3, RZ, 0x8, R126 ;  /* 0x00000008ff037819 */ /* 0x000fc6000001167e */
[----:B------:R-:W4:Y:S01]  /*6d2a0*/  LDL.LU R126, [R1+0xb0] ;  /* 0x0000b000017e7983 */ /* 0x000f220000300800 */
[----:B------:R-:W-:-:S03]  /*6d2b0*/  SHF.R.U32.HI R4, RZ, 0x8, R123 ;  /* 0x00000008ff047819 */ /* 0x000fc6000001167b */
[----:B------:R-:W4:Y:S01]  /*6d2c0*/  LDL.LU R123, [R1+0xac] ;  /* 0x0000ac00017b7983 */ /* 0x000f220000300800 */
[----:B------:R-:W-:-:S03]  /*6d2d0*/  SHF.R.U32.HI R71, RZ, 0x8, R125 ;  /* 0x00000008ff477819 */ /* 0x000fc6000001167d */
[----:B------:R-:W4:Y:S01]  /*6d2e0*/  LDL.LU R125, [R1+0xa8] ;  /* 0x0000a800017d7983 */ /* 0x000f220000300800 */
[----:B------:R-:W-:-:S03]  /*6d2f0*/  SHF.R.U32.HI R5, RZ, 0x8, R131 ;  /* 0x00000008ff057819 */ /* 0x000fc60000011683 */
[----:B------:R-:W4:Y:S01]  /*6d300*/  LDL.LU R131, [R1+0xa4] ;  /* 0x0000a40001837983 */ /* 0x000f220000300800 */
[----:B--2---:R-:W-:-:S03]  /*6d310*/  SHF.R.U32.HI R6, RZ, 0x8, R155 ;  /* 0x00000008ff067819 */ /* 0x004fc6000001169b */
[----:B------:R-:W2:Y:S01]  /*6d320*/  LDL.LU R155, [R1+0xa0] ;  /* 0x0000a000019b7983 */ /* 0x000ea20000300800 */
[----:B------:R-:W-:Y:S02]  /*6d330*/  SHF.R.U32.HI R67, RZ, 0x8, R122 ;  /* 0x00000008ff437819 */ /* 0x000fe4000001167a */
[----:B------:R-:W-:Y:S02]  /*6d340*/  LOP3.LUT R2, R2, 0xffff, RZ, 0xc0, !PT ;  /* 0x0000ffff02027812 */ /* 0x000fe400078ec0ff */
[----:B------:R-:W-:Y:S02]  /*6d350*/  LOP3.LUT R67, R67, 0xffff, RZ, 0xc0, !PT ;  /* 0x0000ffff43437812 */ /* 0x000fe400078ec0ff */
[----:B------:R-:W-:Y:S02]  /*6d360*/  SHF.R.U32.HI R78, RZ, 0x8, R78 ;  /* 0x00000008ff4e7819 */ /* 0x000fe4000001164e */
[----:B------:R-:W-:Y:S02]  /*6d370*/  PRMT R67, R67, 0x3340, R2 ;  /* 0x0000334043437816 */ /* 0x000fe40000000002 */
[----:B------:R-:W-:-:S02]  /*6d380*/  LOP3.LUT R0, R0, 0xffff, RZ, 0xc0, !PT ;  /* 0x0000ffff00007812 */ /* 0x000fc400078ec0ff */
[----:B------:R-:W-:Y:S02]  /*6d390*/  LOP3.LUT R4, R4, 0xffff, RZ, 0xc0, !PT ;  /* 0x0000ffff04047812 */ /* 0x000fe400078ec0ff */
[----:B------:R-:W-:Y:S02]  /*6d3a0*/  SHF.R.U32.HI R2, RZ, 0x8, R130 ;  /* 0x00000008ff027819 */ /* 0x000fe40000011682 */
[----:B------:R-:W-:Y:S02]  /*6d3b0*/  LOP3.LUT R78, R78, 0xffff, RZ, 0xc0, !PT ;  /* 0x0000ffff4e4e7812 */ /* 0x000fe400078ec0ff */
[----:B------:R-:W-:Y:S02]  /*6d3c0*/  LOP3.LUT R75, R75, 0xffff, RZ, 0xc0, !PT ;  /* 0x0000ffff4b4b7812 */ /* 0x000fe400078ec0ff */
[----:B------:R-:W-:Y:S02]  /*6d3d0*/  PRMT R74, R0, 0x3340, R4 ;  /* 0x00003340004a7816 */ /* 0x000fe40000000004 */
[----:B------:R-:W-:-:S02]  /*6d3e0*/  LOP3.LUT R2, R2, 0xffff, RZ, 0xc0, !PT ;  /* 0x0000ffff02027812 */ /* 0x000fc400078ec0ff */
[----:B------:R-:W-:Y:S02]  /*6d3f0*/  LOP3.LUT R5, R5, 0xffff, RZ, 0xc0, !PT ;  /* 0x0000ffff05057812 */ /* 0x000fe400078ec0ff */
[----:B------:R-:W-:Y:S02]  /*6d400*/  SHF.R.U32.HI R0, RZ, 0x8, R18 ;  /* 0x00000008ff007819 */ /* 0x000fe40000011612 */
[----:B------:R-:W2:Y:S01]  /*6d410*/  LDL.LU R18, [R1+0x2d50] ;  /* 0x002d500001127983 */ /* 0x000ea20000300800 */
[----:B------:R-:W-:Y:S02]  /*6d420*/  SHF.R.U32.HI R196, RZ, 0x8, R152 ;  /* 0x00000008ffc47819 */ /* 0x000fe40000011698 */
[--C-:B------:R-:W-:Y:S01]  /*6d430*/  PRMT R156, R78, 0x3340, R1.reuse ;  /* 0x000033404e9c7816 */ /* 0x100fe20000000001 */
[----:B------:R-:W2:Y:S01]  /*6d440*/  LDL.LU R130, [R1+0x294] ;  /* 0x0002940001827983 */ /* 0x000ea20000300800 */
[----:B------:R-:W-:Y:S02]  /*6d450*/  PRMT R152, R75, 0x3340, R1 ;  /* 0x000033404b987816 */ /* 0x000fe40000000001 */
[----:B------:R-:W-:-:S02]  /*6d460*/  PRMT R72, R2, 0x3340, R5 ;  /* 0x0000334002487816 */ /* 0x000fc40000000005 */
[----:B------:R-:W-:Y:S02]  /*6d470*/  LOP3.LUT R0, R0, 0xffff, RZ, 0xc0, !PT ;  /* 0x0000ffff00007812 */ /* 0x000fe400078ec0ff */
[----:B------:R-:W-:Y:S02]  /*6d480*/  LOP3.LUT R3, R3, 0xffff, RZ, 0xc0, !PT ;  /* 0x0000ffff03037812 */ /* 0x000fe400078ec0ff */
[----:B------:R-:W-:Y:S02]  /*6d490*/  LOP3.LUT R71, R71, 0xffff, RZ, 0xc0, !PT ;  /* 0x0000ffff47477812 */ /* 0x000fe400078ec0ff */
[----:B------:R-:W-:Y:S02]  /*6d4a0*/  LOP3.LUT R6, R6, 0xffff, RZ, 0xc0, !PT ;  /* 0x0000ffff06067812 */ /* 0x000fe400078ec0ff */
[----:B------:R-:W-:Y:S02]  /*6d4b0*/  PRMT R71, R3, 0x3340, R71 ;  /* 0x0000334003477816 */ /* 0x000fe40000000047 */
[----:B------:R-:W-:-:S02]  /*6d4c0*/  SHF.R.U32.HI R76, RZ, 0x8, R127 ;  /* 0x00000008ff4c7819 */ /* 0x000fc4000001167f */
[----:B------:R-:W2:Y:S01]  /*6d4d0*/  LDL.LU R127, [R1+0x54] ;  /* 0x00005400017f7983 */ /* 0x000ea20000300800 */
[----:B------:R-:W-:-:S03]  /*6d4e0*/  SHF.R.U32.HI R78, RZ, 0x8, R129 ;  /* 0x00000008ff4e7819 */ /* 0x000fc60000011681 */
[----:B------:R-:W2:Y:S01]  /*6d4f0*/  LDL.LU R129, [R1+0x290] ;  /* 0x0002900001817983 */ /* 0x000ea20000300800 */
[----:B------:R-:W-:-:S03]  /*6d500*/  SHF.R.U32.HI R75, RZ, 0x8, R124 ;  /* 0x00000008ff4b7819 */ /* 0x000fc6000001167c */
[----:B------:R-:W2:Y:S01]  /*6d510*/  LDL.LU R124, [R1+0x38] ;  /* 0x00003800017c7983 */ /* 0x000ea20000300800 */
        /* <DEDUP_REMOVED lines=11> */
[----:B------:R-:W4:Y:S01]  /*6d5d0*/  LDL.LU R128, [R1+0xc4] ;  /* 0x0000c40001807983 */ /* 0x000f220000300800 */
[----:B------:R-:W-:-:S03]  /*6d5e0*/  SHF.R.U32.HI R2, RZ, 0x8, R126 ;  /* 0x00000008ff027819 */ /* 0x000fc6000001167e */
[----:B------:R-:W4:Y:S01]  /*6d5f0*/  LDL.LU R126, [R1+0xc0] ;  /* 0x0000c000017e7983 */ /* 0x000f220000300800 */
[----:B------:R-:W-:-:S03]  /*6d600*/  SHF.R.U32.HI R3, RZ, 0x8, R123 ;  /* 0x00000008ff037819 */ /* 0x000fc6000001167b */
[----:B------:R-:W4:Y:S01]  /*6d610*/  LDL.LU R123, [R1+0x2d4] ;  /* 0x0002d400017b7983 */ /* 0x000f220000300800 */
[----:B------:R-:W-:Y:S02]  /*6d620*/  PRMT R73, R6, 0x3340, R1 ;  /* 0x0000334006497816 */ /* 0x000fe40000000001 */
[----:B------:R-:W-:Y:S02]  /*6d630*/  SHF.R.U32.HI R4, RZ, 0x8, R125 ;  /* 0x00000008ff047819 */ /* 0x000fe4000001167d */
[----:B------:R-:W4:Y:S01]  /*6d640*/  LDL.LU R125, [R1+0xbc] ;  /* 0x0000bc00017d7983 */ /* 0x000f220000300800 */
[----:B------:R-:W-:-:S03]  /*6d650*/  SHF.R.U32.HI R5, RZ, 0x8, R131 ;  /* 0x00000008ff057819 */ /* 0x000fc60000011683 */
        /* <DEDUP_REMOVED lines=11> */
[--C-:B------:R-:W-:Y:S02]  /*6d710*/  PRMT R176, R157, 0x3340, R1.reuse ;  /* 0x000033409db07816 */ /* 0x100fe40000000001 */
[----:B------:R-:W-:Y:S02]  /*6d720*/  SHF.R.U32.HI R169, RZ, 0x8, R160 ;  /* 0x00000008ffa97819 */ /* 0x000fe400000116a0 */
[----:B------:R-:W-:Y:S02]  /*6d730*/  PRMT R157, R79, 0x3340, R1 ;  /* 0x000033404f9d7816 */ /* 0x000fe40000000001 */
[----:B------:R-:W-:-:S02]  /*6d740*/  SHF.R.U32.HI R160, RZ, 0x8, R81 ;  /* 0x00000008ffa07819 */ /* 0x000fc40000011651 */
[----:B------:R-:W-:Y:S02]  /*6d750*/  LOP3.LUT R5, R5, 0xffff, RZ, 0xc0, !PT ;  /* 0x0000ffff05057812 */ /* 0x000fe400078ec0ff */
[----:B------:R-:W-:Y:S02]  /*6d760*/  PRMT R79, R0, 0x3340, R3 ;  /* 0x00003340004f7816 */ /* 0x000fe40000000003 */
[----:B------:R-:W-:Y:S02]  /*6d770*/  LOP3.LUT R6, R6, 0xffff, RZ, 0xc0, !PT ;  /* 0x0000ffff06067812 */ /* 0x000fe400078ec0ff */
[----:B------:R-:W-:Y:S02]  /*6d780*/  PRMT R81, R2, 0x3340, R4 ;  /* 0x0000334002517816 */ /* 0x000fe40000000004 */
[----:B------:R-:W-:Y:S02]  /*6d790*/  SHF.R.U32.HI R0, RZ, 0x8, R130 ;  /* 0x00000008ff007819 */ /* 0x000fe40000011682 */
[----:B------:R-:W2:Y:S01]  /*6d7a0*/  LDL.LU R130, [R1+0x2b8] ;  /* 0x0002b80001827983 */ /* 0x000ea20000300800 */
[----:B------:R-:W-:-:S02]  /*6d7b0*/  PRMT R80, R5, 0x3340, R1 ;  /* 0x0000334005507816 */ /* 0x000fc40000000001 */
[----:B------:R-:W-:Y:S02]  /*6d7c0*/  PRMT R82, R6, 0x3340, R1 ;  /* 0x0000334006527816 */ /* 0x000fe40000000001 */
[----:B------:R-:W-:Y:S02]  /*6d7d0*/  LOP3.LUT R0, R0, 0xffff, RZ, 0xc0, !PT ;  /* 0x0000ffff00007812 */ /* 0x000fe400078ec0ff */
[----:B------:R-:W-:Y:S02]  /*6d7e0*/  LOP3.LUT R47, R47, 0xffff, RZ, 0xc0, !PT ;  /* 0x0000ffff2f2f7812 */ /* 0x000fe400078ec0ff */
[----:B------:R-:W-:Y:S02]  /*6d7f0*/  LOP3.LUT R7, R7, 0xffff, RZ, 0xc0, !PT ;  /* 0x0000ffff07077812 */ /* 0x000fe400078ec0ff */
        /* <DEDUP_REMOVED lines=14> */
[----:B------:R-:W-:Y:S02]  /*6d8e0*/  LOP3.LUT R5, R5, 0xffff, RZ, 0xc0, !PT ;  /* 0x0000ffff05057812 */ /* 0x000fe400078ec0ff */
[----:B------:R-:W-:Y:S02]  /*6d8f0*/  LOP3.LUT R6, R6, 0xffff, RZ, 0xc0, !PT ;  /* 0x0000ffff06067812 */ /* 0x000fe400078ec0ff */
[----:B------:R-:W-:Y:S02]  /*6d900*/  PRMT R85, R2, 0x3340, R4 ;  /* 0x0000334002557816 */ /* 0x000fe40000000004 */
[----:B------:R-:W-:Y:S02]  /*6d910*/  PRMT R83, R0, 0x3340, R3 ;  /* 0x0000334000537816 */ /* 0x000fe40000000003 */
[----:B------:R-:W-:-:S02]  /*6d920*/  SHF.R.U32.HI R2, RZ, 0x8, R128 ;  /* 0x00000008ff027819 */ /* 0x000fc40000011680 */
[----:B------:R-:W4:Y:S01]  /*6d930*/  LDL.LU R128, [R1+0xd8] ;  /* 0x0000d80001807983 */ /* 0x000f220000300800 */
[----:B------:R-:W-:Y:S02]  /*6d940*/  SHF.R.U32.HI R3, RZ, 0x8, R126 ;  /* 0x00000008ff037819 */ /* 0x000fe4000001167e */
[----:B------:R-:W-:Y:S01]  /*6d950*/  PRMT R84, R5, 0x3340, R1 ;  /* 0x0000334005547816 */ /* 0x000fe20000000001 */
[----:B------:R-:W4:Y:S01]  /*6d960*/  LDL.LU R126, [R1+0xd4] ;  /* 0x0000d400017e7983 */ /* 0x000f220000300800 */
[----:B------:R-:W-:Y:S02]  /*6d970*/  SHF.R.U32.HI R4, RZ, 0x8, R123 ;  /* 0x00000008ff047819 */ /* 0x000fe4000001167b */
[----:B------:R-:W-:Y:S01]  /*6d980*/  PRMT R86, R6, 0x3340, R1 ;  /* 0x0000334006567816 */ /* 0x000fe20000000001 */
[----:B------:R-:W4:Y:S01]  /*6d990*/  LDL.LU R123, [R1+0x2f0] ;  /* 0x0002f000017b7983 */ /* 0x000f220000300800 */
[----:B------:R-:W-:Y:S02]  /*6d9a0*/  PRMT R47, R47, 0x3340, R7 ;  /* 0x000033402f2f7816 */ /* 0x000fe40000000007 */
[----:B------:R-:W-:-:S02]  /*6d9b0*/  SHF.R.U32.HI R5, RZ, 0x8, R125 ;  /* 0x00000008ff057819 */ /* 0x000fc4000001167d */
[----:B------:R-:W4:Y:S01]  /*6d9c0*/  LDL.LU R125, [R1+0xd0] ;  /* 0x0000d000017d7983 */ /* 0x000f220000300800 */
[----:B------:R-:W-:-:S03]  /*6d9d0*/  SHF.R.U32.HI R6, RZ, 0x8, R131 ;  /* 0x00000008ff067819 */ /* 0x000fc60000011683 */
[----:B------:R-:W4:Y:S01]  /*6d9e0*/  LDL.LU R131, [R1+0xcc] ;  /* 0x0000cc0001837983 */ /* 0x000f220000300800 */
[----:B--2---:R-:W-:-:S03]  /*6d9f0*/  SHF.R.U32.HI R7, RZ, 0x8, R155 ;  /* 0x00000008ff077819 */ /* 0x004fc6000001169b */
[----:B------:R-:W2:Y:S01]  /*6da00*/  LDL.LU R155, [R1+0xc8] ;  /* 0x0000c800019b7983 */ /* 0x000ea20000300800 */
[----:B------:R-:W-:Y:S02]  /*6da10*/  SHF.R.U32.HI R92, RZ, 0x8, R92 ;  /* 0x00000008ff5c7819 */ /* 0x000fe4000001165c */
[----:B------:R-:W-:Y:S02]  /*6da20*/  SHF.R.U32.HI R94, RZ, 0x8, R94 ;  /* 0x00000008ff5e7819 */ /* 0x000fe4000001165e */
[----:B------:R-:W-:Y:S02]  /*6da30*/  SHF.R.U32.HI R91, RZ, 0x8, R91 ;  /* 0x00000008ff5b7819 */ /* 0x000fe4000001165b */
[----:B------:R-:W-:Y:S02]  /*6da40*/  SHF.R.U32.HI R93, RZ, 0x8, R93 ;  /* 0x00000008ff5d7819 */ /* 0x000fe4000001165d */
[----:B------:R-:W-:Y:S02]  /*6da50*/  SHF.R.U32.HI R88, RZ, 0x8, R88 ;  /* 0x00000008ff587819 */ /* 0x000fe40000011658 */
[----:B------:R-:W-:-:S02]  /*6da60*/  SHF.R.U32.HI R89, RZ, 0x8, R89 ;  /* 0x00000008ff597819 */ /* 0x000fc40000011659 */
[----:B------:R-:W-:Y:S02]  /*6da70*/  LOP3.LUT R92, R92, 0xffff, RZ, 0xc0, !PT ;  /* 0x0000ffff5c5c7812 */ /* 0x000fe400078ec0ff */
[----:B------:R-:W-:Y:S02]  /*6da80*/  LOP3.LUT R94, R94, 0xffff, RZ, 0xc0, !PT ;  /* 0x0000ffff5e5e7812 */ /* 0x000fe400078ec0ff */
[----:B------:R-:W-:Y:S02]  /*6da90*/  SHF.R.U32.HI R0, RZ, 0x8, R122 ;  /* 0x00000008ff007819 */ /* 0x000fe4000001167a */
[----:B------:R-:W-:Y:S02]  /*6daa0*/  LOP3.LUT R91, R91, 0xffff, RZ, 0xc0, !PT ;  /* 0x0000ffff5b5b7812 */ /* 0x000fe400078ec0ff */
[----:B------:R-:W-:Y:S02]  /*6dab0*/  LOP3.LUT R93, R93, 0xffff, RZ, 0xc0, !PT ;  /* 0x0000ffff5d5d7812 */ /* 0x000fe400078ec0ff */
[----:B------:R-:W-:-:S02]  /*6dac0*/  LOP3.LUT R88, R88, 0xffff, RZ, 0xc0, !PT ;  /* 0x0000ffff58587812 */ /* 0x000fc400078ec0ff */
[----:B------:R-:W-:Y:S02]  /*6dad0*/  LOP3.LUT R89, R89, 0xffff, RZ, 0xc0, !PT ;  /* 0x0000ffff59597812 */ /* 0x000fe400078ec0ff */
[----:B------:R-:W-:Y:S02]  /*6dae0*/  LOP3.LUT R2, R2, 0xffff, RZ, 0xc0, !PT ;  /* 0x0000ffff02027812 */ /* 0x000fe400078ec0ff */
[----:B------:R-:W-:Y:S02]  /*6daf0*/  LOP3.LUT R5, R5, 0xffff, RZ, 0xc0, !PT ;  /* 0x0000ffff05057812 */ /* 0x000fe400078ec0ff */
[----:B------:R-:W-:Y:S02]  /*6db00*/  PRMT R170, R92, 0x3340, R94 ;  /* 0x000033405caa7816 */ /* 0x000fe4000000005e */
[----:B------:R-:W-:Y:S02]  /*6db10*/  LOP3.LUT R0, R0, 0xffff, RZ, 0xc0, !PT ;  /* 0x0000ffff00007812 */ /* 0x000fe400078ec0ff */
[----:B------:R-:W-:-:S02]  /*6db20*/  LOP3.LUT R4, R4, 0xffff, RZ, 0xc0, !PT ;  /* 0x0000ffff04047812 */ /* 0x000fc400078ec0ff */
[----:B------:R-:W-:Y:S02]  /*6db30*/  PRMT R172, R91, 0x3340, R93 ;  /* 0x000033405bac7816 */ /* 0x000fe4000000005d */
[----:B------:R-:W-:Y:S02]  /*6db40*/  PRMT R149, R88, 0x3340, R89 ;  /* 0x0000334058957816 */ /* 0x000fe40000000059 */
[----:B------:R-:W-:Y:S02]  /*6db50*/  SHF.R.U32.HI R94, RZ, 0x8, R130 ;  /* 0x00000008ff5e7819 */ /* 0x000fe40000011682 */
[----:B------:R-:W-:Y:S01]  /*6db60*/  PRMT R89, R2, 0x3340, R5 ;  /* 0x0000334002597816 */ /* 0x000fe20000000005 */
[----:B------:R-:W2:Y:S01]  /*6db70*/  LDL.LU R130, [R1+0x2f8] ;  /* 0x0002f80001827983 */ /* 0x000ea20000300800 */
[----:B------:R-:W-:Y:S02]  /*6db80*/  SHF.R.U32.HI R168, RZ, 0x8, R87 ;  /* 0x00000008ffa87819 */ /* 0x000fe40000011657 */
[----:B------:R-:W-:-:S02]  /*6db90*/  SHF.R.U32.HI R90, RZ, 0x8, R90 ;  /* 0x00000008ff5a7819 */ /* 0x000fc4000001165a */
[----:B------:R-:W-:Y:S02]  /*6dba0*/  PRMT R87, R0, 0x3340, R4 ;  /* 0x0000334000577816 */ /* 0x000fe40000000004 */
[----:B------:R-:W-:Y:S02]  /*6dbb0*/  SHF.R.U32.HI R97, RZ, 0x8, R97 ;  /* 0x00000008ff617819 */ /* 0x000fe40000011661 */
[----:B------:R-:W-:Y:S02]  /*6dbc0*/  SHF.R.U32.HI R99, RZ, 0x8, R99 ;  /* 0x00000008ff637819 */ /* 0x000fe40000011663 */
[----:B------:R-:W-:Y:S02]  /*6dbd0*/  LOP3.LUT R90, R90, 0xffff, RZ, 0xc0, !PT ;  /* 0x0000ffff5a5a7812 */ /* 0x000fe400078ec0ff */
        /* <DEDUP_REMOVED lines=10> */
[----:B----4-:R-:W-:Y:S02]  /*6dc80*/  SHF.R.U32.HI R2, RZ, 0x8, R147 ;  /* 0x00000008ff027819 */ /* 0x010fe40000011693 */
[----:B------:R-:W-:Y:S01]  /*6dc90*/  LOP3.LUT R7, R7, 0xffff, RZ, 0xc0, !PT ;  /* 0x0000ffff07077812 */ /* 0x000fe200078ec0ff */
[----:B------:R-:W4:Y:S01]  /*6dca0*/  LDL.LU R147, [R1+0x2c4] ;  /* 0x0002c40001937983 */ /* 0x000f220000300800 */
[----:B------:R-:W-:-:S02]  /*6dcb0*/  LOP3.LUT R2, R2, 0xffff, RZ, 0xc0, !PT ;  /* 0x0000ffff02027812 */ /* 0x000fc400078ec0ff */
[----:B------:R-:W-:Y:S01]  /*6dcc0*/  LOP3.LUT R97, R97, 0xffff, RZ, 0xc0, !PT ;  /* 0x0000ffff61617812 */ /* 0x000fe200078ec0ff */
[----:B------:R-:W4:Y:S01]  /*6dcd0*/  LDL.LU R122, [R1+0x2ac] ;  /* 0x0002ac00017a7983 */ /* 0x000f220000300800 */
[----:B------:R-:W-:Y:S02]  /*6dce0*/  LOP3.LUT R99, R99, 0xffff, RZ, 0xc0, !PT ;  /* 0x0000ffff63637812 */ /* 0x000fe400078ec0ff */
[----:B------:R-:W-:Y:S02]  /*6dcf0*/  PRMT R93, R93, 0x3340, R2 ;  /* 0x000033405d5d7816 */ /* 0x000fe40000000002 */
[----:B------:R-:W-:Y:S02]  /*6dd00*/  PRMT R148, R90, 0x3340, R1 ;  /* 0x000033405a947816 */ /* 0x000fe40000000001 */
[----:B------:R-:W-:Y:S02]  /*6dd10*/  PRMT R90, R3, 0x3340, R7 ;  /* 0x00003340035a7816 */ /* 0x000fe40000000007 */
[----:B------:R-:W-:-:S02]  /*6dd20*/  SHF.R.U32.HI R2, RZ, 0x8, R126 ;  /* 0x00000008ff027819 */ /* 0x000fc4000001167e */
        /* <DEDUP_REMOVED lines=10> */
[----:B------:R-:W-:Y:S02]  /*6ddd0*/  LOP3.LUT R94, R94, 0xffff, RZ, 0xc0, !PT ;  /* 0x0000ffff5e5e7812 */ /* 0x000fe400078ec0ff */
[----:B------:R-:W-:Y:S02]  /*6dde0*/  LOP3.LUT R0, R0, 0xffff, RZ, 0xc0, !PT ;  /* 0x0000ffff00007812 */ /* 0x000fe400078ec0ff */
[----:B------:R-:W-:Y:S02]  /*6ddf0*/  SHF.R.U32.HI R100, RZ, 0x8, R100 ;  /* 0x00000008ff647819 */ /* 0x000fe40000011664 */
[----:B------:R-:W-:Y:S02]  /*6de00*/  PRMT R94, R94, 0x3340, R0 ;  /* 0x000033405e5e7816 */ /* 0x000fe40000000000 */
[----:B------:R-:W-:Y:S02]  /*6de10*/  SHF.R.U32.HI R101, RZ, 0x8, R101 ;  /* 0x00000008ff657819 */ /* 0x000fe40000011665 */
[----:B------:R-:W-:-:S02]  /*6de20*/  SHF.R.U32.HI R0, RZ, 0x8, R128 ;  /* 0x00000008ff007819 */ /* 0x000fc40000011680 */
[----:B------:R-:W-:Y:S01]  /*6de30*/  LOP3.LUT R100, R100, 0xffff, RZ, 0xc0, !PT ;  /* 0x0000ffff64647812 */ /* 0x000fe200078ec0ff */
[----:B------:R-:W2:Y:S01]  /*6de40*/  LDL.LU R128, [R1+0x328] ;  /* 0x0003280001807983 */ /* 0x000ea20000300800 */
[----:B------:R-:W-:Y:S02]  /*6de50*/  LOP3.LUT R2, R2, 0xffff, RZ, 0xc0, !PT ;  /* 0x0000ffff02027812 */ /* 0x000fe400078ec0ff */
[----:B------:R-:W-:Y:S02]  /*6de60*/  LOP3.LUT R4, R4, 0xffff, RZ, 0xc0, !PT ;  /* 0x0000ffff04047812 */ /* 0x000fe400078ec0ff */
[----:B------:R-:W-:Y:S02]  /*6de70*/  LOP3.LUT R101, R101, 0xffff, RZ, 0xc0, !PT ;  /* 0x0000ffff65657812 */ /* 0x000fe400078ec0ff */
[----:B------:R-:W-:Y:S02]  /*6de80*/  LOP3.LUT R0, R0, 0xffff, RZ, 0xc0, !PT ;  /* 0x0000ffff00007812 */ /* 0x000fe400078ec0ff */
[----:B------:R-:W-:-:S02]  /*6de90*/  LOP3.LUT R3, R3, 0xffff, RZ, 0xc0, !PT ;  /* 0x0000ffff03037812 */ /* 0x000fc400078ec0ff */
[--C-:B------:R-:W-:Y:S02]  /*6dea0*/  PRMT R179, R100, 0x3340, R1.reuse ;  /* 0x0000334064b37816 */ /* 0x100fe40000000001 */
[----:B------:R-:W-:Y:S02]  /*6deb0*/  PRMT R98, R2, 0x3340, R4 ;  /* 0x0000334002627816 */ /* 0x000fe40000000004 */
[----:B------:R-:W-:Y:S02]  /*6dec0*/  PRMT R180, R101, 0x3340, R1 ;  /* 0x0000334065b47816 */ /* 0x000fe40000000001 */
[----:B------:R-:W-:Y:S02]  /*6ded0*/  PRMT R96, R0, 0x3340, R3 ;  /* 0x0000334000607816 */ /* 0x000fe40000000003 */
[----:B------:R-:W-:Y:S02]  /*6dee0*/  SHF.R.U32.HI R215, RZ, 0x8, R191 ;  /* 0x00000008ffd77819 */ /* 0x000fe400000116bf */
[----:B------:R-:W-:-:S02]  /*6def0*/  SHF.R.U32.HI R101, RZ, 0x8, R130 ;  /* 0x00000008ff657819 */ /* 0x000fc40000011682 */
[----:B------:R-:W2:Y:S02]  /*6df00*/  LDL.LU R130, [R1+0x324] ;  /* 0x0003240001827983 */ /* 0x000ea40000300800 */
[----:B------:R-:W-:Y:S02]  /*6df10*/  LOP3.LUT R101, R101, 0xffff, RZ, 0xc0, !PT ;  /* 0x0000ffff65657812 */ /* 0x000fe400078ec0ff */
[----:B------:R-:W-:Y:S02]  /*6df20*/  SHF.R.U32.HI R191, RZ, 0x8, R109 ;  /* 0x00000008ffbf7819 */ /* 0x000fe4000001166d */
[----:B------:R-:W-:Y:S02]  /*6df30*/  SHF.R.U32.HI R100, RZ, 0x8, R127 ;  /* 0x00000008ff647819 */ /* 0x000fe4000001167f */
[----:B------:R-:W2:Y:S02]  /*6df40*/  LDL.LU R127, [R1+0xe8] ;  /* 0x0000e800017f7983 */ /* 0x000ea40000300800 */
[----:B------:R-:W-:-:S02]  /*6df50*/  LOP3.LUT R100, R100, 0xffff, RZ, 0xc0, !PT ;  /* 0x0000ffff64647812 */ /* 0x000fc400078ec0ff */
[----:B------:R-:W-:Y:S02]  /*6df60*/  SHF.R.U32.HI R0, RZ, 0x8, R124 ;  /* 0x00000008ff007819 */ /* 0x000fe4000001167c */
[----:B------:R-:W-:Y:S02]  /*6df70*/  SHF.R.U32.HI R99, RZ, 0x8, R129 ;  /* 0x00000008ff637819 */ /* 0x000fe40000011681 */
[----:B------:R-:W-:Y:S01]  /*6df80*/  LOP3.LUT R0, R0, 0xffff, RZ, 0xc0, !PT ;  /* 0x0000ffff00007812 */ /* 0x000fe200078ec0ff */
[----:B------:R-:W2:Y:S01]  /*6df90*/  LDL.LU R129, [R1+0x318] ;  /* 0x0003180001817983 */ /* 0x000ea20000300800 */
[----:B---3--:R-:W-:-:S03]  /*6dfa0*/  SHF.R.U32.HI R2, RZ, 0x8, R139 ;  /* 0x00000008ff027819 */ /* 0x008fc6000001168b */
[----:B------:R-:W3:Y:S01]  /*6dfb0*/  LDL.LU R124, [R1+0xe4] ;  /* 0x0000e400017c7983 */ /* 0x000ee20000300800 */
[----:B------:R-:W-:-:S03]  /*6dfc0*/  LOP3.LUT R2, R2, 0xffff, RZ, 0xc0, !PT ;  /* 0x0000ffff02027812 */ /* 0x000fc600078ec0ff */
[----:B------:R-:W3:Y:S01]  /*6dfd0*/  LDL.LU R139, [R1+0x320] ;  /* 0x00032000018b7983 */ /* 0x000ee20000300800 */
[----:B----4-:R-:W-:Y:S02]  /*6dfe0*/  SHF.R.U32.HI R102, RZ, 0x8, R147 ;  /* 0x00000008ff667819 */ /* 0x010fe40000011693 */
[----:B------:R-:W-:Y:S01]  /*6dff0*/  PRMT R100, R100, 0x3340, R2 ;  /* 0x0000334064647816 */ /* 0x000fe20000000002 */
        /* <DEDUP_REMOVED lines=11> */
[----:B------:R-:W-:Y:S02]  /*6e0b0*/  SHF.R.U32.HI R103, RZ, 0x8, R122 ;  /* 0x00000008ff677819 */ /* 0x000fe4000001167a */
[----:B------:R-:W-:Y:S02]  /*6e0c0*/  LOP3.LUT R108, R108, 0xffff, RZ, 0xc0, !PT ;  /* 0x0000ffff6c6c7812 */ /* 0x000fe400078ec0ff */
[----:B------:R-:W-:-:S02]  /*6e0d0*/  PRMT R232, R187, 0x3340, R1 ;  /* 0x00003340bbe87816 */ /* 0x000fc40000000001 */
[----:B------:R-:W-:Y:S02]  /*6e0e0*/  SHF.R.U32.HI R115, RZ, 0x8, R115 ;  /* 0x00000008ff737819 */ /* 0x000fe40000011673 */
[----:B------:R-:W-:Y:S02]  /*6e0f0*/  SHF.R.U32.HI R116, RZ, 0x8, R116 ;  /* 0x00000008ff747819 */ /* 0x000fe40000011674 */
[----:B------:R-:W-:Y:S02]  /*6e100*/  LOP3.LUT R103, R103, 0xffff, RZ, 0xc0, !PT ;  /* 0x0000ffff67677812 */ /* 0x000fe400078ec0ff */
[----:B------:R-:W-:Y:S02]  /*6e110*/  LOP3.LUT R2, R2, 0xffff, RZ, 0xc0, !PT ;  /* 0x0000ffff02027812 */ /* 0x000fe400078ec0ff */
[----:B------:R-:W-:Y:S02]  /*6e120*/  PRMT R187, R108, 0x3340, R1 ;  /* 0x000033406cbb7816 */ /* 0x000fe40000000001 */
[----:B------:R-:W-:-:S02]  /*6e130*/  SHF.R.U32.HI R108, RZ, 0x8, R126 ;  /* 0x00000008ff6c7819 */ /* 0x000fc4000001167e */
[----:B------:R-:W-:Y:S01]  /*6e140*/  SHF.R.U32.HI R107, RZ, 0x8, R131 ;  /* 0x00000008ff6b7819 */ /* 0x000fe20000011683 */
[----:B------:R-:W2:Y:S01]  /*6e150*/  LDL.LU R126, [R1+0x300] ;  /* 0x00030000017e7983 */ /* 0x000ea20000300800 */
[----:B------:R-:W-:Y:S02]  /*6e160*/  LOP3.LUT R115, R115, 0xffff, RZ, 0xc0, !PT ;  /* 0x0000ffff73737812 */ /* 0x000fe400078ec0ff */
[----:B------:R-:W-:Y:S01]  /*6e170*/  LOP3.LUT R116, R116, 0xffff, RZ, 0xc0, !PT ;  /* 0x0000ffff74747812 */ /* 0x000fe200078ec0ff */
[----:B------:R-:W2:Y:S01]  /*6e180*/  LDL.LU R131, [R1+0x2fc] ;  /* 0x0002fc0001837983 */ /* 0x000ea20000300800 */
[----:B------:R-:W-:Y:S02]  /*6e190*/  PRMT R103, R103, 0x3340, R2 ;  /* 0x0000334067677816 */ /* 0x000fe40000000002 */
[----:B------:R-:W-:Y:S02]  /*6e1a0*/  SHF.R.U32.HI R201, RZ, 0x8, R117 ;  /* 0x00000008ffc97819 */ /* 0x000fe40000011675 */
[----:B------:R-:W-:-:S02]  /*6e1b0*/  SHF.R.U32.HI R205, RZ, 0x8, R200 ;  /* 0x00000008ffcd7819 */ /* 0x000fc400000116c8 */
[----:B------:R-:W-:Y:S02]  /*6e1c0*/  PRMT R200, R115, 0x3340, R116 ;  /* 0x0000334073c87816 */ /* 0x000fe40000000074 */
[----:B------:R-:W-:Y:S02]  /*6e1d0*/  SHF.R.U32.HI R118, RZ, 0x8, R18 ;  /* 0x00000008ff767819 */ /* 0x000fe40000011612 */
[----:B---3--:R-:W-:Y:S02]  /*6e1e0*/  SHF.R.U32.HI R3, RZ, 0x8, R124 ;  /* 0x00000008ff037819 */ /* 0x008fe4000001167c */
[----:B------:R-:W3:Y:S01]  /*6e1f0*/  LDL.LU R124, [R1+0x330] ;  /* 0x00033000017c7983 */ /* 0x000ee20000300800 */
[----:B------:R-:W-:-:S03]  /*6e200*/  SHF.R.U32.HI R2, RZ, 0x8, R139 ;  /* 0x00000008ff027819 */ /* 0x000fc6000001168b */
[----:B------:R-:W3:Y:S01]  /*6e210*/  LDL.LU R139, [R1+0x32c] ;  /* 0x00032c00018b7983 */ /* 0x000ee20000300800 */
[----:B----4-:R-:W-:-:S03]  /*6e220*/  SHF.R.U32.HI R113, RZ, 0x8, R147 ;  /* 0x00000008ff717819 */ /* 0x010fc60000011693 */
[----:B------:R-:W4:Y:S01]  /*6e230*/  LDL.LU R147, [R1+0x514] ;  /* 0x0005140001937983 */ /* 0x000f220000300800 */
[----:B------:R-:W-:-:S03]  /*6e240*/  SHF.R.U32.HI R117, RZ, 0x8, R123 ;  /* 0x00000008ff757819 */ /* 0x000fc6000001167b */
[----:B------:R-:W4:Y:S01]  /*6e250*/  LDL.LU R123, [R1+0x370] ;  /* 0x00037000017b7983 */ /* 0x000f220000300800 */
[----:B------:R-:W-:-:S03]  /*6e260*/  SHF.R.U32.HI R119, RZ, 0x8, R125 ;  /* 0x00000008ff777819 */ /* 0x000fc6000001167d */
[----:B------:R-:W4:Y:S01]  /*6e270*/  LDL.LU R125, [R1+0x2cc] ;  /* 0x0002cc00017d7983 */ /* 0x000f220000300800 */
[----:B--2---:R-:W-:-:S03]  /*6e280*/  SHF.R.U32.HI R116, RZ, 0x8, R155 ;  /* 0x00000008ff747819 */ /* 0x004fc6000001169b */
[----:B------:R-:W2:Y:S04]  /*6e290*/  LDL.LU R155, [R1+0x3b8] ;  /* 0x0003b800019b7983 */ /* 0x000ea80000300800 */
[----:B------:R-:W3:Y:S01]  /*6e2a0*/  LDL.LU R18, [R1+0x2d4c] ;  /* 0x002d4c0001127983 */ /* 0x000ee20000300800 */
[----:B------:R-:W-:Y:S02]  /*6e2b0*/  LOP3.LUT R108, R108, 0xffff, RZ, 0xc0, !PT ;  /* 0x0000ffff6c6c7812 */ /* 0x000fe400078ec0ff */
[----:B------:R-:W-:Y:S02]  /*6e2c0*/  LOP3.LUT R0, R0, 0xffff, RZ, 0xc0, !PT ;  /* 0x0000ffff00007812 */ /* 0x000fe400078ec0ff */
[----:B------:R-:W-:Y:S02]  /*6e2d0*/  SHF.R.U32.HI R115, RZ, 0x8, R128 ;  /* 0x00000008ff737819 */ /* 0x000fe40000011680 */
[----:B------:R-:W-:-:S02]  /*6e2e0*/  PRMT R108, R108, 0x3340, R0 ;  /* 0x000033406c6c7816 */ /* 0x000fc40000000000 */
[----:B------:R-:W-:Y:S02]  /*6e2f0*/  SHF.R.U32.HI R0, RZ, 0x8, R129 ;  /* 0x00000008ff007819 */ /* 0x000fe40000011681 */
[----:B------:R-:W-:Y:S02]  /*6e300*/  LOP3.LUT R115, R115, 0xffff, RZ, 0xc0, !PT ;  /* 0x0000ffff73737812 */ /* 0x000fe400078ec0ff */
[----:B------:R-:W-:-:S04]  /*6e310*/  LOP3.LUT R0, R0, 0xffff, RZ, 0xc0, !PT ;  /* 0x0000ffff00007812 */ /* 0x000fc800078ec0ff */
[----:B------:R-:W-:Y:S02]  /*6e320*/  PRMT R115, R115, 0x3340, R0 ;  /* 0x0000334073737816 */ /* 0x000fe40000000000 */
[----:B------:R-:W-:Y:S02]  /*6e330*/  SHF.R.U32.HI R0, RZ, 0x8, R131 ;  /* 0x00000008ff007819 */ /* 0x000fe40000011683 */
[----:B------:R-:W2:Y:S01]  /*6e340*/  LDL.LU R131, [R1+0x41c] ;  /* 0x00041c0001837983 */ /* 0x000ea20000300800 */
[----:B------:R-:W-:Y:S02]  /*6e350*/  SHF.R.U32.HI R111, RZ, 0x8, R130 ;  /* 0x00000008ff6f7819 */ /* 0x000fe40000011682 */
[----:B------:R-:W-:Y:S02]  /*6e360*/  LOP3.LUT R2, R2, 0xffff, RZ, 0xc0, !PT ;  /* 0x0000ffff02027812 */ /* 0x000fe400078ec0ff */
[----:B------:R-:W-:-:S04]  /*6e370*/  LOP3.LUT R111, R111, 0xffff, RZ, 0xc0, !PT ;  /* 0x0000ffff6f6f7812 */ /* 0x000fc800078ec0ff */
[----:B------:R-:W-:Y:S02]  /*6e380*/  PRMT R111, R111, 0x3340, R2 ;  /* 0x000033406f6f7816 */ /* 0x000fe40000000002 */
[----:B------:R-:W-:Y:S02]  /*6e390*/  SHF.R.U32.HI R2, RZ, 0x8, R126 ;  /* 0x00000008ff027819 */ /* 0x000fe4000001167e */
[----:B------:R-:W0:Y:S01]  /*6e3a0*/  S2R R126, SR_TID.X ;  /* 0x00000000007e7919 */ /* 0x000e220000002100 */
[----:B---3--:R-:W-:Y:S02]  /*6e3b0*/  SHF.R.U32.HI R122, RZ, 0x8, R18 ;  /* 0x00000008ff7a7819 */ /* 0x008fe40000011612 */
[----:B------:R-:W3:Y:S01]  /*6e3c0*/  LDL.LU R18, [R1+0x2d48] ;  /* 0x002d480001127983 */ /* 0x000ee20000300800 */
[----:B------:R-:W-:Y:S02]  /*6e3d0*/  LOP3.LUT R19, R19, 0xffff, RZ, 0xc0, !PT ;  /* 0x0000ffff13137812 */ /* 0x000fe400078ec0ff */
[----:B------:R-:W-:-:S02]  /*6e3e0*/  SHF.R.U32.HI R120, RZ, 0x8, R120 ;  /* 0x00000008ff787819 */ /* 0x000fc40000011678 */
[----:B------:R-:W-:Y:S01]  /*6e3f0*/  PRMT R45, R45, 0x3340, R19 ;  /* 0x000033402d2d7816 */ /* 0x000fe20000000013 */
[----:B0-----:R-:W-:Y:S01]  /*6e400*/  IMAD.SHL.U32 R19, R126, 0x8, RZ ;  /* 0x000000087e137824 */ /* 0x001fe200078e00ff */
[----:B------:R-:W-:Y:S02]  /*6e410*/  SHF.R.U32.HI R121, RZ, 0x8, R121 ;  /* 0x00000008ff797819 */ /* 0x000fe40000011679 */
[----:B------:R-:W-:Y:S02]  /*6e420*/  LOP3.LUT R120, R120, 0xffff, RZ, 0xc0, !PT ;  /* 0x0000ffff78787812 */ /* 0x000fe400078ec0ff */
[----:B------:R-:W-:Y:S02]  /*6e430*/  LOP3.LUT R121, R121, 0xffff, RZ, 0xc0, !PT ;  /* 0x0000ffff79797812 */ /* 0x000fe400078ec0ff */
[----:B------:R-:W-:Y:S02]  /*6e440*/  LOP3.LUT R19, R19, 0x300, RZ, 0xc0, !PT ;  /* 0x0000030013137812 */ /* 0x000fe400078ec0ff */
[----:B------:R-:W-:-:S02]  /*6e450*/  PRMT R177, R120, 0x3340, R121 ;  /* 0x0000334078b17816 */ /* 0x000fc40000000079 */
[----:B------:R-:W-:Y:S01]  /*6e460*/  SHF.R.U32.HI R121, RZ, 0x8, R139 ;  /* 0x00000008ff797819 */ /* 0x000fe2000001168b */
[----:B----4-:R-:W-:Y:S01]  /*6e470*/  IMAD.IADD R19, R147, 0x1, R19 ;  /* 0x0000000193137824 */ /* 0x010fe200078e0213 */
[----:B------:R-:W4:Y:S04]  /*6e480*/  LDL.LU R139, [R1+0x548] ;  /* 0x00054800018b7983 */ /* 0x000f280000300800 */
[----:B------:R-:W4:Y:S01]  /*6e490*/  LDL.LU R147, [R1+0x570] ;  /* 0x0005700001937983 */ /* 0x000f220000300800 */
[----:B---3--:R-:W-:-:S03]  /*6e4a0*/  SHF.R.U32.HI R126, RZ, 0x8, R18 ;  /* 0x00000008ff7e7819 */ /* 0x008fc60000011612 */
[----:B------:R-:W3:Y:S01]  /*6e4b0*/  LDL.LU R18, [R1+0x2d44] ;  /* 0x002d440001127983 */ /* 0x000ee20000300800 */
        /* <DEDUP_REMOVED lines=8> */
[----:B--2---:R-:W-:Y:S02]  /*6e540*/  SHF.R.U32.HI R125, RZ, 0x8, R155 ;  /* 0x00000008ff7d7819 */ /* 0x004fe4000001169b */
[----:B------:R-:W2:Y:S01]  /*6e550*/  LDL.LU R155, [R1+0x618] ;  /* 0x00061800019b7983 */ /* 0x000ea20000300800 */
[----:B------:R-:W-:-:S03]  /*6e560*/  SHF.R.U32.HI R127, RZ, 0x8, R10 ;  /* 0x00000008ff7f7819 */ /* 0x000fc6000001160a */
[----:B------:R-:W2:Y:S04]  /*6e570*/  LDL.LU R10, [R1+0x2d40] ;  /* 0x002d4000010a7983 */ /* 0x000ea80000300800 */
[----:B------:R-:W2:Y:S01]  /*6e580*/  LDL.LU R9, [R1+0x708] ;  /* 0x0007080001097983 */ /* 0x000ea20000300800 */
[----:B---3--:R-:W-:-:S03]  /*6e590*/  SHF.R.U32.HI R129, RZ, 0x8, R18 ;  /* 0x00000008ff817819 */ /* 0x008fc60000011612 */
[----:B------:R-:W3:Y:S01]  /*6e5a0*/  LDL.LU R18, [R1+0x2d3c] ;  /* 0x002d3c0001127983 */ /* 0x000ee20000300800 */
[----:B------:R-:W-:Y:S02]  /*6e5b0*/  SHF.R.U32.HI R128, RZ, 0x8, R131 ;  /* 0x00000008ff807819 */ /* 0x000fe40000011683 */
[----:B----4-:R-:W-:Y:S01]  /*6e5c0*/  SHF.R.U32.HI R130, RZ, 0x8, R139 ;  /* 0x00000008ff827819 */ /* 0x010fe2000001168b */
[----:B------:R-:W4:Y:S01]  /*6e5d0*/  LDL.LU R8, [R1+0x73c] ;  /* 0x00073c0001087983 */ /* 0x000f220000300800 */
[----:B------:R-:W-:Y:S02]  /*6e5e0*/  SHF.R.U32.HI R131, RZ, 0x8, R147 ;  /* 0x00000008ff837819 */ /* 0x000fe40000011693 */
[----:B------:R-:W-:Y:S02]  /*6e5f0*/  SHF.R.U32.HI R139, RZ, 0x8, R14 ;  /* 0x00000008ff8b7819 */ /* 0x000fe4000001160e */
[----:B------:R-:W4:Y:S01]  /*6e600*/  LDL.LU R14, [R1+0x2d38] ;  /* 0x002d3800010e7983 */ /* 0x000f220000300800 */
[----:B------:R-:W-:-:S02]  /*6e610*/  SHF.R.U32.HI R61, RZ, 0x8, R61 ;  /* 0x00000008ff3d7819 */ /* 0x000fc4000001163d */
[----:B---3--:R-:W-:Y:S02]  /*6e620*/  SHF.R.U32.HI R147, RZ, 0x8, R18 ;  /* 0x00000008ff937819 */ /* 0x008fe40000011612 */
[----:B------:R-:W3:Y:S01]  /*6e630*/  LDL.LU R18, [R1+0x2d34] ;  /* 0x002d340001127983 */ /* 0x000ee20000300800 */
[----:B------:R-:W-:Y:S02]  /*6e640*/  SHF.R.U32.HI R62, RZ, 0x8, R62 ;  /* 0x00000008ff3e7819 */ /* 0x000fe4000001163e */
[----:B------:R-:W-:Y:S01]  /*6e650*/  LOP3.LUT R61, R61, 0xffff, RZ, 0xc0, !PT ;  /* 0x0000ffff3d3d7812 */ /* 0x000fe200078ec0ff */
[----:B------:R-:W2:Y:S01]  /*6e660*/  LDL.LU R60, [R1+0x380] ;  /* 0x00038000013c7983 */ /* 0x000ea20000300800 */
[----:B------:R-:W-:Y:S02]  /*6e670*/  LOP3.LUT R62, R62, 0xffff, RZ, 0xc0, !PT ;  /* 0x0000ffff3e3e7812 */ /* 0x000fe400078ec0ff */
[----:B------:R-:W-:Y:S02]  /*6e680*/  LOP3.LUT R119, R119, 0xffff, RZ, 0xc0, !PT ;  /* 0x0000ffff77777812 */ /* 0x000fe400078ec0ff */
[----:B------:R-:W-:-:S02]  /*6e690*/  LOP3.LUT R0, R0, 0xffff, RZ, 0xc0, !PT ;  /* 0x0000ffff00007812 */ /* 0x000fc400078ec0ff */
[----:B------:R-:W-:Y:S02]  /*6e6a0*/  LOP3.LUT R110, R110, 0xffff, RZ, 0xc0, !PT ;  /* 0x0000ffff6e6e7812 */ /* 0x000fe400078ec0ff */
[----:B------:R-:W-:Y:S02]  /*6e6b0*/  LOP3.LUT R3, R3, 0xffff, RZ, 0xc0, !PT ;  /* 0x0000ffff03037812 */ /* 0x000fe400078ec0ff */
[--C-:B------:R-:W-:Y:S02]  /*6e6c0*/  PRMT R112, R61, 0x3340, R1.reuse ;  /* 0x000033403d707816 */ /* 0x100fe40000000001 */
[----:B------:R-:W-:Y:S01]  /*6e6d0*/  PRMT R119, R119, 0x3340, R0 ;  /* 0x0000334077777816 */ /* 0x000fe20000000000 */
[----:B------:R-:W4:Y:S01]  /*6e6e0*/  LDL.LU R61, [R1+0x378] ;  /* 0x00037800013d7983 */ /* 0x000f220000300800 */
[----:B------:R-:W-:Y:S02]  /*6e6f0*/  PRMT R136, R62, 0x3340, R1 ;  /* 0x000033403e887816 */ /* 0x000fe40000000001 */
[----:B------:R-:W-:Y:S01]  /*6e700*/  SHF.R.U32.HI R0, RZ, 0x8, R171 ;  /* 0x00000008ff007819 */ /* 0x000fe200000116ab */
[----:B------:R-:W4:Y:S01]  /*6e710*/  LDL.LU R63, [R1+0x76c] ;  /* 0x00076c00013f7983 */ /* 0x000f220000300800 */
[----:B------:R-:W-:-:S02]  /*6e720*/  PRMT R110, R110, 0x3340, R3 ;  /* 0x000033406e6e7816 */ /* 0x000fc40000000003 */
[----:B------:R-:W-:Y:S01]  /*6e730*/  SHF.R.U32.HI R171, RZ, 0x8, R15 ;  /* 0x00000008ffab7819 */ /* 0x000fe2000001160f */
[----:B------:R-:W4:Y:S04]  /*6e740*/  LDL.LU R62, [R1+0x348] ;  /* 0x00034800013e7983 */ /* 0x000f280000300800 */
[----:B------:R-:W4:Y:S01]  /*6e750*/  LDL.LU R15, [R1+0x2d30] ;  /* 0x002d3000010f7983 */ /* 0x000f220000300800 */
[----:B---3--:R-:W-:-:S03]  /*6e760*/  SHF.R.U32.HI R3, RZ, 0x8, R18 ;  /* 0x00000008ff037819 */ /* 0x008fc60000011612 */
[----:B------:R-:W3:Y:S01]  /*6e770*/  LDL.LU R18, [R1+0x2d2c] ;  /* 0x002d2c0001127983 */ /* 0x000ee20000300800 */
[----:B------:R-:W-:Y:S02]  /*6e780*/  LOP3.LUT R6, R6, 0xffff, RZ, 0xc0, !PT ;  /* 0x0000ffff06067812 */ /* 0x000fe400078ec0ff */
[----:B------:R-:W-:Y:S02]  /*6e790*/  SHF.R.U32.HI R4, RZ, 0x8, R16 ;  /* 0x00000008ff047819 */ /* 0x000fe40000011610 */
[----:B------:R-:W-:Y:S01]  /*6e7a0*/  PRMT R88, R6, 0x3340, R1 ;  /* 0x0000334006587816 */ /* 0x000fe20000000001 */
[----:B------:R-:W4:Y:S01]  /*6e7b0*/  LDL.LU R16, [R1+0x2d28] ;  /* 0x002d280001107983 */ /* 0x000f220000300800 */
[----:B------:R-:W-:Y:S02]  /*6e7c0*/  SHF.R.U32.HI R7, RZ, 0x8, R17 ;  /* 0x00000008ff077819 */ /* 0x000fe40000011611 */
[----:B---3--:R-:W-:Y:S02]  /*6e7d0*/  SHF.R.U32.HI R6, RZ, 0x8, R18 ;  /* 0x00000008ff067819 */ /* 0x008fe40000011612 */
[----:B------:R-:W3:Y:S04]  /*6e7e0*/  LDL.LU R18, [R1+0x2d24] ;  /* 0x002d240001127983 */ /* 0x000ee80000300800 */
[----:B------:R-:W3:Y:S01]  /*6e7f0*/  LDL.LU R17, [R1+0x2d20] ;  /* 0x002d200001117983 */ /* 0x000ee20000300800 */
[----:B------:R-:W-:-:S02]  /*6e800*/  LOP3.LUT R117, R117, 0xffff, RZ, 0xc0, !PT ;  /* 0x0000ffff75757812 */ /* 0x000fc400078ec0ff */
[----:B------:R-:W-:Y:S02]  /*6e810*/  LOP3.LUT R2, R2, 0xffff, RZ, 0xc0, !PT ;  /* 0x0000ffff02027812 */ /* 0x000fe400078ec0ff */
[----:B--2---:R-:W-:Y:S02]  /*6e820*/  LOP3.LUT R60, R60, 0xffff, RZ, 0xc0, !PT ;  /* 0x0000ffff3c3c7812 */ /* 0x004fe400078ec0ff */
[----:B------:R-:W-:Y:S02]  /*6e830*/  PRMT R117, R117, 0x3340, R2 ;  /* 0x0000334075757816 */ /* 0x000fe40000000002 */
[----:B----4-:R-:W-:Y:S02]  /*6e840*/  LOP3.LUT R61, R61, 0xffff, RZ, 0xc0, !PT ;  /* 0x0000ffff3d3d7812 */ /* 0x010fe400078ec0ff */
[----:B------:R-:W-:Y:S02]  /*6e850*/  SHF.R.U32.HI R2, RZ, 0x8, R9 ;  /* 0x00000008ff027819 */ /* 0x000fe40000011609 */
[----:B------:R-:W-:-:S02]  /*6e860*/  SHF.R.U32.HI R5, RZ, 0x8, R8 ;  /* 0x00000008ff057819 */ /* 0x000fc40000011608 */
[----:B------:R-:W-:Y:S02]  /*6e870*/  LOP3.LUT R62, R62, 0xffff, RZ, 0xc0, !PT ;  /* 0x0000ffff3e3e7812 */ /* 0x000fe400078ec0ff */
[----:B------:R-:W-:Y:S02]  /*6e880*/  SHF.R.U32.HI R8, RZ, 0x8, R63 ;  /* 0x00000008ff087819 */ /* 0x000fe4000001163f */
[----:B---3--:R-:W-:Y:S02]  /*6e890*/  SHF.R.U32.HI R9, RZ, 0x8, R18 ;  /* 0x00000008ff097819 */ /* 0x008fe40000011612 */
[----:B------:R-:W2:Y:S01]  /*6e8a0*/  LDL.LU R18, [R1+0x2d1c] ;  /* 0x002d1c0001127983 */ /* 0x000ea20000300800 */
[----:B------:R-:W-:-:S03]  /*6e8b0*/  LOP3.LUT R63, R17, 0xffff, RZ, 0xc0, !PT ;  /* 0x0000ffff113f7812 */ /* 0x000fc600078ec0ff */
[----:B------:R0:W-:Y:S04]  /*6e8c0*/  STL [R1+0x38], R60 ;  /* 0x0000383c01007387 */ /* 0x0001e80000100800 */
[----:B------:R1:W-:Y:S04]  /*6e8d0*/  STL [R1+0x34], R61 ;  /* 0x0000343d01007387 */ /* 0x0003e80000100800 */
[----:B------:R-:W3:Y:S01]  /*6e8e0*/  LDL.LU R17, [R1+0x2d18] ;  /* 0x002d180001117983 */ /* 0x000ee20000300800 */
[----:B0-----:R-:W-:-:S03]  /*6e8f0*/  PRMT R60, R16, 0x4210, R60 ;  /* 0x00004210103c7816 */ /* 0x001fc6000000003c */
[----:B------:R0:W-:Y:S01]  /*6e900*/  STL [R1+0x30], R62 ;  /* 0x0000303e01007387 */ /* 0x0001e20000100800 */
[----:B-1----:R-:W-:-:S03]  /*6e910*/  PRMT R61, R15, 0x4210, R61 ;  /* 0x000042100f3d7816 */ /* 0x002fc6000000003d */
[----:B------:R-:W4:Y:S04]  /*6e920*/  LDL.LU R16, [R1+0x2d14] ;  /* 0x002d140001107983 */ /* 0x000f280000300800 */
[----:B------:R1:W-:Y:S01]  /*6e930*/  STL [R1+0x2c], R63 ;  /* 0x00002c3f01007387 */ /* 0x0003e20000100800 */
[----:B0-----:R-:W-:-:S03]  /*6e940*/  PRMT R62, R14, 0x4210, R62 ;  /* 0x000042100e3e7816 */ /* 0x001fc6000000003e */
[----:B------:R-:W2:Y:S04]  /*6e950*/  LDL.LU R15, [R1+0x2d10] ;  /* 0x002d1000010f7983 */ /* 0x000ea80000300800 */
[----:B------:R-:W3:Y:S01]  /*6e960*/  LDL.LU R14, [R1+0x2d0c] ;  /* 0x002d0c00010e7983 */ /* 0x000ee20000300800 */
[----:B-1----:R-:W-:-:S03]  /*6e970*/  PRMT R63, R10, 0x4210, R63 ;  /* 0x000042100a3f7816 */ /* 0x002fc6000000003f */
[----:B------:R-:W4:Y:S01]  /*6e980*/  LDL.LU R10, [R1+0x2d08] ;  /* 0x002d0800010a7983 */ /* 0x000f220000300800 */
[----:B------:R-:W-:Y:S02]  /*6e990*/  SHF.R.U32.HI R162, RZ, 0x8, R162 ;  /* 0x00000008ffa27819 */ /* 0x000fe400000116a2 */
[----:B------:R-:W-:Y:S02]  /*6e9a0*/  SHF.R.U32.HI R123, RZ, 0x8, R123 ;  /* 0x00000008ff7b7819 */ /* 0x000fe4000001167b */
[----:B------:R-:W-:Y:S02]  /*6e9b0*/  SHF.R.U32.HI R155, RZ, 0x8, R155 ;  /* 0x00000008ff9b7819 */ /* 0x000fe4000001169b */
[----:B------:R-:W-:Y:S02]  /*6e9c0*/  LOP3.LUT R251, R251, 0xffff, RZ, 0xc0, !PT ;  /* 0x0000fffffbfb7812 */ /* 0x000fe400078ec0ff */
[----:B------:R-:W-:Y:S02]  /*6e9d0*/  LOP3.LUT R248, R248, 0xffff, RZ, 0xc0, !PT ;  /* 0x0000fffff8f87812 */ /* 0x000fe400078ec0ff */
[----:B------:R-:W-:-:S02]  /*6e9e0*/  LOP3.LUT R247, R247, 0xffff, RZ, 0xc0, !PT ;  /* 0x0000fffff7f77812 */ /* 0x000fc400078ec0ff */
        /* <DEDUP_REMOVED lines=80> */
[--C-:B------:R-:W-:Y:S02]  /*6eef0*/  PRMT R251, R251, 0x3340, R1.reuse ;  /* 0x00003340fbfb7816 */ /* 0x100fe40000000001 */
[--C-:B------:R-:W-:Y:S02]  /*6ef00*/  PRMT R248, R248, 0x3340, R1.reuse ;  /* 0x00003340f8f87816 */ /* 0x100fe40000000001 */
[--C-:B------:R-:W-:Y:S02]  /*6ef10*/  PRMT R247, R247, 0x3340, R1.reuse ;  /* 0x00003340f7f77816 */ /* 0x100fe40000000001 */
[----:B------:R-:W-:-:S02]  /*6ef20*/  PRMT R241, R241, 0x3340, R1 ;  /* 0x00003340f1f17816 */ /* 0x000fc40000000001 */
[--C-:B------:R-:W-:Y:S02]  /*6ef30*/  PRMT R228, R228, 0x3340, R1.reuse ;  /* 0x00003340e4e47816 */ /* 0x100fe40000000001 */
[--C-:B------:R-:W-:Y:S02]  /*6ef40*/  PRMT R227, R227, 0x3340, R1.reuse ;  /* 0x00003340e3e37816 */ /* 0x100fe40000000001 */
        /* <DEDUP_REMOVED lines=78> */
[----:B------:R-:W-:Y:S01]  /*6f430*/  PRMT R9, R9, 0x3340, R1 ;  /* 0x0000334009097816 */ /* 0x000fe20000000001 */
[----:B------:R-:W-:Y:S06]  /*6f440*/  BAR.SYNC.DEFER_BLOCKING 0x0 ;  /* 0x0000000000007b1d */ /* 0x000fec0000010000 */
[----:B------:R0:W-:Y:S02]  /*6f450*/  STSM.16.M88.4 [R19], R60 ;  /* 0x0000003c13007844 */ /* 0x0001e40000000200 */
[----:B0-----:R-:W-:-:S02]  /*6f460*/  PRMT R62, R252, 0x5410, R251 ;  /* 0x00005410fc3e7816 */ /* 0x001fc400000000fb */
[----:B------:R-:W-:Y:S02]  /*6f470*/  PRMT R61, R249, 0x5410, R248 ;  /* 0x00005410f93d7816 */ /* 0x000fe400000000f8 */
[----:B------:R-:W-:Y:S01]  /*6f480*/  PRMT R60, R250, 0x5410, R247 ;  /* 0x00005410fa3c7816 */ /* 0x000fe200000000f7 */
[----:B------:R0:W-:Y:S04]  /*6f490*/  STL [R1+0x138], R62 ;  /* 0x0001383e01007387 */ /* 0x0001e80000100800 */
[----:B------:R1:W-:Y:S04]  /*6f4a0*/  STL [R1+0x134], R61 ;  /* 0x0001343d01007387 */ /* 0x0003e80000100800 */
[----:B------:R2:W-:Y:S01]  /*6f4b0*/  STL [R1+0x130], R60 ;  /* 0x0001303c01007387 */ /* 0x0005e20000100800 */
[----:B0-----:R-:W-:-:S02]  /*6f4c0*/  PRMT R62, R246, 0x5410, R245 ;  /* 0x00005410f63e7816 */ /* 0x001fc400000000f5 */
[----:B-1----:R-:W-:-:S03]  /*6f4d0*/  PRMT R61, R244, 0x5410, R243 ;  /* 0x00005410f43d7816 */ /* 0x002fc600000000f3 */
[----:B------:R0:W-:Y:S01]  /*6f4e0*/  STL [R1+0x12c], R62 ;  /* 0x00012c3e01007387 */ /* 0x0001e20000100800 */
[----:B--2---:R-:W-:-:S03]  /*6f4f0*/  PRMT R60, R242, 0x5410, R241 ;  /* 0x00005410f23c7816 */ /* 0x004fc600000000f1 */
[----:B------:R-:W2:Y:S04]  /*6f500*/  LDL.LU R251, [R1] ;  /* 0x0000000001fb7983 */ /* 0x000ea80000300800 */
[----:B------:R1:W-:Y:S04]  /*6f510*/  STL [R1+0x128], R61 ;  /* 0x0001283d01007387 */ /* 0x0003e80000100800 */
[----:B------:R-:W3:Y:S04]  /*6f520*/  LDL.LU R242, [R1+0x4] ;  /* 0x0000040001f27983 */ /* 0x000ee80000300800 */
[----:B------:R4:W-:Y:S04]  /*6f530*/  STL [R1+0x124], R60 ;  /* 0x0001243c01007387 */ /* 0x0009e80000100800 */
[----:B------:R-:W3:Y:S04]  /*6f540*/  LDL.LU R241, [R1+0x8] ;  /* 0x0000080001f17983 */ /* 0x000ee80000300800 */
[----:B------:R-:W3:Y:S04]  /*6f550*/  LDL.LU R244, [R1+0xc] ;  /* 0x00000c0001f47983 */ /* 0x000ee80000300800 */
[----:B------:R-:W3:Y:S04]  /*6f560*/  LDL.LU R250, [R1+0x10] ;  /* 0x0000100001fa7983 */ /* 0x000ee80000300800 */
[----:B------:R-:W3:Y:S04]  /*6f570*/  LDL.LU R247, [R1+0x14] ;  /* 0x0000140001f77983 */ /* 0x000ee80000300800 */
[----:B------:R-:W3:Y:S04]  /*6f580*/  LDL.LU R249, [R1+0x18] ;  /* 0x0000180001f97983 */ /* 0x000ee80000300800 */
[----:B0-----:R-:W3:Y:S04]  /*6f590*/  LDL.LU R62, [R1+0x20] ;  /* 0x00002000013e7983 */ /* 0x001ee80000300800 */
[----:B------:R-:W3:Y:S04]  /*6f5a0*/  LDL R63, [R1+0x24] ;  /* 0x00002400013f7983 */ /* 0x000ee80000100800 */
[----:B------:R-:W3:Y:S01]  /*6f5b0*/  LDL.LU R248, [R1+0x28] ;  /* 0x0000280001f87983 */ /* 0x000ee20000300800 */
[----:B------:R-:W-:-:S02]  /*6f5c0*/  PRMT R163, R163, 0x5410, R162 ;  /* 0x00005410a3a37816 */ /* 0x000fc400000000a2 */
[----:B------:R-:W-:Y:S01]  /*6f5d0*/  PRMT R162, R161, 0x5410, R160 ;  /* 0x00005410a1a27816 */ /* 0x000fe200000000a0 */
[----:B------:R-:W3:Y:S01]  /*6f5e0*/  LDL.LU R252, [R1+0x4c] ;  /* 0x00004c0001fc7983 */ /* 0x000ee20000300800 */
[----:B------:R-:W-:Y:S02]  /*6f5f0*/  PRMT R160, R159, 0x5410, R156 ;  /* 0x000054109fa07816 */ /* 0x000fe4000000009c */
[----:B------:R-:W-:Y:S02]  /*6f600*/  PRMT R148, R149, 0x5410, R148 ;  /* 0x0000541095947816 */ /* 0x000fe40000000094 */
[----:B------:R-:W-:Y:S02]  /*6f610*/  PRMT R140, R143, 0x5410, R140 ;  /* 0x000054108f8c7816 */ /* 0x000fe4000000008c */
[----:B------:R-:W-:Y:S02]  /*6f620*/  PRMT R159, R153, 0x5410, R152 ;  /* 0x00005410999f7816 */ /* 0x000fe40000000098 */
[----:B------:R-:W-:-:S02]  /*6f630*/  PRMT R146, R150, 0x5410, R146 ;  /* 0x0000541096927816 */ /* 0x000fc40000000092 */
[----:B------:R-:W-:Y:S02]  /*6f640*/  PRMT R143, R35, 0x5410, R36 ;  /* 0x00005410238f7816 */ /* 0x000fe40000000024 */
[----:B------:R-:W-:Y:S02]  /*6f650*/  PRMT R149, R34, 0x5410, R37 ;  /* 0x0000541022957816 */ /* 0x000fe40000000025 */
[----:B------:R-:W-:Y:S01]  /*6f660*/  PRMT R116, R115, 0x5410, R116 ;  /* 0x0000541073747816 */ /* 0x000fe20000000074 */
[----:B------:R-:W0:Y:S01]  /*6f670*/  LDC.64 R34, c[0x0][0x228] ;  /* 0x00008a00ff227b82 */ /* 0x000e220000000a00 */
[----:B------:R-:W-:Y:S02]  /*6f680*/  PRMT R150, R39, 0x5410, R40 ;  /* 0x0000541027967816 */ /* 0x000fe40000000028 */
[----:B------:R-:W-:Y:S02]  /*6f690*/  PRMT R152, R41, 0x5410, R42 ;  /* 0x0000541029987816 */ /* 0x000fe4000000002a */
[----:B------:R-:W-:-:S02]  /*6f6a0*/  PRMT R144, R145, 0x5410, R144 ;  /* 0x0000541091907816 */ /* 0x000fc40000000090 */
[----:B------:R-:W-:Y:S01]  /*6f6b0*/  PRMT R145, R32, 0x5410, R33 ;  /* 0x0000541020917816 */ /* 0x000fe20000000021 */
[----:B------:R-:W0:Y:S01]  /*6f6c0*/  LDC.64 R40, c[0x0][0x228] ;  /* 0x00008a00ff287b82 */ /* 0x000e220000000a00 */
[----:B------:R-:W-:Y:S02]  /*6f6d0*/  PRMT R188, R188, 0x5410, R187 ;  /* 0x00005410bcbc7816 */ /* 0x000fe400000000bb */
[----:B------:R-:W-:Y:S02]  /*6f6e0*/  PRMT R201, R204, 0x5410, R201 ;  /* 0x00005410ccc97816 */ /* 0x000fe400000000c9 */
[----:B------:R-:W-:Y:S02]  /*6f6f0*/  PRMT R182, R182, 0x5410, R179 ;  /* 0x00005410b6b67816 */ /* 0x000fe400000000b3 */
[----:B------:R-:W-:Y:S01]  /*6f700*/  PRMT R209, R212, 0x5410, R209 ;  /* 0x00005410d4d17816 */ /* 0x000fe200000000d1 */
[----:B------:R-:W0:Y:S01]  /*6f710*/  LDC R32, c[0x0][0x244] ;  /* 0x00009100ff207b82 */ /* 0x000e220000000800 */
[----:B------:R-:W-:-:S02]  /*6f720*/  PRMT R219, R220, 0x5410, R219 ;  /* 0x00005410dcdb7816 */ /* 0x000fc400000000db */
[----:B------:R-:W-:Y:S02]  /*6f730*/  PRMT R136, R137, 0x5410, R136 ;  /* 0x0000541089887816 */ /* 0x000fe40000000088 */
[----:B------:R-:W-:Y:S02]  /*6f740*/  PRMT R137, R25, 0x5410, R26 ;  /* 0x0000541019897816 */ /* 0x000fe4000000001a */
[----:B------:R-:W-:Y:S01]  /*6f750*/  PRMT R112, R138, 0x5410, R112 ;  /* 0x000054108a707816 */ /* 0x000fe20000000070 */
[----:B------:R-:W0:Y:S01]  /*6f760*/  LDC R26, c[0x0][0x244] ;  /* 0x00009100ff1a7b82 */ /* 0x000e220000000800 */
[----:B------:R-:W-:Y:S02]  /*6f770*/  PRMT R138, R27, 0x5410, R28 ;  /* 0x000054101b8a7816 */ /* 0x000fe4000000001c */
[----:B------:R-:W-:Y:S02]  /*6f780*/  PRMT R106, R106, 0x5410, R132 ;  /* 0x000054106a6a7816 */ /* 0x000fe40000000084 */
[----:B------:R-:W-:-:S02]  /*6f790*/  PRMT R132, R11, 0x5410, R12 ;  /* 0x000054100b847816 */ /* 0x000fc4000000000c */
[----:B------:R-:W-:Y:S01]  /*6f7a0*/  PRMT R105, R105, 0x5410, R133 ;  /* 0x0000541069697816 */ /* 0x000fe20000000085 */
[----:B------:R-:W0:Y:S01]  /*6f7b0*/  LDC R27, c[0x0][0x244] ;  /* 0x00009100ff1b7b82 */ /* 0x000e220000000800 */
        /* <DEDUP_REMOVED lines=31> */
[----:B-1----:R-:W-:-:S02]  /*6f9b0*/  PRMT R61, R54, 0x5410, R55 ;  /* 0x00005410363d7816 */ /* 0x002fc40000000037 */
[----:B------:R-:W-:Y:S02]  /*6f9c0*/  PRMT R153, R43, 0x5410, R44 ;  /* 0x000054102b997816 */ /* 0x000fe4000000002c */
[----:B------:R-:W-:Y:S02]  /*6f9d0*/  PRMT R151, R154, 0x5410, R151 ;  /* 0x000054109a977816 */ /* 0x000fe40000000097 */
[----:B------:R-:W-:Y:S02]  /*6f9e0*/  PRMT R81, R81, 0x5410, R82 ;  /* 0x0000541051517816 */ /* 0x000fe40000000052 */
[----:B----4-:R-:W-:Y:S02]  /*6f9f0*/  PRMT R60, R56, 0x5410, R57 ;  /* 0x00005410383c7816 */ /* 0x010fe40000000039 */
        /* <DEDUP_REMOVED lines=30> */
[----:B--2---:R-:W-:Y:S02]  /*6fbe0*/  PRMT R115, R251, 0x5410, R130 ;  /* 0x00005410fb737816 */ /* 0x004fe40000000082 */
[----:B---3--:R-:W-:Y:S01]  /*6fbf0*/  PRMT R147, R244, 0x5410, R147 ;  /* 0x00005410f4937816 */ /* 0x008fe20000000093 */
[----:B------:R-:W2:Y:S01]  /*6fc00*/  LDL.LU R251, [R1+0x50] ;  /* 0x0000500001fb7983 */ /* 0x000ea20000300800 */
[----:B------:R-:W-:-:S03]  /*6fc10*/  PRMT R155, R250, 0x5410, R155 ;  /* 0x00005410fa9b7816 */ /* 0x000fc6000000009b */
[----:B------:R-:W3:Y:S01]  /*6fc20*/  LDL.LU R243, [R1+0x58] ;  /* 0x0000580001f37983 */ /* 0x000ee20000300800 */
[----:B------:R-:W-:-:S03]  /*6fc30*/  PRMT R171, R247, 0x5410, R171 ;  /* 0x00005410f7ab7816 */ /* 0x000fc600000000ab */
[----:B------:R-:W4:Y:S01]  /*6fc40*/  LDL.LU R246, [R1+0xf4] ;  /* 0x0000f40001f67983 */ /* 0x000f220000300800 */
[----:B------:R-:W-:-:S03]  /*6fc50*/  PRMT R187, R62, 0x5410, R3 ;  /* 0x000054103ebb7816 */ /* 0x000fc60000000003 */
[----:B------:R-:W4:Y:S01]  /*6fc60*/  LDL.LU R245, [R1+0x1c] ;  /* 0x00001c0001f57983 */ /* 0x000f220000300800 */
[----:B------:R-:W-:-:S03]  /*6fc70*/  PRMT R204, R63, 0x5410, R4 ;  /* 0x000054103fcc7816 */ /* 0x000fc60000000004 */
[----:B0-----:R0:W-:Y:S01]  /*6fc80*/  STL [R1+0x2030], R34 ;  /* 0x0020302201007387 */ /* 0x0011e20000100800 */
[----:B------:R-:W-:Y:S02]  /*6fc90*/  PRMT R179, R249, 0x5410, R2 ;  /* 0x00005410f9b37816 */ /* 0x000fe40000000002 */
[----:B------:R-:W-:Y:S01]  /*6fca0*/  PRMT R212, R248, 0x5410, R5 ;  /* 0x00005410f8d47816 */ /* 0x000fe20000000005 */
[----:B------:R-:W-:Y:S01]  /*6fcb0*/  STL [R1+0x203c], R41 ;  /* 0x00203c2901007387 */ /* 0x000fe20000100800 */
[----:B------:R-:W-:-:S03]  /*6fcc0*/  PRMT R220, R252, 0x5410, R6 ;  /* 0x00005410fcdc7816 */ /* 0x000fc60000000006 */
[----:B------:R-:W4:Y:S01]  /*6fcd0*/  LDL.LU R33, [R1+0x2cb0] ;  /* 0x002cb00001217983 */ /* 0x000f220000300800 */
[----:B------:R-:W-:Y:S01]  /*6fce0*/  IMAD R26, R15, R26, RZ ;  /* 0x0000001a0f1a7224 */ /* 0x000fe200078e02ff */
[----:B------:R-:W-:Y:S01]  /*6fcf0*/  PRMT R91, R31, 0x5410, R129 ;  /* 0x000054101f5b7816 */ /* 0x000fe20000000081 */
[----:B------:R-:W1:Y:S01]  /*6fd00*/  LDC.64 R20, c[0x0][0x220] ;  /* 0x00008800ff147b82 */ /* 0x000e620000000a00 */
[----:B------:R-:W4:Y:S01]  /*6fd10*/  LDL.LU R244, [R1+0x38] ;  /* 0x0000380001f47983 */ /* 0x000f220000300800 */
[----:B------:R-:W-:Y:S02]  /*6fd20*/  PRMT R134, R22, 0x5410, R23 ;  /* 0x0000541016867816 */ /* 0x000fe40000000017 */
[----:B------:R-:W-:Y:S01]  /*6fd30*/  PRMT R123, R242, 0x5410, R131 ;  /* 0x00005410f27b7816 */ /* 0x000fe20000000083 */
[----:B------:R-:W4:Y:S01]  /*6fd40*/  LDL.LU R62, [R1+0x34] ;  /* 0x00003400013e7983 */ /* 0x000f220000300800 */
[----:B------:R-:W-:Y:S01]  /*6fd50*/  IMAD R3, R32, 0x80, R26 ;  /* 0x0000008020037824 */ /* 0x000fe200078e021a */
[----:B------:R-:W-:Y:S01]  /*6fd60*/  PRMT R30, R108, 0x5410, R109 ;  /* 0x000054106c1e7816 */ /* 0x000fe2000000006d */
[----:B------:R-:W-:Y:S01]  /*6fd70*/  IMAD.MOV.U32 R31, RZ, RZ, R40 ;  /* 0x000000ffff1f7224 */ /* 0x000fe200078e0028 */
[----:B------:R-:W4:Y:S01]  /*6fd80*/  LDL.LU R63, [R1+0x30] ;  /* 0x00003000013f7983 */ /* 0x000f220000300800 */
[----:B0-----:R-:W-:Y:S01]  /*6fd90*/  IMAD.MOV.U32 R34, RZ, RZ, R35 ;  /* 0x000000ffff227224 */ /* 0x001fe200078e0023 */
[----:B------:R-:W0:Y:S01]  /*6fda0*/  LDC.64 R22, c[0x0][0x220] ;  /* 0x00008800ff167b82 */ /* 0x000e220000000a00 */
[----:B------:R-:W-:Y:S01]  /*6fdb0*/  PRMT R28, R101, 0x5410, R102 ;  /* 0x00005410651c7816 */ /* 0x000fe20000000066 */
[----:B------:R-:W4:Y:S01]  /*6fdc0*/  LDL.LU R250, [R1+0x2c] ;  /* 0x00002c0001fa7983 */ /* 0x000f220000300800 */
[----:B------:R-:W-:-:S02]  /*6fdd0*/  PRMT R139, R241, 0x5410, R139 ;  /* 0x00005410f18b7816 */ /* 0x000fc4000000008b */
[----:B------:R-:W-:Y:S01]  /*6fde0*/  PRMT R46, R83, 0x5410, R84 ;  /* 0x00005410532e7816 */ /* 0x000fe20000000054 */
[----:B------:R-:W4:Y:S01]  /*6fdf0*/  LDL.LU R247, [R1+0x464] ;  /* 0x0004640001f77983 */ /* 0x000f220000300800 */
[----:B------:R-:W-:Y:S01]  /*6fe00*/  IMAD R4, R27, 0x80, R3 ;  /* 0x000000801b047824 */ /* 0x000fe200078e0203 */
[----:B------:R-:W-:Y:S01]  /*6fe10*/  PRMT R83, R38, 0x5410, R128 ;  /* 0x0000541026537816 */ /* 0x000fe20000000080 */
[----:B------:R-:W-:Y:S01]  /*6fe20*/  BAR.SYNC.DEFER_BLOCKING 0x0 ;  /* 0x0000000000007b1d */ /* 0x000fe20000010000 */
[----:B------:R-:W-:Y:S02]  /*6fe30*/  PRMT R75, R45, 0x5410, R127 ;  /* 0x000054102d4b7816 */ /* 0x000fe4000000007f */
[----:B------:R-:W-:Y:S02]  /*6fe40*/  PRMT R158, R52, 0x5410, R53 ;  /* 0x00005410349e7816 */ /* 0x000fe40000000035 */
[----:B------:R-:W-:Y:S01]  /*6fe50*/  PRMT R44, R79, 0x5410, R80 ;  /* 0x000054104f2c7816 */ /* 0x000fe20000000050 */
[----:B------:R-:W-:Y:S01]  /*6fe60*/  VIADD R113, R10, 0x2 ;  /* 0x000000020a717836 */ /* 0x000fe20000000000 */
[----:B------:R-:W-:Y:S01]  /*6fe70*/  PRMT R154, R47, 0x5410, R48 ;  /* 0x000054102f9a7816 */ /* 0x000fe20000000030 */
[----:B------:R-:W4:Y:S01]  /*6fe80*/  LDL.LU R249, [R1+0x460] ;  /* 0x0004600001f97983 */ /* 0x000f220000300800 */
[----:B------:R-:W-:Y:S01]  /*6fe90*/  PRMT R47, R85, 0x5410, R86 ;  /* 0x00005410552f7816 */ /* 0x000fe20000000056 */
[----:B------:R-:W1:Y:S01]  /*6fea0*/  LDC R118, c[0x0][0x248] ;  /* 0x00009200ff767b82 */ /* 0x000e620000000800 */
[----:B------:R-:W-:Y:S01]  /*6feb0*/  PRMT R57, R58, 0x5410, R59 ;  /* 0x000054103a397816 */ /* 0x000fe2000000003b */
[----:B------:R-:W4:Y:S01]  /*6fec0*/  LDL.LU R248, [R1+0x394] ;  /* 0x0003940001f87983 */ /* 0x000f220000300800 */
[----:B------:R-:W-:-:S02]  /*6fed0*/  PRMT R48, R65, 0x5410, R66 ;  /* 0x0000541041307816 */ /* 0x000fc40000000042 */
[----:B------:R-:W-:Y:S01]  /*6fee0*/  PRMT R49, R67, 0x5410, R70 ;  /* 0x0000541043317816 */ /* 0x000fe20000000046 */
[----:B------:R-:W4:Y:S01]  /*6fef0*/  LDL.LU R252, [R1+0x390] ;  /* 0x0003900001fc7983 */ /* 0x000f220000300800 */
[----:B------:R-:W-:Y:S02]  /*6ff00*/  PRMT R59, R64, 0x5410, R126 ;  /* 0x00005410403b7816 */ /* 0x000fe4000000007e */
[----:B------:R-:W-:Y:S02]  /*6ff10*/  PRMT R157, R50, 0x5410, R51 ;  /* 0x00005410329d7816 */ /* 0x000fe40000000033 */
[----:B------:R-:W-:Y:S02]  /*6ff20*/  PRMT R51, R71, 0x5410, R125 ;  /* 0x0000541047337816 */ /* 0x000fe4000000007d */
[----:B------:R-:W-:Y:S02]  /*6ff30*/  PRMT R50, R68, 0x5410, R69 ;  /* 0x0000541044327816 */ /* 0x000fe40000000045 */
[----:B--2---:R-:W-:-:S02]  /*6ff40*/  PRMT R236, R251, 0x5410, R7 ;  /* 0x00005410fbec7816 */ /* 0x004fc40000000007 */
[----:B------:R-:W2:Y:S01]  /*6ff50*/  LDL.LU R251, [R1+0x110] ;  /* 0x0001100001fb7983 */ /* 0x000ea20000300800 */
[----:B---3--:R-:W-:-:S05]  /*6ff60*/  PRMT R5, R243, 0x5410, R8 ;  /* 0x00005410f3057816 */ /* 0x008fca0000000008 */
[----:B------:R3:W-:Y:S01]  /*6ff70*/  STL [R1], R5 ;  /* 0x0000000501007387 */ /* 0x0007e20000100800 */
[----:B----4-:R-:W-:-:S03]  /*6ff80*/  PRMT R2, R246, 0x5410, R9 ;  /* 0x00005410f6027816 */ /* 0x010fc60000000009 */
[----:B------:R-:W4:Y:S01]  /*6ff90*/  LDL.LU R243, [R1+0x104] ;  /* 0x0001040001f37983 */ /* 0x000f220000300800 */
[----:B---3--:R-:W-:Y:S01]  /*6ffa0*/  IMAD R5, R11, 0x80, R4 ;  /* 0x000000800b057824 */ /* 0x008fe200078e0204 */
[----:B------:R-:W-:Y:S02]  /*6ffb0*/  PRMT R107, R245, 0x5410, R0 ;  /* 0x00005410f56b7816 */ /* 0x000fe40000000000 */
[----:B------:R3:W-:Y:S02]  /*6ffc0*/  STL [R1+0x108], R2 ;  /* 0x0001080201007387 */ /* 0x0007e40000100800 */
[C---:B------:R-:W-:Y:S02]  /*6ffd0*/  IADD3 R0, P3, R5.reuse, R12, RZ ;  /* 0x0000000c05007210 */ /* 0x040fe40007f7e0ff */
[----:B------:R-:W4:Y:S01]  /*6ffe0*/  LDL.LU R246, [R1+0x10c] ;  /* 0x00010c0001f67983 */ /* 0x000f220000300800 */
[----:B------:R-:W-:Y:S02]  /*6fff0*/  IADD3 R11, P0, R26, R24, RZ ;  /* 0x000000181a0b7210 */ /* 0x000fe40007f1e0ff */
[----:B------:R-:W-:Y:S01]  /*70000*/  LEA.HI.X.SX32 R13, R5, R13, 0x1, P3 ;  /* 0x0000000d050d7211 */ /* 0x000fe200018f0eff */
[----:B------:R-:W4:Y:S01]  /*70010*/  LDL.LU R245, [R1+0x100] ;  /* 0x0001000001f57983 */ /* 0x000f220000300800 */
[----:B------:R-:W-:-:S02]  /*70020*/  ISETP.GE.AND P3, PT, R15, R31, PT ;  /* 0x0000001f0f00720c */ /* 0x000fc40003f66270 */
[----:B---3--:R-:W-:Y:S02]  /*70030*/  LEA.HI.X.SX32 R2, R26, R25, 0x1, P0 ;  /* 0x000000191a027211 */ /* 0x008fe400000f0eff */
[----:B------:R-:W-:Y:S02]  /*70040*/  PRMT R5, R111, 0x5210, R62 ;  /* 0x000052106f057816 */ /* 0x000fe4000000003e */
[----:B------:R-:W3:Y:S01]  /*70050*/  LDL.LU R62, [R1+0x474] ;  /* 0x00047400013e7983 */ /* 0x000ee20000300800 */
[----:B------:R-:W-:-:S03]  /*70060*/  PRMT R6, R117, 0x5210, R63 ;  /* 0x0000521075067816 */ /* 0x000fc6000000003f */
[----:B------:R-:W3:Y:S01]  /*70070*/  LDL.LU R63, [R1+0x470] ;  /* 0x00047000013f7983 */ /* 0x000ee20000300800 */
[----:B------:R-:W-:Y:S01]  /*70080*/  PRMT R7, R119, 0x5210, R250 ;  /* 0x0000521077077816 */ /* 0x000fe200000000fa */
[----:B------:R-:W3:Y:S02]  /*70090*/  LDC R117, c[0x0][0x248] ;  /* 0x00009200ff757b82 */ /* 0x000ee40000000800 */
[----:B------:R-:W3:Y:S01]  /*700a0*/  LDL.LU R250, [R1+0x39c] ;  /* 0x00039c0001fa7983 */ /* 0x000ee20000300800 */
[----:B------:R-:W-:Y:S02]  /*700b0*/  ISETP.GE.AND P0, PT, R33, R34, PT ;  /* 0x000000222100720c */ /* 0x000fe40003f06270 */
[----:B------:R-:W-:Y:S02]  /*700c0*/  LOP3.LUT R31, R247, 0xffff, RZ, 0xc0, !PT ;  /* 0x0000fffff71f7812 */ /* 0x000fe400078ec0ff */
[----:B------:R-:W3:Y:S01]  /*700d0*/  LDL.LU R247, [R1+0x398] ;  /* 0x0003980001f77983 */ /* 0x000ee20000300800 */
[----:B------:R-:W-:Y:S01]  /*700e0*/  LOP3.LUT R32, R249, 0xffff, RZ, 0xc0, !PT ;  /* 0x0000fffff9207812 */ /* 0x000fe200078ec0ff */
[----:B------:R-:W3:Y:S02]  /*700f0*/  LDC R119, c[0x0][0x248] ;  /* 0x00009200ff777b82 */ /* 0x000ee40000000800 */
[----:B------:R-:W3:Y:S01]  /*70100*/  LDL.LU R249, [R1+0x120] ;  /* 0x0001200001f97983 */ /* 0x000ee20000300800 */
[----:B------:R-:W-:-:S03]  /*70110*/  LOP3.LUT R33, R248, 0xffff, RZ, 0xc0, !PT ;  /* 0x0000fffff8217812 */ /* 0x000fc600078ec0ff */
[----:B------:R-:W3:Y:S01]  /*70120*/  LDL.LU R248, [R1+0x114] ;  /* 0x0001140001f87983 */ /* 0x000ee20000300800 */
[----:B------:R-:W-:-:S03]  /*70130*/  LOP3.LUT R34, R252, 0xffff, RZ, 0xc0, !PT ;  /* 0x0000fffffc227812 */ /* 0x000fc600078ec0ff */
[----:B------:R-:W3:Y:S01]  /*70140*/  LDL.LU R252, [R1+0x118] ;  /* 0x0001180001fc7983 */ /* 0x000ee20000300800 */
[C---:B0-----:R-:W-:Y:S02]  /*70150*/  IADD3 R9, P1, R3.reuse, R22, RZ ;  /* 0x0000001603097210 */ /* 0x041fe40007f3e0ff */
[C---:B-1----:R-:W-:Y:S02]  /*70160*/  IADD3 R8, P2, R4.reuse, R20, RZ ;  /* 0x0000001404087210 */ /* 0x042fe40007f5e0ff */
[----:B------:R-:W-:Y:S02]  /*70170*/  LEA.HI.X.SX32 R12, R3, R23, 0x1, P1 ;  /* 0x00000017030c7211 */ /* 0x000fe400008f0eff */
[----:B------:R-:W-:Y:S02]  /*70180*/  LEA.HI.X.SX32 R3, R4, R21, 0x1, P2 ;  /* 0x0000001504037211 */ /* 0x000fe400010f0eff */
[----:B------:R-:W-:Y:S01]  /*70190*/  LDS.128 R20, [R18] ;  /* 0x0000000012147984 */ /* 0x000fe20000000c00 */
[----:B------:R-:W-:Y:S01]  /*701a0*/  PRMT R4, R116, 0x5210, R244 ;  /* 0x0000521074047816 */ /* 0x000fe200000000f4 */
[----:B------:R-:W-:Y:S06]  /*701b0*/  BAR.SYNC.DEFER_BLOCKING 0x0 ;  /* 0x0000000000007b1d */ /* 0x000fec0000010000 */
[----:B------:R-:W-:Y:S02]  /*701c0*/  STSM.16.M88.4 [R19], R4 ;  /* 0x0000000413007844 */ /* 0x000fe40000000200 */
[----:B------:R-:W-:Y:S01]  /*701d0*/  BAR.SYNC.DEFER_BLOCKING 0x0 ;  /* 0x0000000000007b1d */ /* 0x000fe20000010000 */
[----:B------:R-:W-:-:S02]  /*701e0*/  PRMT R29, R29, 0x5210, R32 ;  /* 0x000052101d1d7816 */ /* 0x000fc40000000020 */
[----:B------:R-:W-:-:S03]  /*701f0*/  PRMT R30, R30, 0x5210, R33 ;  /* 0x000052101e1e7816 */ /* 0x000fc60000000021 */
[----:B------:R-:W-:Y:S01]  /*70200*/  LDS.128 R4, [R18] ;  /* 0x0000000012047984 */ /* 0x000fe20000000c00 */
[--C-:B------:R-:W-:Y:S02]  /*70210*/  PRMT R28, R28, 0x5210, R31.reuse ;  /* 0x000052101c1c7816 */ /* 0x100fe4000000001f */
[----:B--2---:R-:W-:Y:S02]  /*70220*/  PRMT R24, R251, 0x4210, R31 ;  /* 0x00004210fb187816 */ /* 0x004fe4000000001f */
[----:B------:R-:W2:Y:S04]  /*70230*/  LDL.LU R251, [R1+0x11c] ;  /* 0x00011c0001fb7983 */ /* 0x000ea80000300800 */
[----:B------:R-:W2:Y:S04]  /*70240*/  LDL.LU R240, [R1+0x47c] ;  /* 0x00047c0001f07983 */ /* 0x000ea80000300800 */
[----:B------:R-:W2:Y:S01]  /*70250*/  LDL.LU R242, [R1+0x478] ;  /* 0x0004780001f27983 */ /* 0x000ea20000300800 */
[----:B----4-:R-:W-:-:S03]  /*70260*/  PRMT R25, R243, 0x4210, R32 ;  /* 0x00004210f3197816 */ /* 0x010fc60000000020 */
[----:B------:R-:W4:Y:S01]  /*70270*/  LDL.LU R229, [R1+0x3ac] ;  /* 0x0003ac0001e57983 */ /* 0x000f220000300800 */
[--C-:B------:R-:W-:Y:S01]  /*70280*/  PRMT R31, R110, 0x5210, R34.reuse ;  /* 0x000052106e1f7816 */ /* 0x100fe20000000022 */
[----:B------:R-:W-:Y:S01]  /*70290*/  BAR.SYNC.DEFER_BLOCKING 0x0 ;  /* 0x0000000000007b1d */ /* 0x000fe20000010000 */
[----:B------:R-:W-:Y:S02]  /*702a0*/  PRMT R26, R246, 0x4210, R33 ;  /* 0x00004210f61a7816 */ /* 0x000fe40000000021 */
[----:B------:R-:W-:Y:S02]  /*702b0*/  PRMT R27, R245, 0x4210, R34 ;  /* 0x00004210f51b7816 */ /* 0x000fe40000000022 */
[----:B---3--:R-:W-:Y:S02]  /*702c0*/  LOP3.LUT R32, R62, 0xffff, RZ, 0xc0, !PT ;  /* 0x0000ffff3e207812 */ /* 0x008fe400078ec0ff */
[----:B------:R-:W3:Y:S01]  /*702d0*/  LDL.LU R62, [R1+0x3a4] ;  /* 0x0003a400013e7983 */ /* 0x000ee20000300800 */
[----:B------:R-:W-:-:S03]  /*702e0*/  LOP3.LUT R33, R63, 0xffff, RZ, 0xc0, !PT ;  /* 0x0000ffff3f217812 */ /* 0x000fc600078ec0ff */
[----:B------:R-:W3:Y:S01]  /*702f0*/  LDL.LU R63, [R1+0x150] ;  /* 0x00015000013f7983 */ /* 0x000ee20000300800 */
[----:B------:R-:W-:-:S03]  /*70300*/  LOP3.LUT R34, R250, 0xffff, RZ, 0xc0, !PT ;  /* 0x0000fffffa227812 */ /* 0x000fc600078ec0ff */
[----:B------:R-:W3:Y:S04]  /*70310*/  LDL.LU R234, [R1+0x140] ;  /* 0x0001400001ea7983 */ /* 0x000ee80000300800 */
[----:B------:R-:W3:Y:S04]  /*70320*/  LDL.LU R233, [R1+0x144] ;  /* 0x0001440001e97983 */ /* 0x000ee80000300800 */
[----:B------:R-:W3:Y:S04]  /*70330*/  LDL.LU R241, [R1+0x148] ;  /* 0x0001480001f17983 */ /* 0x000ee80000300800 */
[----:B------:R0:W-:Y:S04]  /*70340*/  STSM.16.M88.4 [R19], R24 ;  /* 0x0000001813007844 */ /* 0x0001e80000000200 */
[----:B------:R-:W3:Y:S01]  /*70350*/  LDL.LU R243, [R1+0x48c] ;  /* 0x00048c0001f37983 */ /* 0x000ee20000300800 */
[----:B0-----:R-:W-:-:S03]  /*70360*/  PRMT R26, R252, 0x4210, R34 ;  /* 0x00004210fc1a7816 */ /* 0x001fc60000000022 */
[----:B------:R-:W3:Y:S01]  /*70370*/  LDL.LU R252, [R1+0x488] ;  /* 0x0004880001fc7983 */ /* 0x000ee20000300800 */
[----:B------:R-:W-:Y:S01]  /*70380*/  LOP3.LUT R35, R247, 0xffff, RZ, 0xc0, !PT ;  /* 0x0000fffff7237812 */ /* 0x000fe200078ec0ff */
[----:B------:R-:W-:Y:S01]  /*70390*/  BAR.SYNC.DEFER_BLOCKING 0x0 ;  /* 0x0000000000007b1d */ /* 0x000fe20000010000 */
[----:B------:R-:W-:Y:S02]  /*703a0*/  PRMT R24, R249, 0x4210, R32 ;  /* 0x00004210f9187816 */ /* 0x000fe40000000020 */
[----:B------:R-:W-:-:S03]  /*703b0*/  PRMT R25, R248, 0x4210, R33 ;  /* 0x00004210f8197816 */ /* 0x000fc60000000021 */
[----:B------:R-:W3:Y:S01]  /*703c0*/  LDL.LU R235, [R1+0x3b4] ;  /* 0x0003b40001eb7983 */ /* 0x000ee20000300800 */
[----:B--2---:R-:W-:-:S03]  /*703d0*/  PRMT R27, R251, 0x4210, R35 ;  /* 0x00004210fb1b7816 */ /* 0x004fc60000000023 */
[----:B------:R-:W-:Y:S01]  /*703e0*/  LDS.128 R248, [R18] ;  /* 0x0000000012f87984 */ /* 0x000fe20000000c00 */
[----:B------:R-:W-:Y:S01]  /*703f0*/  BAR.SYNC.DEFER_BLOCKING 0x0 ;  /* 0x0000000000007b1d */ /* 0x000fe20000010000 */
[----:B------:R-:W-:Y:S02]  /*70400*/  LOP3.LUT R38, R240, 0xffff, RZ, 0xc0, !PT ;  /* 0x0000fffff0267812 */ /* 0x000fe400078ec0ff */
[----:B------:R-:W-:-:S03]  /*70410*/  LOP3.LUT R40, R242, 0xffff, RZ, 0xc0, !PT ;  /* 0x0000fffff2287812 */ /* 0x000fc600078ec0ff */
[----:B------:R-:W2:Y:S04]  /*70420*/  LDL.LU R240, [R1+0x3b0] ;  /* 0x0003b00001f07983 */ /* 0x000ea80000300800 */
[----:B------:R-:W2:Y:S01]  /*70430*/  LDL.LU R242, [R1+0x2e8] ;  /* 0x0002e80001f27983 */ /* 0x000ea20000300800 */
[----:B----4-:R-:W-:-:S03]  /*70440*/  LOP3.LUT R41, R229, 0xffff, RZ, 0xc0, !PT ;  /* 0x0000ffffe5297812 */ /* 0x010fc600078ec0ff */
[----:B------:R-:W4:Y:S04]  /*70450*/  LDL.LU R229, [R1+0x2e0] ;  /* 0x0002e00001e57983 */ /* 0x000f280000300800 */
[----:B------:R0:W-:Y:S01]  /*70460*/  STSM.16.M88.4 [R19], R28 ;  /* 0x0000001c13007844 */ /* 0x0001e20000000200 */
[----:B------:R-:W-:Y:S01]  /*70470*/  BAR.SYNC.DEFER_BLOCKING 0x0 ;  /* 0x0000000000007b1d */ /* 0x000fe20000010000 */
[----:B---3--:R-:W-:-:S05]  /*70480*/  LOP3.LUT R42, R62, 0xffff, RZ, 0xc0, !PT ;  /* 0x0000ffff3e2a7812 */ /* 0x008fca00078ec0ff */
[----:B------:R-:W3:Y:S01]  /*70490*/  LDL.LU R62, [R1+0x2d8] ;  /* 0x0002d800013e7983 */ /* 0x000ee20000300800 */
[----:B0-----:R-:W-:Y:S02]  /*704a0*/  PRMT R28, R94, 0x5210, R32 ;  /* 0x000052105e1c7816 */ /* 0x001fe40000000020 */
[----:B------:R-:W-:Y:S02]  /*704b0*/  PRMT R32, R63, 0x4210, R38 ;  /* 0x000042103f207816 */ /* 0x000fe40000000026 */
[----:B------:R-:W-:Y:S01]  /*704c0*/  PRMT R29, R96, 0x5210, R33 ;  /* 0x00005210601d7816 */ /* 0x000fe20000000021 */
[----:B------:R-:W3:Y:S01]  /*704d0*/  LDL.LU R63, [R1+0x13c] ;  /* 0x00013c00013f7983 */ /* 0x000ee20000300800 */
[----:B------:R-:W-:Y:S02]  /*704e0*/  PRMT R31, R100, 0x5210, R35 ;  /* 0x00005210641f7816 */ /* 0x000fe40000000023 */
[----:B------:R-:W-:Y:S01]  /*704f0*/  PRMT R33, R234, 0x4210, R40 ;  /* 0x00004210ea217816 */ /* 0x000fe20000000028 */
[----:B------:R-:W0:Y:S01]  /*70500*/  LDC.64 R100, c[0x0][0x228] ;  /* 0x00008a00ff647b82 */ /* 0x000e220000000a00 */
[----:B------:R-:W-:Y:S01]  /*70510*/  PRMT R30, R98, 0x5210, R34 ;  /* 0x00005210621e7816 */ /* 0x000fe20000000022 */
[----:B------:R-:W3:Y:S01]  /*70520*/  LDL.LU R234, [R1+0x494] ;  /* 0x0004940001ea7983 */ /* 0x000ee20000300800 */
[----:B------:R-:W-:-:S02]  /*70530*/  PRMT R35, R241, 0x4210, R42 ;  /* 0x00004210f1237816 */ /* 0x000fc4000000002a */
[----:B------:R-:W-:Y:S01]  /*70540*/  PRMT R34, R233, 0x4210, R41 ;  /* 0x00004210e9227816 */ /* 0x000fe20000000029 */
[----:B------:R-:W3:Y:S01]  /*70550*/  LDL.LU R241, [R1+0x490] ;  /* 0x0004900001f17983 */ /* 0x000ee20000300800 */
[----:B------:R-:W-:-:S03]  /*70560*/  LOP3.LUT R45, R243, 0xffff, RZ, 0xc0, !PT ;  /* 0x0000fffff32d7812 */ /* 0x000fc600078ec0ff */
[----:B------:R-:W3:Y:S04]  /*70570*/  LDL.LU R233, [R1+0x3c4] ;  /* 0x0003c40001e97983 */ /* 0x000ee80000300800 */
[----:B------:R-:W3:Y:S04]  /*70580*/  LDL.LU R243, [R1+0x3c0] ;  /* 0x0003c00001f37983 */ /* 0x000ee80000300800 */
[----:B------:R-:W-:Y:S01]  /*70590*/  LDS.128 R244, [R18] ;  /* 0x0000000012f47984 */ /* 0x000fe20000000c00 */
[----:B------:R-:W-:-:S03]  /*705a0*/  LOP3.LUT R52, R252, 0xffff, RZ, 0xc0, !PT ;  /* 0x0000fffffc347812 */ /* 0x000fc600078ec0ff */
[----:B------:R-:W3:Y:S01]  /*705b0*/  LDL.LU R252, [R1+0x340] ;  /* 0x0003400001fc7983 */ /* 0x000ee20000300800 */
[----:B------:R-:W-:Y:S06]  /*705c0*/  BAR.SYNC.DEFER_BLOCKING 0x0 ;  /* 0x0000000000007b1d */ /* 0x000fec0000010000 */
[----:B------:R-:W-:Y:S02]  /*705d0*/  STSM.16.M88.4 [R19], R24 ;  /* 0x0000001813007844 */ /* 0x000fe40000000200 */
[----:B------:R-:W-:Y:S06]  /*705e0*/  BAR.SYNC.DEFER_BLOCKING 0x0 ;  /* 0x0000000000007b1d */ /* 0x000fec0000010000 */
[----:B------:R-:W-:Y:S02]  /*705f0*/  LDS.128 R24, [R18] ;  /* 0x0000000012187984 */ /* 0x000fe40000000c00 */
[----:B------:R-:W-:Y:S06]  /*70600*/  BAR.SYNC.DEFER_BLOCKING 0x0 ;  /* 0x0000000000007b1d */ /* 0x000fec0000010000 */
[----:B------:R-:W-:Y:S02]  /*70610*/  STSM.16.M88.4 [R19], R28 ;  /* 0x0000001c13007844 */ /* 0x000fe40000000200 */
[----:B------:R-:W-:Y:S06]  /*70620*/  BAR.SYNC.DEFER_BLOCKING 0x0 ;  /* 0x0000000000007b1d */ /* 0x000fec0000010000 */
[----:B------:R-:W-:Y:S02]  /*70630*/  LDS.128 R28, [R18] ;  /* 0x00000000121c7984 */ /* 0x000fe40000000c00 */
[----:B------:R-:W-:Y:S06]  /*70640*/  BAR.SYNC.DEFER_BLOCKING 0x0 ;  /* 0x0000000000007b1d */ /* 0x000fec0000010000 */
[----:B------:R-:W-:Y:S02]  /*70650*/  STSM.16.M88.4 [R19], R32 ;  /* 0x0000002013007844 */ /* 0x000fe40000000200 */
[----:B------:R-:W-:Y:S01]  /*70660*/  BAR.SYNC.DEFER_BLOCKING 0x0 ;  /* 0x0000000000007b1d */ /* 0x000fe20000010000 */
[----:B------:R-:W-:-:S02]  /*70670*/  PRMT R36, R36, 0x5210, R38 ;  /* 0x0000521024247816 */ /* 0x000fc40000000026 */
[----:B------:R-:W-:-:S03]  /*70680*/  PRMT R37, R37, 0x5210, R40 ;  /* 0x0000521025257816 */ /* 0x000fc60000000028 */
[----:B------:R-:W-:Y:S01]  /*70690*/  LDS.128 R32, [R18] ;  /* 0x0000000012207984 */ /* 0x000fe20000000c00 */
[----:B------:R-:W-:Y:S02]  /*706a0*/  PRMT R38, R90, 0x5210, R41 ;  /* 0x000052105a267816 */ /* 0x000fe40000000029 */
[----:B------:R-:W-:Y:S01]  /*706b0*/  PRMT R39, R39, 0x5210, R42 ;  /* 0x0000521027277816 */ /* 0x000fe2000000002a */
[----:B------:R-:W-:Y:S06]  /*706c0*/  BAR.SYNC.DEFER_BLOCKING 0x0 ;  /* 0x0000000000007b1d */ /* 0x000fec0000010000 */
[----:B------:R-:W-:Y:S02]  /*706d0*/  STSM.16.M88.4 [R19], R36 ;  /* 0x0000002413007844 */ /* 0x000fe40000000200 */
[----:B------:R-:W-:Y:S01]  /*706e0*/  BAR.SYNC.DEFER_BLOCKING 0x0 ;  /* 0x0000000000007b1d */ /* 0x000fe20000010000 */
[----:B------:R-:W-:-:S05]  /*706f0*/  LOP3.LUT R53, R235, 0xffff, RZ, 0xc0, !PT ;  /* 0x0000ffffeb357812 */ /* 0x000fca00078ec0ff */
[----:B------:R-:W3:Y:S04]  /*70700*/  LDL.LU R235, [R1+0x33c] ;  /* 0x00033c0001eb7983 */ /* 0x000ee80000300800 */
[----:B------:R-:W-:Y:S01]  /*70710*/  LDS.128 R36, [R18] ;  /* 0x0000000012247984 */ /* 0x000fe20000000c00 */
[--C-:B------:R-:W-:Y:S02]  /*70720*/  PRMT R44, R44, 0x5210, R45.reuse ;  /* 0x000052102c2c7816 */ /* 0x100fe4000000002d */
[----:B--2---:R-:W-:Y:S02]  /*70730*/  LOP3.LUT R54, R240, 0xffff, RZ, 0xc0, !PT ;  /* 0x0000fffff0367812 */ /* 0x004fe400078ec0ff */
[----:B------:R-:W2:Y:S01]  /*70740*/  LDL.LU R240, [R1+0x338] ;  /* 0x0003380001f07983 */ /* 0x000ea20000300800 */
[----:B------:R-:W-:-:S03]  /*70750*/  PRMT R40, R242, 0x4210, R45 ;  /* 0x00004210f2287816 */ /* 0x000fc6000000002d */
[----:B------:R-:W2:Y:S01]  /*70760*/  LDL.LU R242, [R1+0x14c] ;  /* 0x00014c0001f27983 */ /* 0x000ea20000300800 */
[--C-:B------:R-:W-:Y:S02]  /*70770*/  PRMT R45, R81, 0x5210, R52.reuse ;  /* 0x00005210512d7816 */ /* 0x100fe40000000034 */
[----:B----4-:R-:W-:Y:S02]  /*70780*/  PRMT R41, R229, 0x4210, R52 ;  /* 0x00004210e5297816 */ /* 0x010fe40000000034 */
[--C-:B------:R-:W-:Y:S02]  /*70790*/  PRMT R46, R46, 0x5210, R53.reuse ;  /* 0x000052102e2e7816 */ /* 0x100fe40000000035 */
[----:B------:R-:W-:Y:S01]  /*707a0*/  PRMT R47, R47, 0x5210, R54 ;  /* 0x000052102f2f7816 */ /* 0x000fe20000000036 */
[----:B------:R-:W-:Y:S01]  /*707b0*/  BAR.SYNC.DEFER_BLOCKING 0x0 ;  /* 0x0000000000007b1d */ /* 0x000fe20000010000 */
[----:B---3--:R-:W-:-:S05]  /*707c0*/  PRMT R42, R62, 0x4210, R53 ;  /* 0x000042103e2a7816 */ /* 0x008fca0000000035 */
[----:B------:R-:W3:Y:S01]  /*707d0*/  LDL.LU R62, [R1+0x4a4] ;  /* 0x0004a400013e7983 */ /* 0x000ee20000300800 */
[----:B------:R-:W-:-:S03]  /*707e0*/  PRMT R43, R63, 0x4210, R54 ;  /* 0x000042103f2b7816 */ /* 0x000fc60000000036 */
[----:B------:R-:W4:Y:S01]  /*707f0*/  LDL.LU R63, [R1+0x4a0] ;  /* 0x0004a000013f7983 */ /* 0x000f220000300800 */
[----:B------:R-:W-:-:S03]  /*70800*/  LOP3.LUT R52, R234, 0xffff, RZ, 0xc0, !PT ;  /* 0x0000ffffea347812 */ /* 0x000fc600078ec0ff */
[----:B------:R-:W4:Y:S01]  /*70810*/  LDL.LU R229, [R1+0x3d4] ;  /* 0x0003d40001e57983 */ /* 0x000f220000300800 */
[----:B------:R-:W-:-:S03]  /*70820*/  LOP3.LUT R53, R241, 0xffff, RZ, 0xc0, !PT ;  /* 0x0000fffff1357812 */ /* 0x000fc600078ec0ff */
[----:B------:R-:W4:Y:S01]  /*70830*/  LDL.LU R234, [R1+0x3d0] ;  /* 0x0003d00001ea7983 */ /* 0x000f220000300800 */
[----:B------:R-:W-:-:S03]  /*70840*/  LOP3.LUT R54, R233, 0xffff, RZ, 0xc0, !PT ;  /* 0x0000ffffe9367812 */ /* 0x000fc600078ec0ff */
[----:B------:R-:W4:Y:S01]  /*70850*/  LDL.LU R241, [R1+0x358] ;  /* 0x0003580001f17983 */ /* 0x000f220000300800 */
[----:B------:R-:W-:-:S03]  /*70860*/  LOP3.LUT R55, R243, 0xffff, RZ, 0xc0, !PT ;  /* 0x0000fffff3377812 */ /* 0x000fc600078ec0ff */
[----:B------:R1:W-:Y:S04]  /*70870*/  STSM.16.M88.4 [R19], R40 ;  /* 0x0000002813007844 */ /* 0x0003e80000000200 */
[----:B------:R-:W4:Y:S04]  /*70880*/  LDL.LU R233, [R1+0x354] ;  /* 0x0003540001e97983 */ /* 0x000f280000300800 */
[----:B------:R-:W4:Y:S01]  /*70890*/  LDL.LU R243, [R1+0x350] ;  /* 0x0003500001f37983 */ /* 0x000f220000300800 */
[----:B------:R-:W-:Y:S01]  /*708a0*/  BAR.SYNC.DEFER_BLOCKING 0x0 ;  /* 0x0000000000007b1d */ /* 0x000fe20000010000 */
[----:B-1----:R-:W-:-:S05]  /*708b0*/  PRMT R40, R252, 0x4210, R52 ;  /* 0x00004210fc287816 */ /* 0x002fca0000000034 */
[----:B------:R-:W4:Y:S04]  /*708c0*/  LDL.LU R252, [R1+0x34c] ;  /* 0x00034c0001fc7983 */ /* 0x000f280000300800 */
[----:B------:R-:W1:Y:S01]  /*708d0*/  LDS.128 R64, [R18] ;  /* 0x0000000012407984 */ /* 0x000e620000000c00 */
[----:B------:R-:W-:Y:S06]  /*708e0*/  BAR.SYNC.DEFER_BLOCKING 0x0 ;  /* 0x0000000000007b1d */ /* 0x000fec0000010000 */
[----:B------:R-:W-:Y:S02]  /*708f0*/  STSM.16.M88.4 [R19], R44 ;  /* 0x0000002c13007844 */ /* 0x000fe40000000200 */
[----:B------:R-:W-:Y:S06]  /*70900*/  BAR.SYNC.DEFER_BLOCKING 0x0 ;  /* 0x0000000000007b1d */ /* 0x000fec0000010000 */
[----:B------:R-:W0:Y:S04]  /*70910*/  LDS.128 R44, [R18] ;  /* 0x00000000122c7984 */ /* 0x000e280000000c00 */
[----:B-1----:R-:W-:Y:S04]  /*70920*/  STL.64 [R1+0x70], R64 ;  /* 0x0000704001007387 */ /* 0x002fe80000100a00 */
[----:B------:R-:W-:Y:S01]  /*70930*/  STL.64 [R1+0x78], R66 ;  /* 0x0000784201007387 */ /* 0x000fe20000100a00 */
[----:B------:R-:W-:Y:S01]  /*70940*/  BAR.SYNC.DEFER_BLOCKING 0x0 ;  /* 0x0000000000007b1d */ /* 0x000fe20000010000 */
[----:B------:R-:W-:-:S05]  /*70950*/  PRMT R41, R235, 0x4210, R53 ;  /* 0x00004210eb297816 */ /* 0x000fca0000000035 */
[----:B------:R-:W4:Y:S01]  /*70960*/  LDL.LU R235, [R1+0x4b0] ;  /* 0x0004b00001eb7983 */ /* 0x000f220000300800 */
[----:B--2---:R-:W-:-:S03]  /*70970*/  PRMT R42, R240, 0x4210, R54 ;  /* 0x00004210f02a7816 */ /* 0x004fc60000000036 */
[----:B------:R-:W2:Y:S01]  /*70980*/  LDL.LU R240, [R1+0x4ac] ;  /* 0x0004ac0001f07983 */ /* 0x000ea20000300800 */
[----:B------:R-:W-:-:S03]  /*70990*/  PRMT R43, R242, 0x4210, R55 ;  /* 0x00004210f22b7816 */ /* 0x000fc60000000037 */
[----:B0-----:R-:W-:Y:S04]  /*709a0*/  STL.64 [R1+0x60], R44 ;  /* 0x0000602c01007387 */ /* 0x001fe80000100a00 */
[----:B------:R0:W-:Y:S04]  /*709b0*/  STSM.16.M88.4 [R19], R40 ;  /* 0x0000002813007844 */ /* 0x0001e80000000200 */
[----:B------:R1:W-:Y:S01]  /*709c0*/  STL.64 [R1+0x68], R46 ;  /* 0x0000682e01007387 */ /* 0x0003e20000100a00 */
[----:B------:R-:W-:Y:S01]  /*709d0*/  BAR.SYNC.DEFER_BLOCKING 0x0 ;  /* 0x0000000000007b1d */ /* 0x000fe20000010000 */
[----:B0-----:R-:W-:-:S02]  /*709e0*/  PRMT R40, R74, 0x5210, R52 ;  /* 0x000052104a287816 */ /* 0x001fc40000000034 */
[----:B------:R-:W-:Y:S02]  /*709f0*/  PRMT R41, R72, 0x5210, R53 ;  /* 0x0000521048297816 */ /* 0x000fe40000000035 */
[----:B---3--:R-:W-:Y:S02]  /*70a00*/  LOP3.LUT R52, R62, 0xffff, RZ, 0xc0, !PT ;  /* 0x0000ffff3e347812 */ /* 0x008fe400078ec0ff */
[----:B------:R-:W-:Y:S01]  /*70a10*/  PRMT R42, R76, 0x5210, R54 ;  /* 0x000052104c2a7816 */ /* 0x000fe20000000036 */
[----:B------:R-:W3:Y:S01]  /*70a20*/  LDL.LU R62, [R1+0x3dc] ;  /* 0x0003dc00013e7983 */ /* 0x000ee20000300800 */
[----:B------:R-:W-:Y:S02]  /*70a30*/  PRMT R43, R78, 0x5210, R55 ;  /* 0x000052104e2b7816 */ /* 0x000fe40000000037 */
[----:B----4-:R-:W-:Y:S02]  /*70a40*/  LOP3.LUT R53, R63, 0xffff, RZ, 0xc0, !PT ;  /* 0x0000ffff3f357812 */ /* 0x010fe400078ec0ff */
[----:B------:R-:W4:Y:S01]  /*70a50*/  LDL.LU R63, [R1+0x3d8] ;  /* 0x0003d800013f7983 */ /* 0x000f220000300800 */
[----:B------:R-:W-:-:S03]  /*70a60*/  LOP3.LUT R54, R229, 0xffff, RZ, 0xc0, !PT ;  /* 0x0000ffffe5367812 */ /* 0x000fc600078ec0ff */
[----:B------:R-:W3:Y:S01]  /*70a70*/  LDL.LU R242, [R1+0x36c] ;  /* 0x00036c0001f27983 */ /* 0x000ee20000300800 */
[----:B------:R-:W-:-:S03]  /*70a80*/  LOP3.LUT R55, R234, 0xffff, RZ, 0xc0, !PT ;  /* 0x0000ffffea377812 */ /* 0x000fc600078ec0ff */
[----:B------:R-:W3:Y:S01]  /*70a90*/  LDL.LU R226, [R1+0x368] ;  /* 0x0003680001e27983 */ /* 0x000ee20000300800 */
[----:B------:R-:W-:-:S03]  /*70aa0*/  PRMT R44, R241, 0x4210, R52 ;  /* 0x00004210f12c7816 */ /* 0x000fc60000000034 */
[----:B------:R-:W3:Y:S04]  /*70ab0*/  LDL.LU R227, [R1+0x364] ;  /* 0x0003640001e37983 */ /* 0x000ee80000300800 */
[----:B------:R-:W3:Y:S04]  /*70ac0*/  LDL.LU R241, [R1+0x360] ;  /* 0x0003600001f17983 */ /* 0x000ee80000300800 */
[----:B------:R-:W0:Y:S01]  /*70ad0*/  LDS.128 R64, [R18] ;  /* 0x0000000012407984 */ /* 0x000e220000000c00 */
[----:B-1----:R-:W-:Y:S01]  /*70ae0*/  PRMT R46, R243, 0x4210, R54 ;  /* 0x00004210f32e7816 */ /* 0x002fe20000000036 */
[----:B------:R-:W-:Y:S06]  /*70af0*/  BAR.SYNC.DEFER_BLOCKING 0x0 ;  /* 0x0000000000007b1d */ /* 0x000fec0000010000 */
[----:B------:R-:W3:Y:S01]  /*70b00*/  LDL.LU R243, [R1+0x4b8] ;  /* 0x0004b80001f37983 */ /* 0x000ee20000300800 */
[----:B------:R-:W-:-:S03]  /*70b10*/  PRMT R47, R252, 0x4210, R55 ;  /* 0x00004210fc2f7816 */ /* 0x000fc60000000037 */
[----:B------:R-:W3:Y:S01]  /*70b20*/  LDL.LU R252, [R1+0x4b4] ;  /* 0x0004b40001fc7983 */ /* 0x000ee20000300800 */
[----:B------:R-:W-:Y:S02]  /*70b30*/  PRMT R45, R233, 0x4210, R53 ;  /* 0x00004210e92d7816 */ /* 0x000fe40000000035 */
[----:B------:R-:W-:Y:S02]  /*70b40*/  PRMT R48, R48, 0x5210, R52 ;  /* 0x0000521030307816 */ /* 0x000fe40000000034 */
[----:B------:R-:W-:Y:S01]  /*70b50*/  PRMT R51, R51, 0x5210, R55 ;  /* 0x0000521033337816 */ /* 0x000fe20000000037 */
[----:B0-----:R0:W-:Y:S04]  /*70b60*/  STL.64 [R1+0x80], R64 ;  /* 0x0000804001007387 */ /* 0x0011e80000100a00 */
[----:B------:R1:W-:Y:S04]  /*70b70*/  STL.64 [R1+0x88], R66 ;  /* 0x0000884201007387 */ /* 0x0003e80000100a00 */
[----:B------:R-:W1:Y:S04]  /*70b80*/  LDL.LU R229, [R1+0x3f0] ;  /* 0x0003f00001e57983 */ /* 0x000e680000300800 */
[----:B------:R-:W3:Y:S04]  /*70b90*/  LDL.LU R234, [R1+0x3ec] ;  /* 0x0003ec0001ea7983 */ /* 0x000ee80000300800 */
[----:B------:R-:W3:Y:S01]  /*70ba0*/  LDL.LU R233, [R1+0x38c] ;  /* 0x00038c0001e97983 */ /* 0x000ee20000300800 */
[----:B------:R-:W-:-:S03]  /*70bb0*/  LOP3.LUT R56, R235, 0xffff, RZ, 0xc0, !PT ;  /* 0x0000ffffeb387812 */ /* 0x000fc600078ec0ff */
[----:B------:R-:W3:Y:S01]  /*70bc0*/  LDL.LU R235, [R1+0x388] ;  /* 0x0003880001eb7983 */ /* 0x000ee20000300800 */
[----:B--2---:R-:W-:-:S03]  /*70bd0*/  LOP3.LUT R58, R240, 0xffff, RZ, 0xc0, !PT ;  /* 0x0000fffff03a7812 */ /* 0x004fc600078ec0ff */
[----:B------:R-:W2:Y:S01]  /*70be0*/  LDL.LU R240, [R1+0x37c] ;  /* 0x00037c0001f07983 */ /* 0x000ea20000300800 */
[----:B----4-:R-:W-:Y:S02]  /*70bf0*/  LOP3.LUT R63, R63, 0xffff, RZ, 0xc0, !PT ;  /* 0x0000ffff3f3f7812 */ /* 0x010fe400078ec0ff */
[----:B---3--:R-:W-:Y:S02]  /*70c00*/  PRMT R52, R242, 0x4210, R56 ;  /* 0x00004210f2347816 */ /* 0x008fe40000000038 */
[----:B------:R-:W3:Y:S04]  /*70c10*/  LDL.LU R242, [R1+0x154] ;  /* 0x0001540001f27983 */ /* 0x000ee80000300800 */
[----:B------:R-:W4:Y:S04]  /*70c20*/  LDL.LU R222, [R1+0x4c8] ;  /* 0x0004c80001de7983 */ /* 0x000f280000300800 */
[----:B------:R-:W4:Y:S01]  /*70c30*/  LDL.LU R224, [R1+0x4c0] ;  /* 0x0004c00001e07983 */ /* 0x000f220000300800 */
[----:B------:R-:W-:-:S03]  /*70c40*/  PRMT R55, R241, 0x4210, R63 ;  /* 0x00004210f1377816 */ /* 0x000fc6000000003f */
[----:B------:R-:W4:Y:S01]  /*70c50*/  LDL.LU R241, [R1+0x3fc] ;  /* 0x0003fc0001f17983 */ /* 0x000f220000300800 */
[----:B0-----:R-:W-:-:S03]  /*70c60*/  LOP3.LUT R64, R243, 0xffff, RZ, 0xc0, !PT ;  /* 0x0000fffff3407812 */ /* 0x001fc600078ec0ff */
[----:B------:R-:W4:Y:S01]  /*70c70*/  LDL.LU R243, [R1+0x3f8] ;  /* 0x0003f80001f37983 */ /* 0x000f220000300800 */
[----:B------:R-:W-:-:S03]  /*70c80*/  LOP3.LUT R65, R252, 0xffff, RZ, 0xc0, !PT ;  /* 0x0000fffffc417812 */ /* 0x000fc600078ec0ff */
[----:B------:R-:W4:Y:S01]  /*70c90*/  LDL.LU R252, [R1+0x3bc] ;  /* 0x0003bc0001fc7983 */ /* 0x000f220000300800 */
[----:B------:R-:W-:Y:S02]  /*70ca0*/  LOP3.LUT R62, R62, 0xffff, RZ, 0xc0, !PT ;  /* 0x0000ffff3e3e7812 */ /* 0x000fe400078ec0ff */
[----:B------:R-:W-:Y:S02]  /*70cb0*/  PRMT R49, R49, 0x5210, R53 ;  /* 0x0000521031317816 */ /* 0x000fe40000000035 */
[----:B------:R-:W-:Y:S02]  /*70cc0*/  PRMT R50, R50, 0x5210, R54 ;  /* 0x0000521032327816 */ /* 0x000fe40000000036 */
[----:B------:R-:W-:Y:S02]  /*70cd0*/  PRMT R53, R226, 0x4210, R58 ;  /* 0x00004210e2357816 */ /* 0x000fe4000000003a */
[----:B------:R-:W-:Y:S01]  /*70ce0*/  PRMT R54, R227, 0x4210, R62 ;  /* 0x00004210e3367816 */ /* 0x000fe2000000003e */
[----:B------:R-:W4:Y:S01]  /*70cf0*/  LDL.LU R226, [R1+0x3a8] ;  /* 0x0003a80001e27983 */ /* 0x000f220000300800 */
[----:B------:R-:W-:-:S02]  /*70d00*/  PRMT R57, R57, 0x5210, R58 ;  /* 0x0000521039397816 */ /* 0x000fc4000000003a */
[----:B------:R-:W-:Y:S01]  /*70d10*/  PRMT R58, R60, 0x5210, R62 ;  /* 0x000052103c3a7816 */ /* 0x000fe2000000003e */
[----:B------:R-:W4:Y:S01]  /*70d20*/  LDL.LU R227, [R1+0x3a0] ;  /* 0x0003a00001e37983 */ /* 0x000f220000300800 */
[----:B------:R-:W-:Y:S02]  /*70d30*/  PRMT R56, R61, 0x5210, R56 ;  /* 0x000052103d387816 */ /* 0x000fe40000000038 */
[----:B------:R-:W-:Y:S02]  /*70d40*/  PRMT R59, R59, 0x5210, R63 ;  /* 0x000052103b3b7816 */ /* 0x000fe4000000003f */
[----:B-1----:R-:W-:Y:S02]  /*70d50*/  LOP3.LUT R66, R229, 0xffff, RZ, 0xc0, !PT ;  /* 0x0000ffffe5427812 */ /* 0x002fe400078ec0ff */
[----:B------:R-:W4:Y:S01]  /*70d60*/  LDL.LU R229, [R1+0x158] ;  /* 0x0001580001e57983 */ /* 0x000f220000300800 */
[----:B------:R-:W-:-:S03]  /*70d70*/  LOP3.LUT R67, R234, 0xffff, RZ, 0xc0, !PT ;  /* 0x0000ffffea437812 */ /* 0x000fc600078ec0ff */
[----:B------:R-:W4:Y:S01]  /*70d80*/  LDL.LU R234, [R1+0x4d0] ;  /* 0x0004d00001ea7983 */ /* 0x000f220000300800 */
[----:B------:R-:W-:-:S03]  /*70d90*/  PRMT R60, R233, 0x4210, R64 ;  /* 0x00004210e93c7816 */ /* 0x000fc60000000040 */
[----:B------:R-:W4:Y:S01]  /*70da0*/  LDL.LU R233, [R1+0x4cc] ;  /* 0x0004cc0001e97983 */ /* 0x000f220000300800 */
[----:B------:R-:W-:-:S03]  /*70db0*/  PRMT R61, R235, 0x4210, R65 ;  /* 0x00004210eb3d7816 */ /* 0x000fc60000000041 */
[----:B------:R-:W4:Y:S01]  /*70dc0*/  LDL.LU R235, [R1+0x454] ;  /* 0x0004540001eb7983 */ /* 0x000f220000300800 */
[----:B--2---:R-:W-:-:S03]  /*70dd0*/  PRMT R62, R240, 0x4210, R66 ;  /* 0x00004210f03e7816 */ /* 0x004fc60000000042 */
[----:B------:R-:W2:Y:S01]  /*70de0*/  LDL.LU R240, [R1+0x450] ;  /* 0x0004500001f07983 */ /* 0x000ea20000300800 */
[----:B---3--:R-:W-:-:S03]  /*70df0*/  PRMT R63, R242, 0x4210, R67 ;  /* 0x00004210f23f7816 */ /* 0x008fc60000000043 */
[----:B------:R-:W3:Y:S01]  /*70e00*/  LDL.LU R242, [R1+0x400] ;  /* 0x0004000001f27983 */ /* 0x000ee20000300800 */
[----:B----4-:R-:W-:Y:S02]  /*70e10*/  LOP3.LUT R72, R222, 0xffff, RZ, 0xc0, !PT ;  /* 0x0000ffffde487812 */ /* 0x010fe400078ec0ff */
[----:B------:R-:W-:Y:S02]  /*70e20*/  LOP3.LUT R74, R241, 0xffff, RZ, 0xc0, !PT ;  /* 0x0000fffff14a7812 */ /* 0x000fe400078ec0ff */
[----:B------:R-:W4:Y:S01]  /*70e30*/  LDL.LU R241, [R1+0x3e8] ;  /* 0x0003e80001f17983 */ /* 0x000f220000300800 */
[----:B------:R-:W-:-:S03]  /*70e40*/  LOP3.LUT R76, R243, 0xffff, RZ, 0xc0, !PT ;  /* 0x0000fffff34c7812 */ /* 0x000fc600078ec0ff */
[----:B------:R-:W4:Y:S01]  /*70e50*/  LDL.LU R243, [R1+0x3e4] ;  /* 0x0003e40001f37983 */ /* 0x000f220000300800 */
[----:B------:R-:W-:-:S03]  /*70e60*/  PRMT R68, R252, 0x4210, R72 ;  /* 0x00004210fc447816 */ /* 0x000fc60000000048 */
[----:B------:R-:W4:Y:S04]  /*70e70*/  LDL.LU R252, [R1+0x3e0] ;  /* 0x0003e00001fc7983 */ /* 0x000f280000300800 */
[----:B------:R-:W-:Y:S01]  /*70e80*/  STSM.16.M88.4 [R19], R40 ;  /* 0x0000002813007844 */ /* 0x000fe20000000200 */
[----:B------:R-:W-:Y:S01]  /*70e90*/  BAR.SYNC.DEFER_BLOCKING 0x0 ;  /* 0x0000000000007b1d */ /* 0x000fe20000010000 */
[----:B------:R-:W-:-:S05]  /*70ea0*/  LOP3.LUT R73, R224, 0xffff, RZ, 0xc0, !PT ;  /* 0x0000ffffe0497812 */ /* 0x000fca00078ec0ff */
[----:B------:R-:W4:Y:S04]  /*70eb0*/  LDL.LU R214, [R1+0x4e0] ;  /* 0x0004e00001d67983 */ /* 0x000f280000300800 */
[----:B------:R-:W0:Y:S01]  /*70ec0*/  LDS.128 R40, [R18] ;  /* 0x0000000012287984 */ /* 0x000e220000000c00 */
[----:B------:R-:W-:Y:S01]  /*70ed0*/  BAR.SYNC.DEFER_BLOCKING 0x0 ;  /* 0x0000000000007b1d */ /* 0x000fe20000010000 */
[----:B------:R-:W-:Y:S02]  /*70ee0*/  PRMT R69, R226, 0x4210, R73 ;  /* 0x00004210e2457816 */ /* 0x000fe40000000049 */
[----:B------:R-:W-:-:S03]  /*70ef0*/  PRMT R70, R227, 0x4210, R74 ;  /* 0x00004210e3467816 */ /* 0x000fc6000000004a */
[----:B------:R-:W4:Y:S04]  /*70f00*/  LDL.LU R218, [R1+0x4dc] ;  /* 0x0004dc0001da7983 */ /* 0x000f280000300800 */
[----:B------:R-:W4:Y:S01]  /*70f10*/  LDL.LU R217, [R1+0x45c] ;  /* 0x00045c0001d97983 */ /* 0x000f220000300800 */
[----:B------:R-:W-:-:S03]  /*70f20*/  PRMT R71, R229, 0x4210, R76 ;  /* 0x00004210e5477816 */ /* 0x000fc6000000004c */
[----:B------:R-:W4:Y:S01]  /*70f30*/  LDL.LU R222, [R1+0x458] ;  /* 0x0004580001de7983 */ /* 0x000f220000300800 */
[----:B------:R-:W-:-:S03]  /*70f40*/  LOP3.LUT R80, R234, 0xffff, RZ, 0xc0, !PT ;  /* 0x0000ffffea507812 */ /* 0x000fc600078ec0ff */
[----:B------:R-:W4:Y:S04]  /*70f50*/  LDL.LU R224, [R1+0x414] ;  /* 0x0004140001e07983 */ /* 0x000f280000300800 */
[----:B------:R-:W-:Y:S01]  /*70f60*/  STSM.16.M88.4 [R19], R44 ;  /* 0x0000002c13007844 */ /* 0x000fe20000000200 */
[----:B------:R-:W-:Y:S01]  /*70f70*/  BAR.SYNC.DEFER_BLOCKING 0x0 ;  /* 0x0000000000007b1d */ /* 0x000fe20000010000 */
[----:B------:R-:W-:Y:S02]  /*70f80*/  LOP3.LUT R81, R233, 0xffff, RZ, 0xc0, !PT ;  /* 0x0000ffffe9517812 */ /* 0x000fe400078ec0ff */
[----:B------:R-:W-:-:S03]  /*70f90*/  PRMT R75, R75, 0x5210, R76 ;  /* 0x000052104b4b7816 */ /* 0x000fc6000000004c */
[----:B------:R-:W4:Y:S04]  /*70fa0*/  LDL.LU R226, [R1+0x40c] ;  /* 0x00040c0001e27983 */ /* 0x000f280000300800 */
[----:B------:R-:W4:Y:S04]  /*70fb0*/  LDL.LU R227, [R1+0x408] ;  /* 0x0004080001e37983 */ /* 0x000f280000300800 */
[----:B------:R-:W4:Y:S04]  /*70fc0*/  LDL.LU R229, [R1+0x404] ;  /* 0x0004040001e57983 */ /* 0x000f280000300800 */
[----:B------:R-:W4:Y:S04]  /*70fd0*/  LDL.LU R234, [R1+0x4f4] ;  /* 0x0004f40001ea7983 */ /* 0x000f280000300800 */
[----:B------:R-:W1:Y:S01]  /*70fe0*/  LDS.128 R44, [R18] ;  /* 0x00000000122c7984 */ /* 0x000e620000000c00 */
[----:B------:R-:W-:Y:S06]  /*70ff0*/  BAR.SYNC.DEFER_BLOCKING 0x0 ;  /* 0x0000000000007b1d */ /* 0x000fec0000010000 */
[----:B------:R-:W4:Y:S04]  /*71000*/  LDL.LU R233, [R1+0x4ec] ;  /* 0x0004ec0001e97983 */ /* 0x000f280000300800 */
[----:B------:R-:W-:Y:S01]  /*71010*/  STSM.16.M88.4 [R19], R48 ;  /* 0x0000003013007844 */ /* 0x000fe20000000200 */
[----:B------:R-:W-:Y:S06]  /*71020*/  BAR.SYNC.DEFER_BLOCKING 0x0 ;  /* 0x0000000000007b1d */ /* 0x000fec0000010000 */
[----:B------:R-:W1:Y:S02]  /*71030*/  LDS.128 R48, [R18] ;  /* 0x0000000012307984 */ /* 0x000e640000000c00 */
[----:B------:R-:W-:Y:S06]  /*71040*/  BAR.SYNC.DEFER_BLOCKING 0x0 ;  /* 0x0000000000007b1d */ /* 0x000fec0000010000 */
[----:B------:R-:W-:Y:S02]  /*71050*/  STSM.16.M88.4 [R19], R52 ;  /* 0x0000003413007844 */ /* 0x000fe40000000200 */
[----:B------:R-:W-:Y:S01]  /*71060*/  BAR.SYNC.DEFER_BLOCKING 0x0 ;  /* 0x0000000000007b1d */ /* 0x000fe20000010000 */
[----:B------:R-:W-:-:S05]  /*71070*/  LOP3.LUT R82, R235, 0xffff, RZ, 0xc0, !PT ;  /* 0x0000ffffeb527812 */ /* 0x000fca00078ec0ff */
[----:B------:R-:W4:Y:S04]  /*71080*/  LDL.LU R235, [R1+0x46c] ;  /* 0x00046c0001eb7983 */ /* 0x000f280000300800 */
[----:B------:R-:W1:Y:S01]  /*71090*/  LDS.128 R52, [R18] ;  /* 0x0000000012347984 */ /* 0x000e620000000c00 */
[----:B------:R-:W-:Y:S01]  /*710a0*/  BAR.SYNC.DEFER_BLOCKING 0x0 ;  /* 0x0000000000007b1d */ /* 0x000fe20000010000 */
[----:B--2---:R-:W-:-:S05]  /*710b0*/  LOP3.LUT R84, R240, 0xffff, RZ, 0xc0, !PT ;  /* 0x0000fffff0547812 */ /* 0x004fca00078ec0ff */
[----:B------:R-:W2:Y:S01]  /*710c0*/  LDL.LU R240, [R1+0x468] ;  /* 0x0004680001f07983 */ /* 0x000ea20000300800 */
[----:B---3--:R-:W-:-:S03]  /*710d0*/  PRMT R76, R242, 0x4210, R80 ;  /* 0x00004210f24c7816 */ /* 0x008fc60000000050 */
[----:B------:R-:W3:Y:S01]  /*710e0*/  LDL.LU R242, [R1+0x4a8] ;  /* 0x0004a80001f27983 */ /* 0x000ee20000300800 */
[----:B----4-:R-:W-:-:S03]  /*710f0*/  PRMT R77, R241, 0x4210, R81 ;  /* 0x00004210f14d7816 */ /* 0x010fc60000000051 */
[----:B------:R-:W4:Y:S01]  /*71100*/  LDL.LU R241, [R1+0x49c] ;  /* 0x00049c0001f17983 */ /* 0x000f220000300800 */
[----:B------:R-:W-:-:S03]  /*71110*/  PRMT R78, R243, 0x4210, R82 ;  /* 0x00004210f34e7816 */ /* 0x000fc60000000052 */
[----:B------:R-:W4:Y:S01]  /*71120*/  LDL.LU R243, [R1+0x498] ;  /* 0x0004980001f37983 */ /* 0x000f220000300800 */
[----:B------:R-:W-:-:S03]  /*71130*/  PRMT R79, R252, 0x4210, R84 ;  /* 0x00004210fc4f7816 */ /* 0x000fc60000000054 */
[----:B------:R-:W4:Y:S04]  /*71140*/  LDL.LU R252, [R1+0x304] ;  /* 0x0003040001fc7983 */ /* 0x000f280000300800 */
[----:B------:R-:W-:Y:S01]  /*71150*/  STSM.16.M88.4 [R19], R56 ;  /* 0x0000003813007844 */ /* 0x000fe20000000200 */
[----:B------:R-:W-:Y:S06]  /*71160*/  BAR.SYNC.DEFER_BLOCKING 0x0 ;  /* 0x0000000000007b1d */ /* 0x000fec0000010000 */
[----:B------:R-:W1:Y:S02]  /*71170*/  LDS.128 R56, [R18] ;  /* 0x0000000012387984 */ /* 0x000e640000000c00 */
[----:B------:R-:W-:Y:S06]  /*71180*/  BAR.SYNC.DEFER_BLOCKING 0x0 ;  /* 0x0000000000007b1d */ /* 0x000fec0000010000 */
[----:B------:R-:W-:Y:S02]  /*71190*/  STSM.16.M88.4 [R19], R60 ;  /* 0x0000003c13007844 */ /* 0x000fe40000000200 */
[----:B------:R-:W-:Y:S01]  /*711a0*/  BAR.SYNC.DEFER_BLOCKING 0x0 ;  /* 0x0000000000007b1d */ /* 0x000fe20000010000 */
[----:B------:R-:W-:-:S02]  /*711b0*/  PRMT R64, R154, 0x5210, R64 ;  /* 0x000052109a407816 */ /* 0x000fc40000000040 */
[----:B------:R-:W-:-:S03]  /*711c0*/  PRMT R65, R156, 0x5210, R65 ;  /* 0x000052109c417816 */ /* 0x000fc60000000041 */
[----:B------:R-:W1:Y:S01]  /*711d0*/  LDS.128 R60, [R18] ;  /* 0x00000000123c7984 */ /* 0x000e620000000c00 */
[----:B------:R-:W-:Y:S02]  /*711e0*/  PRMT R66, R158, 0x5210, R66 ;  /* 0x000052109e427816 */ /* 0x000fe40000000042 */
[----:B------:R-:W-:Y:S01]  /*711f0*/  PRMT R67, R157, 0x5210, R67 ;  /* 0x000052109d437816 */ /* 0x000fe20000000043 */
[----:B------:R-:W-:Y:S06]  /*71200*/  BAR.SYNC.DEFER_BLOCKING 0x0 ;  /* 0x0000000000007b1d */ /* 0x000fec0000010000 */
[----:B------:R-:W-:Y:S02]  /*71210*/  STSM.16.M88.4 [R19], R64 ;  /* 0x0000004013007844 */ /* 0x000fe40000000200 */
        /* <DEDUP_REMOVED lines=8> */
[----:B------:R-:W-:Y:S01]  /*712a0*/  PRMT R74, R152, 0x5210, R74 ;  /* 0x00005210984a7816 */ /* 0x000fe2000000004a */
[----:B------:R-:W-:Y:S06]  /*712b0*/  BAR.SYNC.DEFER_BLOCKING 0x0 ;  /* 0x0000000000007b1d */ /* 0x000fec0000010000 */
[----:B------:R-:W-:Y:S02]  /*712c0*/  STSM.16.M88.4 [R19], R72 ;  /* 0x0000004813007844 */ /* 0x000fe40000000200 */
[----:B------:R-:W-:Y:S01]  /*712d0*/  BAR.SYNC.DEFER_BLOCKING 0x0 ;  /* 0x0000000000007b1d */ /* 0x000fe20000010000 */
[----:B------:R-:W-:-:S02]  /*712e0*/  LOP3.LUT R92, R222, 0xffff, RZ, 0xc0, !PT ;  /* 0x0000ffffde5c7812 */ /* 0x000fc400078ec0ff */
[----:B------:R-:W-:Y:S02]  /*712f0*/  LOP3.LUT R96, R234, 0xffff, RZ, 0xc0, !PT ;  /* 0x0000ffffea607812 */ /* 0x000fe400078ec0ff */
[----:B------:R-:W-:Y:S02]  /*71300*/  LOP3.LUT R97, R233, 0xffff, RZ, 0xc0, !PT ;  /* 0x0000ffffe9617812 */ /* 0x000fe400078ec0ff */
[----:B------:R-:W-:Y:S01]  /*71310*/  LOP3.LUT R98, R235, 0xffff, RZ, 0xc0, !PT ;  /* 0x0000ffffeb627812 */ /* 0x000fe200078ec0ff */
[----:B------:R-:W4:Y:S04]  /*71320*/  LDL.LU R234, [R1+0x510] ;  /* 0x0005100001ea7983 */ /* 0x000f280000300800 */
[----:B------:R-:W1:Y:S01]  /*71330*/  LDS.128 R72, [R18] ;  /* 0x0000000012487984 */ /* 0x000e620000000c00 */
[----:B------:R-:W-:Y:S01]  /*71340*/  BAR.SYNC.DEFER_BLOCKING 0x0 ;  /* 0x0000000000007b1d */ /* 0x000fe20000010000 */
[----:B------:R-:W-:-:S02]  /*71350*/  PRMT R87, R229, 0x4210, R92 ;  /* 0x00004210e5577816 */ /* 0x000fc4000000005c */
[----:B------:R-:W-:Y:S02]  /*71360*/  PRMT R91, R91, 0x5210, R92 ;  /* 0x000052105b5b7816 */ /* 0x000fe4000000005c */
[----:B--2---:R-:W-:Y:S01]  /*71370*/  LOP3.LUT R99, R240, 0xffff, RZ, 0xc0, !PT ;  /* 0x0000fffff0637812 */ /* 0x004fe200078ec0ff */
[----:B------:R-:W2:Y:S01]  /*71380*/  LDL.LU R233, [R1+0x50c] ;  /* 0x00050c0001e97983 */ /* 0x000ea20000300800 */
[----:B---3--:R-:W-:-:S03]  /*71390*/  PRMT R92, R242, 0x4210, R96 ;  /* 0x00004210f25c7816 */ /* 0x008fc60000000060 */
[----:B------:R-:W3:Y:S04]  /*713a0*/  LDL.LU R235, [R1+0x484] ;  /* 0x0004840001eb7983 */ /* 0x000ee80000300800 */
[----:B------:R-:W3:Y:S01]  /*713b0*/  LDL.LU R240, [R1+0x480] ;  /* 0x0004800001f07983 */ /* 0x000ee20000300800 */
[----:B----4-:R-:W-:-:S03]  /*713c0*/  PRMT R93, R241, 0x4210, R97 ;  /* 0x00004210f15d7816 */ /* 0x010fc60000000061 */
[----:B------:R-:W4:Y:S04]  /*713d0*/  LDL.LU R242, [R1+0x4fc] ;  /* 0x0004fc0001f27983 */ /* 0x000f280000300800 */
[----:B------:R-:W4:Y:S04]  /*713e0*/  LDL.LU R241, [R1+0x4f8] ;  /* 0x0004f80001f17983 */ /* 0x000f280000300800 */
[----:B------:R-:W-:Y:S01]  /*713f0*/  STSM.16.M88.4 [R19], R76 ;  /* 0x0000004c13007844 */ /* 0x000fe20000000200 */
[----:B------:R-:W-:Y:S01]  /*71400*/  BAR.SYNC.DEFER_BLOCKING 0x0 ;  /* 0x0000000000007b1d */ /* 0x000fe20000010000 */
[----:B------:R-:W-:-:S02]  /*71410*/  PRMT R94, R243, 0x4210, R98 ;  /* 0x00004210f35e7816 */ /* 0x000fc40000000062 */
[----:B------:R-:W-:-:S03]  /*71420*/  PRMT R95, R252, 0x4210, R99 ;  /* 0x00004210fc5f7816 */ /* 0x000fc60000000063 */
[----:B------:R-:W4:Y:S04]  /*71430*/  LDL.LU R243, [R1+0x4f0] ;  /* 0x0004f00001f37983 */ /* 0x000f280000300800 */
[----:B------:R-:W4:Y:S04]  /*71440*/  LDL.LU R252, [R1+0x31c] ;  /* 0x00031c0001fc7983 */ /* 0x000f280000300800 */
[----:B------:R-:W1:Y:S01]  /*71450*/  LDS.128 R76, [R18] ;  /* 0x00000000124c7984 */ /* 0x000e620000000c00 */
[----:B------:R-:W-:Y:S02]  /*71460*/  PRMT R80, R145, 0x5210, R80 ;  /* 0x0000521091507816 */ /* 0x000fe40000000050 */
[----:B------:R-:W-:-:S02]  /*71470*/  PRMT R81, R149, 0x5210, R81 ;  /* 0x0000521095517816 */ /* 0x000fc40000000051 */
[----:B------:R-:W-:Y:S02]  /*71480*/  PRMT R82, R143, 0x5210, R82 ;  /* 0x000052108f527816 */ /* 0x000fe40000000052 */
[----:B------:R-:W-:Y:S01]  /*71490*/  PRMT R83, R83, 0x5210, R84 ;  /* 0x0000521053537816 */ /* 0x000fe20000000054 */
[----:B------:R-:W-:Y:S06]  /*714a0*/  BAR.SYNC.DEFER_BLOCKING 0x0 ;  /* 0x0000000000007b1d */ /* 0x000fec0000010000 */
[----:B------:R-:W-:Y:S02]  /*714b0*/  STSM.16.M88.4 [R19], R80 ;  /* 0x0000005013007844 */ /* 0x000fe40000000200 */
[----:B------:R-:W-:Y:S01]  /*714c0*/  BAR.SYNC.DEFER_BLOCKING 0x0 ;  /* 0x0000000000007b1d */ /* 0x000fe20000010000 */
[----:B------:R-:W-:-:S02]  /*714d0*/  LOP3.LUT R88, R214, 0xffff, RZ, 0xc0, !PT ;  /* 0x0000ffffd6587812 */ /* 0x000fc400078ec0ff */
[----:B------:R-:W-:Y:S02]  /*714e0*/  LOP3.LUT R89, R218, 0xffff, RZ, 0xc0, !PT ;  /* 0x0000ffffda597812 */ /* 0x000fe400078ec0ff */
[----:B------:R-:W-:Y:S01]  /*714f0*/  LOP3.LUT R90, R217, 0xffff, RZ, 0xc0, !PT ;  /* 0x0000ffffd95a7812 */ /* 0x000fe200078ec0ff */
[----:B------:R-:W1:Y:S01]  /*71500*/  LDS.128 R80, [R18] ;  /* 0x0000000012507984 */ /* 0x000e620000000c00 */
[----:B------:R-:W-:Y:S02]  /*71510*/  PRMT R84, R224, 0x4210, R88 ;  /* 0x00004210e0547816 */ /* 0x000fe40000000058 */
[----:B------:R-:W-:Y:S02]  /*71520*/  PRMT R85, R226, 0x4210, R89 ;  /* 0x00004210e2557816 */ /* 0x000fe40000000059 */
[----:B------:R-:W-:Y:S01]  /*71530*/  PRMT R86, R227, 0x4210, R90 ;  /* 0x00004210e3567816 */ /* 0x000fe2000000005a */
        /* <DEDUP_REMOVED lines=9> */
[----:B------:R-:W-:Y:S06]  /*715d0*/  BAR.SYNC.DEFER_BLOCKING 0x0 ;  /* 0x0000000000007b1d */ /* 0x000fec0000010000 */
[----:B------:R-:W1:Y:S02]  /*715e0*/  LDS.128 R88, [R18] ;  /* 0x0000000012587984 */ /* 0x000e640000000c00 */
[----:B------:R-:W-:Y:S06]  /*715f0*/  BAR.SYNC.DEFER_BLOCKING 0x0 ;  /* 0x0000000000007b1d */ /* 0x000fec0000010000 */
[----:B------:R0:W-:Y:S02]  /*71600*/  STSM.16.M88.4 [R19], R92 ;  /* 0x0000005c13007844 */ /* 0x0001e40000000200 */
[----:B0-----:R-:W0:Y:S01]  /*71610*/  LDC.64 R92, c[0x0][0x228] ;  /* 0x00008a00ff5c7b82 */ /* 0x001e220000000a00 */
[----:B------:R-:W-:-:S02]  /*71620*/  PRMT R96, R132, 0x5210, R96 ;  /* 0x0000521084607816 */ /* 0x000fc40000000060 */
[----:B------:R-:W-:Y:S01]  /*71630*/  PRMT R97, R133, 0x5210, R97 ;  /* 0x0000521085617816 */ /* 0x000fe20000000061 */
[----:B0-----:R-:W-:Y:S01]  /*71640*/  STL [R1+0x28], R92 ;  /* 0x0000285c01007387 */ /* 0x001fe20000100800 */
[----:B------:R-:W-:-:S03]  /*71650*/  IMAD.MOV.U32 R120, RZ, RZ, R93 ;  /* 0x000000ffff787224 */ /* 0x000fc600078e005d */
[----:B------:R-:W-:Y:S01]  /*71660*/  BAR.SYNC.DEFER_BLOCKING 0x0 ;  /* 0x0000000000007b1d */ /* 0x000fe20000010000 */
[----:B------:R-:W-:Y:S02]  /*71670*/  PRMT R98, R135, 0x5210, R98 ;  /* 0x0000521087627816 */ /* 0x000fe40000000062 */
[----:B------:R-:W-:-:S03]  /*71680*/  PRMT R99, R134, 0x5210, R99 ;  /* 0x0000521086637816 */ /* 0x000fc60000000063 */
[----:B------:R-:W0:Y:S02]  /*71690*/  LDS.128 R92, [R18] ;  /* 0x00000000125c7984 */ /* 0x000e240000000c00 */
[----:B------:R-:W-:Y:S06]  /*716a0*/  BAR.SYNC.DEFER_BLOCKING 0x0 ;  /* 0x0000000000007b1d */ /* 0x000fec0000010000 */
[----:B------:R-:W-:Y:S02]  /*716b0*/  STSM.16.M88.4 [R19], R96 ;  /* 0x0000006013007844 */ /* 0x000fe40000000200 */
[----:B------:R-:W-:Y:S01]  /*716c0*/  BAR.SYNC.DEFER_BLOCKING 0x0 ;  /* 0x0000000000007b1d */ /* 0x000fe20000010000 */
[----:B------:R-:W-:-:S02]  /*716d0*/  LOP3.LUT R111, R234, 0xffff, RZ, 0xc0, !PT ;  /* 0x0000ffffea6f7812 */ /* 0x000fc400078ec0ff */
[----:B--2---:R-:W-:Y:S02]  /*716e0*/  LOP3.LUT R110, R233, 0xffff, RZ, 0xc0, !PT ;  /* 0x0000ffffe96e7812 */ /* 0x004fe400078ec0ff */
[----:B---3--:R-:W-:Y:S02]  /*716f0*/  LOP3.LUT R109, R235, 0xffff, RZ, 0xc0, !PT ;  /* 0x0000ffffeb6d7812 */ /* 0x008fe400078ec0ff */
[----:B------:R-:W-:Y:S01]  /*71700*/  LOP3.LUT R108, R240, 0xffff, RZ, 0xc0, !PT ;  /* 0x0000fffff06c7812 */ /* 0x000fe200078ec0ff */
[----:B------:R-:W2:Y:S01]  /*71710*/  LDS.128 R96, [R18] ;  /* 0x0000000012607984 */ /* 0x000ea20000000c00 */
[----:B------:R-:W-:Y:S01]  /*71720*/  IMAD.MOV.U32 R121, RZ, RZ, R101 ;  /* 0x000000ffff797224 */ /* 0x000fe200078e0065 */
[----:B----4-:R-:W-:Y:S01]  /*71730*/  PRMT R101, R241, 0x4210, R110 ;  /* 0x00004210f1657816 */ /* 0x010fe2000000006e */
[----:B------:R-:W-:Y:S01]  /*71740*/  IMAD.MOV.U32 R229, RZ, RZ, R100 ;  /* 0x000000ffffe57224 */ /* 0x000fe200078e0064 */
[----:B------:R-:W-:Y:S02]  /*71750*/  PRMT R100, R242, 0x4210, R111 ;  /* 0x00004210f2647816 */ /* 0x000fe4000000006f */
[----:B------:R-:W-:-:S02]  /*71760*/  PRMT R102, R243, 0x4210, R109 ;  /* 0x00004210f3667816 */ /* 0x000fc4000000006d */
[----:B------:R-:W-:Y:S01]  /*71770*/  PRMT R103, R252, 0x4210, R108 ;  /* 0x00004210fc677816 */ /* 0x000fe2000000006c */
[----:B------:R-:W-:Y:S01]  /*71780*/  BAR.SYNC.DEFER_BLOCKING 0x0 ;  /* 0x0000000000007b1d */ /* 0x000fe20000010000 */
[----:B------:R-:W-:Y:S01]  /*71790*/  ISETP.GE.AND P2, PT, R113, R121, PT ;  /* 0x000000797100720c */ /* 0x000fe20003f46270 */
[C---:B------:R-:W-:Y:S02]  /*717a0*/  VIADD R116, R10.reuse, 0x1 ;  /* 0x000000010a747836 */ /* 0x040fe40000000000 */
[----:B------:R-:W-:-:S04]  /*717b0*/  IMAD R117, R10, R117, RZ ;  /* 0x000000750a757224 */ /* 0x000fc800078e02ff */
[----:B------:R-:W3:Y:S01]  /*717c0*/  LDC R252, c[0x0][0x248] ;  /* 0x00009200fffc7b82 */ /* 0x000ee20000000800 */
[----:B------:R4:W-:Y:S07]  /*717d0*/  STSM.16.M88.4 [R19], R100 ;  /* 0x0000006413007844 */ /* 0x0009ee0000000200 */
[----:B----4-:R-:W4:Y:S01]  /*717e0*/  LDC.64 R102, c[0x0][0x228] ;  /* 0x00008a00ff667b82 */ /* 0x010f220000000a00 */
[----:B------:R-:W-:Y:S02]  /*717f0*/  ISETP.GE.AND P5, PT, R116, R120, PT ;  /* 0x000000787400720c */ /* 0x000fe40003fa6270 */
[----:B------:R-:W-:-:S02]  /*71800*/  IADD3 R130, P4, R117, R11, RZ ;  /* 0x0000000b75827210 */ /* 0x000fc40007f9e0ff */
[----:B------:R-:W-:-:S03]  /*71810*/  IADD3 R126, P1, R117, R9, RZ ;  /* 0x00000009757e7210 */ /* 0x000fc60007f3e0ff */
[----:B------:R-:W1:Y:S01]  /*71820*/  LDC R100, c[0x0][0x248] ;  /* 0x00009200ff647b82 */ /* 0x000e620000000800 */
[----:B----4-:R4:W-:Y:S01]  /*71830*/  STL [R1+0x2018], R102 ;  /* 0x0020186601007387 */ /* 0x0109e20000100800 */
[----:B------:R-:W-:-:S06]  /*71840*/  IMAD.MOV.U32 R124, RZ, RZ, R103 ;  /* 0x000000ffff7c7224 */ /* 0x000fcc00078e0067 */
[----:B------:R-:W0:Y:S08]  /*71850*/  LDC R120, c[0x0][0x248] ;  /* 0x00009200ff787b82 */ /* 0x000e300000000800 */
[----:B----4-:R-:W4:Y:S02]  /*71860*/  LDC.64 R102, c[0x0][0x228] ;  /* 0x00008a00ff667b82 */ /* 0x010f240000000a00 */
[----:B----4-:R4:W-:Y:S01]  /*71870*/  STL [R1+0x2024], R103 ;  /* 0x0020246701007387 */ /* 0x0109e20000100800 */
[----:B------:R-:W-:-:S05]  /*71880*/  IMAD.MOV.U32 R122, RZ, RZ, R102 ;  /* 0x000000ffff7a7224 */ /* 0x000fca00078e0066 */
[----:B----4-:R-:W4:Y:S02]  /*71890*/  LDC.64 R102, c[0x0][0x228] ;  /* 0x00008a00ff667b82 */ /* 0x010f240000000a00 */
[----:B----4-:R4:W-:Y:S01]  /*718a0*/  STL [R1+0x202c], R103 ;  /* 0x00202c6701007387 */ /* 0x0109e20000100800 */
[----:B------:R-:W-:-:S05]  /*718b0*/  IMAD.MOV.U32 R121, RZ, RZ, R102 ;  /* 0x000000ffff797224 */ /* 0x000fca00078e0066 */
[----:B----4-:R-:W4:Y:S01]  /*718c0*/  LDC.64 R102, c[0x0][0x228] ;  /* 0x00008a00ff667b82 */ /* 0x010f220000000a00 */
[----:B------:R-:W-:-:S05]  /*718d0*/  IMAD.IADD R116, R117, 0x1, R118 ;  /* 0x0000000175747824 */ /* 0x000fca00078e0276 */
[----:B------:R-:W-:Y:S02]  /*718e0*/  SHF.R.S32.HI R101, RZ, 0x1f, R116 ;  /* 0x0000001fff657819 */ /* 0x000fe40000011474 */
[C---:B------:R-:W-:Y:S01]  /*718f0*/  IADD3 R128, P6, R116.reuse, R11, RZ ;  /* 0x0000000b74807210 */ /* 0x040fe20007fde0ff */
[----:B------:R-:W-:Y:S01]  /*71900*/  IMAD.IADD R113, R116, 0x1, R119 ;  /* 0x0000000174717824 */ /* 0x000fe200078e0277 */
[----:B----4-:R4:W-:Y:S02]  /*71910*/  STL [R1+0x20], R102 ;  /* 0x0000206601007387 */ /* 0x0109e40000100800 */
[----:B----4-:R-:W-:-:S05]  /*71920*/  SHF.R.S32.HI R102, RZ, 0x1f, R117 ;  /* 0x0000001fff667819 */ /* 0x010fca0000011475 */
[C---:B------:R-:W-:Y:S01]  /*71930*/  IMAD.X R131, R102.reuse, 0x1, R2, P4 ;  /* 0x0000000166837824 */ /* 0x040fe200020e0602 */
[----:B------:R-:W-:Y:S01]  /*71940*/  IADD3 R118, P4, R117, R8, RZ ;  /* 0x0000000875767210 */ /* 0x000fe20007f9e0ff */
[C---:B------:R-:W-:Y:S02]  /*71950*/  IMAD.X R127, R102.reuse, 0x1, R12, P1 ;  /* 0x00000001667f7824 */ /* 0x040fe400008e060c */
[----:B------:R-:W-:Y:S01]  /*71960*/  IMAD.X R129, R101, 0x1, R2, P6 ;  /* 0x0000000165817824 */ /* 0x000fe200030e0602 */
[----:B------:R-:W-:Y:S01]  /*71970*/  STL.64 [R1+0x100], R130 ;  /* 0x0001008201007387 */ /* 0x000fe20000100a00 */
[----:B------:R-:W-:-:S03]  /*71980*/  IMAD.X R119, R102, 0x1, R3, P4 ;  /* 0x0000000166777824 */ /* 0x000fc600020e0603 */
[----:B------:R4:W-:Y:S01]  /*71990*/  STL.64 [R1+0xf8], R126 ;  /* 0x0000f87e01007387 */ /* 0x0009e20000100a00 */
[----:B------:R-:W-:Y:S01]  /*719a0*/  IMAD.MOV.U32 R125, RZ, RZ, R103 ;  /* 0x000000ffff7d7224 */ /* 0x000fe200078e0067 */
[----:B------:R-:W-:Y:S02]  /*719b0*/  SHF.R.S32.HI R103, RZ, 0x1f, R113 ;  /* 0x0000001fff677819 */ /* 0x000fe40000011471 */
[----:B------:R2:W-:Y:S01]  /*719c0*/  STL.64 [R1+0xe0], R128 ;  /* 0x0000e08001007387 */ /* 0x0005e20000100a00 */
[----:B----4-:R-:W-:-:S03]  /*719d0*/  IADD3 R126, P6, R116, R9, RZ ;  /* 0x00000009747e7210 */ /* 0x010fc60007fde0ff */
[----:B------:R4:W-:Y:S02]  /*719e0*/  STL.64 [R1+0xf0], R118 ;  /* 0x0000f07601007387 */ /* 0x0009e40000100a00 */
[----:B------:R-:W-:Y:S01]  /*719f0*/  IMAD.X R127, R101, 0x1, R12, P6 ;  /* 0x00000001657f7824 */ /* 0x000fe200030e060c */
[C---:B--2---:R-:W-:Y:S02]  /*71a00*/  IADD3 R128, P4, R113.reuse, R9, RZ ;  /* 0x0000000971807210 */ /* 0x044fe40007f9e0ff */
[----:B----4-:R-:W-:Y:S02]  /*71a10*/  IADD3 R118, P1, R113, R11, RZ ;  /* 0x0000000b71767210 */ /* 0x010fe40007f3e0ff */
[----:B------:R2:W-:Y:S03]  /*71a20*/  STL.64 [R1+0xd8], R126 ;  /* 0x0000d87e01007387 */ /* 0x0005e60000100a00 */
[----:B------:R-:W-:-:S02]  /*71a30*/  IMAD.X R119, R103, 0x1, R2, P1 ;  /* 0x0000000167777824 */ /* 0x000fc400008e0602 */
[----:B------:R-:W-:Y:S01]  /*71a40*/  IMAD.X R129, R103, 0x1, R12, P4 ;  /* 0x0000000167817824 */ /* 0x000fe200020e060c */
[C---:B--2---:R-:W-:Y:S02]  /*71a50*/  IADD3 R126, P6, R116.reuse, R8, RZ ;  /* 0x00000008747e7210 */ /* 0x044fe40007fde0ff */
[----:B------:R2:W-:Y:S03]  /*71a60*/  STL.64 [R1+0xc0], R118 ;  /* 0x0000c07601007387 */ /* 0x0005e60000100a00 */
[----:B------:R-:W-:Y:S01]  /*71a70*/  IMAD.X R127, R101, 0x1, R3, P6 ;  /* 0x00000001657f7824 */ /* 0x000fe200030e0603 */
[-C--:B------:R-:W-:Y:S01]  /*71a80*/  IADD3 R116, P6, R116, R0.reuse, RZ ;  /* 0x0000000074747210 */ /* 0x080fe20007fde0ff */
[----:B------:R-:W-:Y:S01]  /*71a90*/  STL.64 [R1+0xb8], R128 ;  /* 0x0000b88001007387 */ /* 0x000fe20000100a00 */
[----:B--2---:R-:W-:-:S03]  /*71aa0*/  IADD3 R118, P1, R117, R0, RZ ;  /* 0x0000000075767210 */ /* 0x004fc60007f3e0ff */
[----:B------:R2:W-:Y:S01]  /*71ab0*/  STL.64 [R1+0xd0], R126 ;  /* 0x0000d07e01007387 */ /* 0x0005e20000100a00 */
[----:B-1----:R-:W-:Y:S02]  /*71ac0*/  IMAD.IADD R100, R113, 0x1, R100 ;  /* 0x0000000171647824 */ /* 0x002fe400078e0264 */
[--C-:B------:R-:W-:Y:S02]  /*71ad0*/  IMAD.X R117, R101, 0x1, R13.reuse, P6 ;  /* 0x0000000165757824 */ /* 0x100fe400030e060d */
[----:B------:R-:W-:Y:S01]  /*71ae0*/  IMAD.X R119, R102, 0x1, R13, P1 ;  /* 0x0000000166777824 */ /* 0x000fe200008e060d */
[----:B------:R-:W-:Y:S02]  /*71af0*/  SHF.R.S32.HI R102, RZ, 0x1f, R100 ;  /* 0x0000001fff667819 */ /* 0x000fe40000011464 */
[----:B--2---:R-:W-:Y:S02]  /*71b00*/  IADD3 R126, P4, R113, R8, RZ ;  /* 0x00000008717e7210 */ /* 0x004fe40007f9e0ff */
[----:B------:R1:W-:Y:S03]  /*71b10*/  STL.64 [R1+0xe8], R118 ;  /* 0x0000e87601007387 */ /* 0x0003e60000100a00 */
[----:B------:R-:W-:Y:S01]  /*71b20*/  IMAD.X R127, R103, 0x1, R3, P4 ;  /* 0x00000001677f7824 */ /* 0x000fe200020e0603 */
[----:B------:R2:W-:Y:S01]  /*71b30*/  STL.64 [R1+0xc8], R116 ;  /* 0x0000c87401007387 */ /* 0x0005e20000100a00 */
[----:B-1----:R-:W-:-:S03]  /*71b40*/  IADD3 R118, P6, R100, R11, RZ ;  /* 0x0000000b64767210 */ /* 0x002fc60007fde0ff */
[----:B------:R1:W-:Y:S01]  /*71b50*/  STL.64 [R1+0xb0], R126 ;  /* 0x0000b07e01007387 */ /* 0x0003e20000100a00 */
[----:B--2---:R-:W-:Y:S01]  /*71b60*/  IADD3 R116, P1, R100, R9, RZ ;  /* 0x0000000964747210 */ /* 0x004fe20007f3e0ff */
[----:B------:R-:W-:-:S04]  /*71b70*/  IMAD.X R119, R102, 0x1, R2, P6 ;  /* 0x0000000166777824 */ /* 0x000fc800030e0602 */
[----:B------:R-:W-:Y:S01]  /*71b80*/  IMAD.X R117, R102, 0x1, R12, P1 ;  /* 0x0000000166757824 */ /* 0x000fe200008e060c */
[----:B-1----:R-:W-:Y:S01]  /*71b90*/  IADD3 R126, P4, R100, R8, RZ ;  /* 0x00000008647e7210 */ /* 0x002fe20007f9e0ff */
[----:B------:R1:W-:Y:S04]  /*71ba0*/  STL.64 [R1+0xa0], R118 ;  /* 0x0000a07601007387 */ /* 0x0003e80000100a00 */
[----:B------:R-:W-:Y:S01]  /*71bb0*/  IMAD.X R127, R102, 0x1, R3, P4 ;  /* 0x00000001667f7824 */ /* 0x000fe200020e0603 */
[----:B------:R2:W-:Y:S04]  /*71bc0*/  STL.64 [R1+0x98], R116 ;  /* 0x0000987401007387 */ /* 0x0005e80000100a00 */
[----:B------:R-:W4:Y:S04]  /*71bd0*/  LDL.LU R227, [R1+0x53c] ;  /* 0x00053c0001e37983 */ /* 0x000f280000300800 */
[----:B------:R-:W4:Y:S04]  /*71be0*/  LDL.LU R234, [R1+0x538] ;  /* 0x0005380001ea7983 */ /* 0x000f280000300800 */
[----:B------:R-:W4:Y:S04]  /*71bf0*/  LDL.LU R233, [R1+0x4c4] ;  /* 0x0004c40001e97983 */ /* 0x000f280000300800 */
[----:B------:R-:W-:Y:S04]  /*71c00*/  STL.64 [R1+0x90], R126 ;  /* 0x0000907e01007387 */ /* 0x000fe80000100a00 */
[----:B------:R-:W4:Y:S04]  /*71c10*/  LDL.LU R235, [R1+0x4bc] ;  /* 0x0004bc0001eb7983 */ /* 0x000f280000300800 */
[----:B------:R-:W4:Y:S04]  /*71c20*/  LDL.LU R240, [R1+0x58c] ;  /* 0x00058c0001f07983 */ /* 0x000f280000300800 */
[----:B------:R-:W4:Y:S04]  /*71c30*/  LDL.LU R242, [R1+0x588] ;  /* 0x0005880001f27983 */ /* 0x000f280000300800 */
[----:B------:R-:W4:Y:S04]  /*71c40*/  LDL.LU R241, [R1+0x57c] ;  /* 0x00057c0001f17983 */ /* 0x000f280000300800 */
[----:B------:R-:W4:Y:S01]  /*71c50*/  LDL.LU R243, [R1+0x55c] ;  /* 0x00055c0001f37983 */ /* 0x000f220000300800 */
[-C--:B-1----:R-:W-:Y:S01]  /*71c60*/  IADD3 R118, P6, R113, R0.reuse, RZ ;  /* 0x0000000071767210 */ /* 0x082fe20007fde0ff */
[C---:B0-----:R-:W-:Y:S01]  /*71c70*/  IMAD.IADD R101, R100.reuse, 0x1, R120 ;  /* 0x0000000164657824 */ /* 0x041fe200078e0278 */
[----:B--2---:R-:W-:-:S03]  /*71c80*/  IADD3 R116, P1, R100, R0, RZ ;  /* 0x0000000064747210 */ /* 0x004fc60007f3e0ff */
[----:B------:R-:W-:Y:S01]  /*71c90*/  IMAD.X R119, R103, 0x1, R13, P6 ;  /* 0x0000000167777824 */ /* 0x000fe200030e060d */
[----:B------:R-:W-:Y:S01]  /*71ca0*/  SHF.R.S32.HI R100, RZ, 0x1f, R101 ;  /* 0x0000001fff647819 */ /* 0x000fe20000011465 */
[----:B------:R-:W-:-:S03]  /*71cb0*/  IMAD.X R117, R102, 0x1, R13, P1 ;  /* 0x0000000166757824 */ /* 0x000fc600008e060d */
[----:B------:R0:W-:Y:S04]  /*71cc0*/  STL.64 [R1+0xa8], R118 ;  /* 0x0000a87601007387 */ /* 0x0001e80000100a00 */
[----:B------:R1:W-:Y:S01]  /*71cd0*/  STL.64 [R1+0x58], R116 ;  /* 0x0000587401007387 */ /* 0x0003e20000100a00 */
[C---:B0-----:R-:W-:Y:S02]  /*71ce0*/  IADD3 R118, P4, R101.reuse, R11, RZ ;  /* 0x0000000b65767210 */ /* 0x041fe40007f9e0ff */
[----:B-1----:R-:W-:-:S03]  /*71cf0*/  IADD3 R116, P1, R101, R9, RZ ;  /* 0x0000000965747210 */ /* 0x002fc60007f3e0ff */
[C---:B------:R-:W-:Y:S01]  /*71d00*/  IMAD.X R119, R100.reuse, 0x1, R2, P4 ;  /* 0x0000000164777824 */ /* 0x040fe200020e0602 */
[C---:B------:R-:W-:Y:S01]  /*71d10*/  IADD3 R102, P4, R101.reuse, R8, RZ ;  /* 0x0000000865667210 */ /* 0x040fe20007f9e0ff */
[C---:B---3--:R-:W-:Y:S02]  /*71d20*/  IMAD.IADD R252, R101.reuse, 0x1, R252 ;  /* 0x0000000165fc7824 */ /* 0x048fe400078e02fc */
[C---:B------:R-:W-:Y:S02]  /*71d30*/  IMAD.X R117, R100.reuse, 0x1, R12, P1 ;  /* 0x0000000164757824 */ /* 0x040fe400008e060c */
[----:B------:R-:W-:Y:S01]  /*71d40*/  IMAD.X R103, R100, 0x1, R3, P4 ;  /* 0x0000000164677824 */ /* 0x000fe200020e0603 */
[----:B------:R-:W-:Y:S04]  /*71d50*/  STL.64 [R1+0x50], R118 ;  /* 0x0000507601007387 */ /* 0x000fe80000100a00 */
[----:B------:R0:W-:Y:S04]  /*71d60*/  STL.64 [R1+0x48], R116 ;  /* 0x0000487401007387 */ /* 0x0001e80000100a00 */
[----:B------:R1:W-:Y:S01]  /*71d70*/  STL.64 [R1+0x40], R102 ;  /* 0x0000406601007387 */ /* 0x0003e20000100a00 */
[----:B0-----:R-:W-:-:S02]  /*71d80*/  IADD3 R116, P1, R101, R0, RZ ;  /* 0x0000000065747210 */ /* 0x001fc40007f3e0ff */
[----:B------:R-:W-:Y:S02]  /*71d90*/  SHF.R.S32.HI R101, RZ, 0x1f, R252 ;  /* 0x0000001fff657819 */ /* 0x000fe400000114fc */
[----:B-1----:R-:W-:Y:S01]  /*71da0*/  IADD3 R102, P4, R252, R11, RZ ;  /* 0x0000000bfc667210 */ /* 0x002fe20007f9e0ff */
[----:B------:R-:W-:-:S04]  /*71db0*/  IMAD.X R117, R100, 0x1, R13, P1 ;  /* 0x0000000164757824 */ /* 0x000fc800008e060d */
[----:B------:R-:W-:Y:S01]  /*71dc0*/  IMAD.X R103, R101, 0x1, R2, P4 ;  /* 0x0000000165677824 */ /* 0x000fe200020e0602 */
[----:B------:R0:W-:Y:S04]  /*71dd0*/  STL.64 [R1+0x38], R116 ;  /* 0x0000387401007387 */ /* 0x0001e80000100a00 */
[----:B------:R-:W-:Y:S01]  /*71de0*/  STL.64 [R1+0x30], R102 ;  /* 0x0000306601007387 */ /* 0x000fe20000100a00 */
[----:B------:R-:W-:Y:S02]  /*71df0*/  ISETP.GE.AND P6, PT, R10, R125, PT ;  /* 0x0000007d0a00720c */ /* 0x000fe40003fc6270 */
[----:B------:R-:W-:Y:S02]  /*71e00*/  PRMT R104, R104, 0x5210, R111 ;  /* 0x0000521068687816 */ /* 0x000fe4000000006f */
[----:B------:R-:W-:-:S02]  /*71e10*/  PRMT R105, R105, 0x5210, R110 ;  /* 0x0000521069697816 */ /* 0x000fc4000000006e */
[----:B------:R-:W-:Y:S02]  /*71e20*/  PRMT R106, R106, 0x5210, R109 ;  /* 0x000052106a6a7816 */ /* 0x000fe4000000006d */
[----:B------:R-:W-:Y:S01]  /*71e30*/  PRMT R107, R107, 0x5210, R108 ;  /* 0x000052106b6b7816 */ /* 0x000fe2000000006c */
[----:B------:R-:W-:Y:S01]  /*71e40*/  BAR.SYNC.DEFER_BLOCKING 0x0 ;  /* 0x0000000000007b1d */ /* 0x000fe20000010000 */
[----:B------:R-:W-:Y:S02]  /*71e50*/  ISETP.LT.AND P3, PT, R10, R124, !P3 ;  /* 0x0000007c0a00720c */ /* 0x000fe40005f61270 */
[----:B------:R-:W-:Y:S02]  /*71e60*/  ISETP.LT.AND P1, PT, R14, R122, !P6 ;  /* 0x0000007a0e00720c */ /* 0x000fe40007721270 */
[----:B------:R-:W-:Y:S02]  /*71e70*/  ISETP.LT.AND P4, PT, R16, R121, !P6 ;  /* 0x000000791000720c */ /* 0x000fe40007781270 */
[----:B----4-:R-:W-:-:S02]  /*71e80*/  LOP3.LUT R118, R227, 0xffff, RZ, 0xc0, !PT ;  /* 0x0000ffffe3767812 */ /* 0x010fc400078ec0ff */
[----:B------:R-:W-:Y:S02]  /*71e90*/  LOP3.LUT R113, R234, 0xffff, RZ, 0xc0, !PT ;  /* 0x0000ffffea717812 */ /* 0x000fe400078ec0ff */
[----:B0-----:R-:W-:Y:S02]  /*71ea0*/  LOP3.LUT R117, R233, 0xffff, RZ, 0xc0, !PT ;  /* 0x0000ffffe9757812 */ /* 0x001fe400078ec0ff */
[----:B------:R-:W-:Y:S02]  /*71eb0*/  LOP3.LUT R116, R235, 0xffff, RZ, 0xc0, !PT ;  /* 0x0000ffffeb747812 */ /* 0x000fe400078ec0ff */
[----:B------:R-:W-:Y:S02]  /*71ec0*/  PRMT R108, R240, 0x4210, R118 ;  /* 0x00004210f06c7816 */ /* 0x000fe40000000076 */
[----:B------:R-:W-:Y:S02]  /*71ed0*/  PRMT R109, R242, 0x4210, R113 ;  /* 0x00004210f26d7816 */ /* 0x000fe40000000071 */
[----:B------:R-:W-:-:S02]  /*71ee0*/  PRMT R110, R241, 0x4210, R117 ;  /* 0x00004210f16e7816 */ /* 0x000fc40000000075 */
[----:B------:R-:W-:Y:S01]  /*71ef0*/  PRMT R111, R243, 0x4210, R116 ;  /* 0x00004210f36f7816 */ /* 0x000fe20000000074 */
[----:B------:R-:W2:Y:S04]  /*71f00*/  LDL.LU R241, [R1+0x550] ;  /* 0x0005500001f17983 */ /* 0x000ea80000300800 */
[----:B------:R-:W3:Y:S04]  /*71f10*/  LDL.LU R243, [R1+0x54c] ;  /* 0x00054c0001f37983 */ /* 0x000ee80000300800 */
[----:B------:R-:W0:Y:S01]  /*71f20*/  LDS.128 R100, [R18] ;  /* 0x0000000012647984 */ /* 0x000e220000000c00 */
[----:B------:R-:W-:Y:S06]  /*71f30*/  BAR.SYNC.DEFER_BLOCKING 0x0 ;  /* 0x0000000000007b1d */ /* 0x000fec0000010000 */
[----:B------:R-:W4:Y:S04]  /*71f40*/  LDL.LU R235, [R1+0x4d8] ;  /* 0x0004d80001eb7983 */ /* 0x000f280000300800 */
[----:B------:R-:W4:Y:S04]  /*71f50*/  LDL.LU R240, [R1+0x4d4] ;  /* 0x0004d40001f07983 */ /* 0x000f280000300800 */
[----:B------:R-:W4:Y:S04]  /*71f60*/  LDL.LU R242, [R1+0x5d8] ;  /* 0x0005d80001f27983 */ /* 0x000f280000300800 */
[----:B------:R-:W4:Y:S04]  /*71f70*/  LDL.LU R233, [R1+0x5c8] ;  /* 0x0005c80001e97983 */ /* 0x000f280000300800 */
[----:B------:R-:W-:Y:S01]  /*71f80*/  STSM.16.M88.4 [R19], R104 ;  /* 0x0000006813007844 */ /* 0x000fe20000000200 */
[----:B------:R-:W-:Y:S06]  /*71f90*/  BAR.SYNC.DEFER_BLOCKING 0x0 ;  /* 0x0000000000007b1d */ /* 0x000fec0000010000 */
[----:B------:R-:W4:Y:S04]  /*71fa0*/  LDL.LU R234, [R1+0x5c4] ;  /* 0x0005c40001ea7983 */ /* 0x000f280000300800 */
[----:B------:R-:W4:Y:S01]  /*71fb0*/  LDL.LU R226, [R1+0x5b0] ;  /* 0x0005b00001e27983 */ /* 0x000f220000300800 */
[----:B------:R-:W-:-:S02]  /*71fc0*/  PRMT R112, R112, 0x5210, R118 ;  /* 0x0000521070707816 */ /* 0x000fc40000000076 */
[----:B------:R-:W-:Y:S01]  /*71fd0*/  PRMT R113, R136, 0x5210, R113 ;  /* 0x0000521088717816 */ /* 0x000fe20000000071 */
[----:B------:R-:W-:Y:S01]  /*71fe0*/  STL [R1+0x3108], R249 ;  /* 0x003108f901007387 */ /* 0x000fe20000100800 */
[----:B------:R-:W-:Y:S02]  /*71ff0*/  PRMT R114, R114, 0x5210, R117 ;  /* 0x0000521072727816 */ /* 0x000fe40000000075 */
[----:B------:R-:W-:Y:S01]  /*72000*/  PRMT R115, R115, 0x5210, R116 ;  /* 0x0000521073737816 */ /* 0x000fe20000000074 */
[----:B------:R-:W-:Y:S04]  /*72010*/  STL.64 [R1+0x3100], R244 ;  /* 0x003100f401007387 */ /* 0x000fe80000100a00 */
[----:B------:R-:W-:Y:S04]  /*72020*/  STL.64 [R1+0x30e0], R250 ;  /* 0x0030e0fa01007387 */ /* 0x000fe80000100a00 */
[----:B------:R-:W-:Y:S04]  /*72030*/  STL.64 [R1+0x30d8], R246 ;  /* 0x0030d8f601007387 */ /* 0x000fe80000100a00 */
[----:B------:R-:W-:Y:S04]  /*72040*/  STL.64 [R1+0x30c8], R24 ;  /* 0x0030c81801007387 */ /* 0x000fe80000100a00 */
[----:B------:R-:W1:Y:S04]  /*72050*/  LDS.128 R104, [R18] ;  /* 0x0000000012687984 */ /* 0x000e680000000c00 */
[----:B------:R-:W-:Y:S04]  /*72060*/  STL.64 [R1+0x30c0], R28 ;  /* 0x0030c01c01007387 */ /* 0x000fe80000100a00 */
[----:B------:R-:W-:Y:S04]  /*72070*/  STL.64 [R1+0x30a8], R26 ;  /* 0x0030a81a01007387 */ /* 0x000fe80000100a00 */
[----:B------:R-:W-:Y:S04]  /*72080*/  STL.64 [R1+0x30a0], R30 ;  /* 0x0030a01e01007387 */ /* 0x000fe80000100a00 */
[----:B------:R0:W-:Y:S04]  /*72090*/  STL.64 [R1+0x3090], R32 ;  /* 0x0030902001007387 */ /* 0x0001e80000100a00 */
[----:B------:R0:W-:Y:S04]  /*720a0*/  STL.64 [R1+0x3088], R36 ;  /* 0x0030882401007387 */ /* 0x0001e80000100a00 */
[----:B------:R-:W-:Y:S04]  /*720b0*/  STL.64 [R1+0x3080], R34 ;  /* 0x0030802201007387 */ /* 0x000fe80000100a00 */
[----:B------:R-:W-:Y:S01]  /*720c0*/  STL.64 [R1+0x3078], R38 ;  /* 0x0030782601007387 */ /* 0x000fe20000100a00 */
[----:B0-----:R-:W0:Y:S03]  /*720d0*/  LDC.64 R32, c[0x0][0x228] ;  /* 0x00008a00ff207b82 */ /* 0x001e260000000a00 */
[----:B------:R-:W-:Y:S04]  /*720e0*/  STL.64 [R1+0x3070], R40 ;  /* 0x0030702801007387 */ /* 0x000fe80000100a00 */
[----:B------:R-:W-:Y:S01]  /*720f0*/  STL.64 [R1+0x3068], R42 ;  /* 0x0030682a01007387 */ /* 0x000fe20000100a00 */
[----:B------:R-:W1:Y:S03]  /*72100*/  LDC.64 R36, c[0x0][0x228] ;  /* 0x00008a00ff247b82 */ /* 0x000e660000000a00 */
[----:B------:R0:W-:Y:S04]  /*72110*/  STL.64 [R1+0x3060], R44 ;  /* 0x0030602c01007387 */ /* 0x0001e80000100a00 */
[----:B------:R-:W-:Y:S04]  /*72120*/  STL.64 [R1+0x3058], R48 ;  /* 0x0030583001007387 */ /* 0x000fe80000100a00 */
[----:B------:R-:W-:Y:S04]  /*72130*/  STL.64 [R1+0x3050], R46 ;  /* 0x0030502e01007387 */ /* 0x000fe80000100a00 */
[----:B------:R-:W-:Y:S01]  /*72140*/  STL.64 [R1+0x3048], R50 ;  /* 0x0030483201007387 */ /* 0x000fe20000100a00 */
[----:B------:R-:W-:Y:S01]  /*72150*/  BAR.SYNC.DEFER_BLOCKING 0x0 ;  /* 0x0000000000007b1d */ /* 0x000fe20000010000 */
[----:B--2---:R-:W-:-:S05]  /*72160*/  LOP3.LUT R120, R241, 0xffff, RZ, 0xc0, !PT ;  /* 0x0000fffff1787812 */ /* 0x004fca00078ec0ff */
[----:B------:R-:W-:Y:S01]  /*72170*/  STL.64 [R1+0x3040], R52 ;  /* 0x0030403401007387 */ /* 0x000fe20000100a00 */
[----:B---3--:R-:W-:-:S03]  /*72180*/  LOP3.LUT R121, R243, 0xffff, RZ, 0xc0, !PT ;  /* 0x0000fffff3797812 */ /* 0x008fc600078ec0ff */
[----:B------:R-:W-:Y:S01]  /*72190*/  STL.64 [R1+0x3038], R56 ;  /* 0x0030383801007387 */ /* 0x000fe20000100a00 */
[----:B----4-:R-:W-:-:S03]  /*721a0*/  LOP3.LUT R122, R235, 0xffff, RZ, 0xc0, !PT ;  /* 0x0000ffffeb7a7812 */ /* 0x010fc600078ec0ff */
[----:B------:R-:W-:Y:S01]  /*721b0*/  STL.64 [R1+0x3030], R54 ;  /* 0x0030303601007387 */ /* 0x000fe20000100a00 */
[----:B------:R-:W-:-:S03]  /*721c0*/  LOP3.LUT R124, R240, 0xffff, RZ, 0xc0, !PT ;  /* 0x0000fffff07c7812 */ /* 0x000fc600078ec0ff */
[----:B------:R-:W-:Y:S01]  /*721d0*/  STL.64 [R1+0x3028], R58 ;  /* 0x0030283a01007387 */ /* 0x000fe20000100a00 */
[----:B0-----:R-:W-:Y:S01]  /*721e0*/  IMAD.MOV.U32 R28, RZ, RZ, R32 ;  /* 0x000000ffff1c7224 */ /* 0x001fe200078e0020 */
[----:B------:R-:W0:Y:S02]  /*721f0*/  LDC.64 R44, c[0x0][0x228] ;  /* 0x00008a00ff2c7b82 */ /* 0x000e240000000a00 */
        /* <DEDUP_REMOVED lines=22> */
[----:B-1----:R-:W-:Y:S04]  /*72360*/  STL.64 [R1+0x2f78], R104 ;  /* 0x002f786801007387 */ /* 0x002fe80000100a00 */
[----:B------:R-:W-:Y:S04]  /*72370*/  STL.64 [R1+0x2f68], R106 ;  /* 0x002f686a01007387 */ /* 0x000fe80000100a00 */
[----:B------:R-:W2:Y:S04]  /*72380*/  LDL.LU R241, [R1+0x564] ;  /* 0x0005640001f17983 */ /* 0x000ea80000300800 */
[----:B------:R-:W3:Y:S04]  /*72390*/  LDL.LU R243, [R1+0x560] ;  /* 0x0005600001f37983 */ /* 0x000ee80000300800 */
[----:B------:R-:W-:Y:S01]  /*723a0*/  STSM.16.M88.4 [R19], R108 ;  /* 0x0000006c13007844 */ /* 0x000fe20000000200 */
[----:B------:R-:W-:Y:S01]  /*723b0*/  BAR.SYNC.DEFER_BLOCKING 0x0 ;  /* 0x0000000000007b1d */ /* 0x000fe20000010000 */
[----:B------:R-:W-:-:S02]  /*723c0*/  PRMT R116, R242, 0x4210, R120 ;  /* 0x00004210f2747816 */ /* 0x000fc40000000078 */
[----:B------:R-:W-:-:S03]  /*723d0*/  PRMT R117, R233, 0x4210, R121 ;  /* 0x00004210e9757816 */ /* 0x000fc60000000079 */
[----:B------:R-:W4:Y:S04]  /*723e0*/  LDL.LU R235, [R1+0x4e8] ;  /* 0x0004e80001eb7983 */ /* 0x000f280000300800 */
[----:B------:R-:W4:Y:S04]  /*723f0*/  LDL.LU R227, [R1+0x4e4] ;  /* 0x0004e40001e37983 */ /* 0x000f280000300800 */
[----:B------:R-:W4:Y:S01]  /*72400*/  LDL.LU R240, [R1+0x604] ;  /* 0x0006040001f07983 */ /* 0x000f220000300800 */
[----:B------:R-:W-:-:S03]  /*72410*/  PRMT R118, R234, 0x4210, R122 ;  /* 0x00004210ea767816 */ /* 0x000fc6000000007a */
[----:B------:R-:W4:Y:S04]  /*72420*/  LDL.LU R242, [R1+0x600] ;  /* 0x0006000001f27983 */ /* 0x000f280000300800 */
[----:B------:R-:W1:Y:S01]  /*72430*/  LDS.128 R108, [R18] ;  /* 0x00000000126c7984 */ /* 0x000e620000000c00 */
[----:B------:R-:W-:Y:S06]  /*72440*/  BAR.SYNC.DEFER_BLOCKING 0x0 ;  /* 0x0000000000007b1d */ /* 0x000fec0000010000 */
[----:B------:R-:W4:Y:S04]  /*72450*/  LDL.LU R233, [R1+0x5f8] ;  /* 0x0005f80001e97983 */ /* 0x000f280000300800 */
[----:B------:R-:W4:Y:S04]  /*72460*/  LDL.LU R234, [R1+0x374] ;  /* 0x0003740001ea7983 */ /* 0x000f280000300800 */
[----:B------:R-:W-:Y:S01]  /*72470*/  STSM.16.M88.4 [R19], R112 ;  /* 0x0000007013007844 */ /* 0x000fe20000000200 */
[----:B------:R-:W-:Y:S06]  /*72480*/  BAR.SYNC.DEFER_BLOCKING 0x0 ;  /* 0x0000000000007b1d */ /* 0x000fec0000010000 */
[----:B------:R-:W0:Y:S04]  /*72490*/  LDS.128 R112, [R18] ;  /* 0x0000000012707984 */ /* 0x000e280000000c00 */
[----:B-1----:R-:W-:Y:S04]  /*724a0*/  STL.64 [R1+0x2f60], R108 ;  /* 0x002f606c01007387 */ /* 0x002fe80000100a00 */
[----:B------:R-:W-:Y:S04]  /*724b0*/  STL.64 [R1+0x2f50], R110 ;  /* 0x002f506e01007387 */ /* 0x000fe80000100a00 */
[----:B0-----:R-:W-:Y:S04]  /*724c0*/  STL.64 [R1+0x2f58], R112 ;  /* 0x002f587001007387 */ /* 0x001fe80000100a00 */
[----:B------:R-:W-:Y:S01]  /*724d0*/  STL.64 [R1+0x2f48], R114 ;  /* 0x002f487201007387 */ /* 0x000fe20000100a00 */
[----:B--2---:R-:W-:-:S03]  /*724e0*/  LOP3.LUT R128, R241, 0xffff, RZ, 0xc0, !PT ;  /* 0x0000fffff1807812 */ /* 0x004fc600078ec0ff */
[----:B------:R-:W2:Y:S01]  /*724f0*/  LDL.LU R241, [R1+0x578] ;  /* 0x0005780001f17983 */ /* 0x000ea20000300800 */
[----:B---3--:R-:W-:-:S03]  /*72500*/  LOP3.LUT R129, R243, 0xffff, RZ, 0xc0, !PT ;  /* 0x0000fffff3817812 */ /* 0x008fc600078ec0ff */
[----:B------:R-:W3:Y:S01]  /*72510*/  LDL.LU R243, [R1+0x574] ;  /* 0x0005740001f37983 */ /* 0x000ee20000300800 */
[----:B------:R-:W-:Y:S01]  /*72520*/  PRMT R119, R226, 0x4210, R124 ;  /* 0x00004210e2777816 */ /* 0x000fe2000000007c */
[----:B------:R-:W-:Y:S06]  /*72530*/  BAR.SYNC.DEFER_BLOCKING 0x0 ;  /* 0x0000000000007b1d */ /* 0x000fec0000010000 */
[----:B------:R-:W-:Y:S02]  /*72540*/  STSM.16.M88.4 [R19], R116 ;  /* 0x0000007413007844 */ /* 0x000fe40000000200 */
[----:B------:R-:W-:Y:S01]  /*72550*/  BAR.SYNC.DEFER_BLOCKING 0x0 ;  /* 0x0000000000007b1d */ /* 0x000fe20000010000 */
[----:B------:R-:W-:-:S02]  /*72560*/  PRMT R120, R144, 0x5210, R120 ;  /* 0x0000521090787816 */ /* 0x000fc40000000078 */
[----:B------:R-:W-:-:S03]  /*72570*/  PRMT R121, R140, 0x5210, R121 ;  /* 0x000052108c797816 */ /* 0x000fc60000000079 */
[----:B------:R-:W0:Y:S01]  /*72580*/  LDS.128 R116, [R18] ;  /* 0x0000000012747984 */ /* 0x000e220000000c00 */
[----:B------:R-:W-:Y:S02]  /*72590*/  PRMT R122, R141, 0x5210, R122 ;  /* 0x000052108d7a7816 */ /* 0x000fe4000000007a */
[----:B------:R-:W-:Y:S01]  /*725a0*/  PRMT R123, R123, 0x5210, R124 ;  /* 0x000052107b7b7816 */ /* 0x000fe2000000007c */
[----:B------:R-:W-:Y:S06]  /*725b0*/  BAR.SYNC.DEFER_BLOCKING 0x0 ;  /* 0x0000000000007b1d */ /* 0x000fec0000010000 */
[----:B------:R-:W-:Y:S02]  /*725c0*/  STSM.16.M88.4 [R19], R120 ;  /* 0x0000007813007844 */ /* 0x000fe40000000200 */
[----:B------:R-:W-:Y:S06]  /*725d0*/  BAR.SYNC.DEFER_BLOCKING 0x0 ;  /* 0x0000000000007b1d */ /* 0x000fec0000010000 */
[----:B------:R-:W1:Y:S01]  /*725e0*/  LDS.128 R120, [R18] ;  /* 0x0000000012787984 */ /* 0x000e620000000c00 */
[----:B----4-:R-:W-:-:S02]  /*725f0*/  LOP3.LUT R130, R235, 0xffff, RZ, 0xc0, !PT ;  /* 0x0000ffffeb827812 */ /* 0x010fc400078ec0ff */
[----:B------:R-:W-:Y:S01]  /*72600*/  PRMT R124, R240, 0x4210, R128 ;  /* 0x00004210f07c7816 */ /* 0x000fe20000000080 */
[----:B------:R-:W4:Y:S01]  /*72610*/  LDL.LU R235, [R1+0x508] ;  /* 0x0005080001eb7983 */ /* 0x000f220000300800 */
[----:B------:R-:W-:-:S03]  /*72620*/  PRMT R125, R242, 0x4210, R129 ;  /* 0x00004210f27d7816 */ /* 0x000fc60000000081 */
[----:B------:R-:W4:Y:S01]  /*72630*/  LDL.LU R240, [R1+0x504] ;  /* 0x0005040001f07983 */ /* 0x000f220000300800 */
[----:B------:R-:W-:-:S03]  /*72640*/  PRMT R126, R233, 0x4210, R130 ;  /* 0x00004210e97e7816 */ /* 0x000fc60000000082 */
[----:B------:R-:W4:Y:S04]  /*72650*/  LDL.LU R242, [R1+0x614] ;  /* 0x0006140001f27983 */ /* 0x000f280000300800 */
[----:B------:R-:W4:Y:S04]  /*72660*/  LDL.LU R233, [R1+0x610] ;  /* 0x0006100001e97983 */ /* 0x000f280000300800 */
[----:B------:R-:W4:Y:S04]  /*72670*/  LDL.LU R224, [R1+0x60c] ;  /* 0x00060c0001e07983 */ /* 0x000f280000300800 */
[----:B------:R-:W4:Y:S04]  /*72680*/  LDL.LU R226, [R1+0x384] ;  /* 0x0003840001e27983 */ /* 0x000f280000300800 */
[----:B0-----:R-:W-:Y:S04]  /*72690*/  STL.64 [R1+0x2f40], R116 ;  /* 0x002f407401007387 */ /* 0x001fe80000100a00 */
[----:B------:R-:W-:Y:S04]  /*726a0*/  STL.64 [R1+0x2f30], R118 ;  /* 0x002f307601007387 */ /* 0x000fe80000100a00 */
[----:B-1----:R-:W-:Y:S04]  /*726b0*/  STL.64 [R1+0x2f38], R120 ;  /* 0x002f387801007387 */ /* 0x002fe80000100a00 */
[----:B------:R-:W-:Y:S01]  /*726c0*/  STL.64 [R1+0x2f28], R122 ;  /* 0x002f287a01007387 */ /* 0x000fe20000100a00 */
[----:B--2---:R-:W-:-:S03]  /*726d0*/  LOP3.LUT R136, R241, 0xffff, RZ, 0xc0, !PT ;  /* 0x0000fffff1887812 */ /* 0x004fc600078ec0ff */
[----:B------:R-:W2:Y:S01]  /*726e0*/  LDL.LU R241, [R1+0x594] ;  /* 0x0005940001f17983 */ /* 0x000ea20000300800 */
[----:B---3--:R-:W-:-:S03]  /*726f0*/  LOP3.LUT R137, R243, 0xffff, RZ, 0xc0, !PT ;  /* 0x0000fffff3897812 */ /* 0x008fc600078ec0ff */
[----:B------:R-:W3:Y:S01]  /*72700*/  LDL.LU R243, [R1+0x590] ;  /* 0x0005900001f37983 */ /* 0x000ee20000300800 */
[----:B------:R-:W-:Y:S02]  /*72710*/  LOP3.LUT R131, R227, 0xffff, RZ, 0xc0, !PT ;  /* 0x0000ffffe3837812 */ /* 0x000fe400078ec0ff */
[----:B------:R-:W-:Y:S01]  /*72720*/  PRMT R128, R151, 0x5210, R128 ;  /* 0x0000521097807816 */ /* 0x000fe20000000080 */
        /* <DEDUP_REMOVED lines=8> */
[----:B------:R-:W-:Y:S01]  /*727b0*/  PRMT R131, R148, 0x5210, R131 ;  /* 0x0000521094837816 */ /* 0x000fe20000000083 */
[----:B------:R-:W-:Y:S06]  /*727c0*/  BAR.SYNC.DEFER_BLOCKING 0x0 ;  /* 0x0000000000007b1d */ /* 0x000fec0000010000 */
[----:B------:R-:W-:Y:S02]  /*727d0*/  STSM.16.M88.4 [R19], R128 ;  /* 0x0000008013007844 */ /* 0x000fe40000000200 */
[----:B------:R-:W-:Y:S06]  /*727e0*/  BAR.SYNC.DEFER_BLOCKING 0x0 ;  /* 0x0000000000007b1d */ /* 0x000fec0000010000 */
[----:B------:R-:W1:Y:S01]  /*727f0*/  LDS.128 R128, [R18] ;  /* 0x0000000012807984 */ /* 0x000e620000000c00 */
[----:B----4-:R-:W-:-:S02]  /*72800*/  LOP3.LUT R138, R235, 0xffff, RZ, 0xc0, !PT ;  /* 0x0000ffffeb8a7812 */ /* 0x010fc400078ec0ff */
[----:B------:R-:W-:Y:S01]  /*72810*/  LOP3.LUT R140, R240, 0xffff, RZ, 0xc0, !PT ;  /* 0x0000fffff08c7812 */ /* 0x000fe200078ec0ff */
[----:B------:R-:W4:Y:S01]  /*72820*/  LDL.LU R235, [R1+0x518] ;  /* 0x0005180001eb7983 */ /* 0x000f220000300800 */
[----:B------:R-:W-:-:S03]  /*72830*/  PRMT R132, R242, 0x4210, R136 ;  /* 0x00004210f2847816 */ /* 0x000fc60000000088 */
[----:B------:R-:W4:Y:S01]  /*72840*/  LDL.LU R240, [R1+0x628] ;  /* 0x0006280001f07983 */ /* 0x000f220000300800 */
[----:B------:R-:W-:-:S03]  /*72850*/  PRMT R133, R233, 0x4210, R137 ;  /* 0x00004210e9857816 */ /* 0x000fc60000000089 */
        /* <DEDUP_REMOVED lines=11> */
[----:B------:R-:W-:Y:S02]  /*72910*/  PRMT R134, R224, 0x4210, R138 ;  /* 0x00004210e0867816 */ /* 0x000fe4000000008a */
        /* <DEDUP_REMOVED lines=13> */
[----:B----4-:R-:W-:-:S03]  /*729f0*/  LOP3.LUT R148, R235, 0xffff, RZ, 0xc0, !PT ;  /* 0x0000ffffeb947812 */ /* 0x010fc600078ec0ff */
[----:B------:R-:W4:Y:S01]  /*72a00*/  LDL.LU R235, [R1+0x524] ;  /* 0x0005240001eb7983 */ /* 0x000f220000300800 */
[----:B------:R-:W-:-:S03]  /*72a10*/  PRMT R140, R240, 0x4210, R144 ;  /* 0x00004210f08c7816 */ /* 0x000fc60000000090 */
[----:B------:R-:W4:Y:S01]  /*72a20*/  LDL.LU R240, [R1+0x520] ;  /* 0x0005200001f07983 */ /* 0x000f220000300800 */
[----:B------:R-:W-:-:S03]  /*72a30*/  PRMT R141, R242, 0x4210, R145 ;  /* 0x00004210f28d7816 */ /* 0x000fc60000000091 */
[----:B------:R-:W4:Y:S04]  /*72a40*/  LDL.LU R242, [R1+0x70c] ;  /* 0x00070c0001f27983 */ /* 0x000f280000300800 */
[----:B------:R-:W4:Y:S01]  /*72a50*/  LDL.LU R224, [R1+0x704] ;  /* 0x0007040001e07983 */ /* 0x000f220000300800 */
[----:B------:R-:W-:-:S03]  /*72a60*/  PRMT R143, R233, 0x4210, R148 ;  /* 0x00004210e98f7816 */ /* 0x000fc60000000094 */
[----:B------:R-:W4:Y:S04]  /*72a70*/  LDL.LU R233, [R1+0x630] ;  /* 0x0006300001e97983 */ /* 0x000f280000300800 */
[----:B------:R-:W4:Y:S04]  /*72a80*/  LDL.LU R226, [R1+0x62c] ;  /* 0x00062c0001e27983 */ /* 0x000f280000300800 */
[----:B0-----:R-:W-:Y:S04]  /*72a90*/  STL.64 [R1+0x2f00], R132 ;  /* 0x002f008401007387 */ /* 0x001fe80000100a00 */
[----:B------:R-:W-:Y:S04]  /*72aa0*/  STL.64 [R1+0x2ef0], R134 ;  /* 0x002ef08601007387 */ /* 0x000fe80000100a00 */
[----:B-1----:R-:W-:Y:S01]  /*72ab0*/  STL.64 [R1+0x2ef8], R136 ;  /* 0x002ef88801007387 */ /* 0x002fe20000100a00 */
[----:B------:R-:W-:-:S03]  /*72ac0*/  LOP3.LUT R146, R227, 0xffff, RZ, 0xc0, !PT ;  /* 0x0000ffffe3927812 */ /* 0x000fc600078ec0ff */
[----:B------:R-:W-:Y:S01]  /*72ad0*/  STL.64 [R1+0x2ee8], R138 ;  /* 0x002ee88a01007387 */ /* 0x000fe20000100a00 */
[----:B--2---:R-:W-:-:S03]  /*72ae0*/  LOP3.LUT R152, R241, 0xffff, RZ, 0xc0, !PT ;  /* 0x0000fffff1987812 */ /* 0x004fc600078ec0ff */
[----:B------:R-:W2:Y:S01]  /*72af0*/  LDL.LU R241, [R1+0x5b8] ;  /* 0x0005b80001f17983 */ /* 0x000ea20000300800 */
[----:B---3--:R-:W-:-:S03]  /*72b00*/  LOP3.LUT R153, R243, 0xffff, RZ, 0xc0, !PT ;  /* 0x0000fffff3997812 */ /* 0x008fc600078ec0ff */
[----:B------:R-:W3:Y:S04]  /*72b10*/  LDL.LU R227, [R1+0x5b4] ;  /* 0x0005b40001e37983 */ /* 0x000ee80000300800 */
        /* <DEDUP_REMOVED lines=16> */
[----:B------:R-:W-:-:S03]  /*72c20*/  LOP3.LUT R156, R240, 0xffff, RZ, 0xc0, !PT ;  /* 0x0000fffff09c7812 */ /* 0x000fc600078ec0ff */
[----:B------:R-:W4:Y:S01]  /*72c30*/  LDL.LU R240, [R1+0x718] ;  /* 0x0007180001f07983 */ /* 0x000f220000300800 */
[----:B------:R-:W-:-:S03]  /*72c40*/  PRMT R148, R242, 0x4210, R152 ;  /* 0x00004210f2947816 */ /* 0x000fc60000000098 */
[----:B------:R-:W4:Y:S04]  /*72c50*/  LDL.LU R234, [R1+0x714] ;  /* 0x0007140001ea7983 */ /* 0x000f280000300800 */
[----:B------:R-:W4:Y:S01]  /*72c60*/  LDL.LU R242, [R1+0x710] ;  /* 0x0007100001f27983 */ /* 0x000f220000300800 */
[----:B------:R-:W-:-:S03]  /*72c70*/  PRMT R150, R233, 0x4210, R154 ;  /* 0x00004210e9967816 */ /* 0x000fc6000000009a */
        /* <DEDUP_REMOVED lines=23> */
[----:B------:R-:W-:-:S02]  /*72df0*/  LOP3.LUT R161, R227, 0xffff, RZ, 0xc0, !PT ;  /* 0x0000ffffe3a17812 */ /* 0x000fc400078ec0ff */
[----:B----4-:R-:W-:Y:S02]  /*72e00*/  LOP3.LUT R163, R235, 0xffff, RZ, 0xc0, !PT ;  /* 0x0000ffffeba37812 */ /* 0x010fe400078ec0ff */
[----:B------:R-:W4:Y:S01]  /*72e10*/  LDL.LU R235, [R1+0x534] ;  /* 0x0005340001eb7983 */ /* 0x000f220000300800 */
[----:B------:R-:W-:-:S03]  /*72e20*/  PRMT R156, R240, 0x4210, R160 ;  /* 0x00004210f09c7816 */ /* 0x000fc600000000a0 */
        /* <DEDUP_REMOVED lines=10> */
[----:B------:R-:W-:Y:S04]  /*72ed0*/  STL.64 [R1+0x2ea8], R154 ;  /* 0x002ea89a01007387 */ /* 0x000fe80000100a00 */
[----:B------:R-:W4:Y:S01]  /*72ee0*/  LDL.LU R227, [R1+0x5e4] ;  /* 0x0005e40001e37983 */ /* 0x000f220000300800 */
[----:B--2---:R-:W-:-:S03]  /*72ef0*/  LOP3.LUT R168, R241, 0xffff, RZ, 0xc0, !PT ;  /* 0x0000fffff1a87812 */ /* 0x004fc600078ec0ff */
[----:B------:R-:W2:Y:S01]  /*72f00*/  LDL.LU R241, [R1+0x5e0] ;  /* 0x0005e00001f17983 */ /* 0x000ea20000300800 */
[----:B---3--:R-:W-:-:S03]  /*72f10*/  LOP3.LUT R169, R243, 0xffff, RZ, 0xc0, !PT ;  /* 0x0000fffff3a97812 */ /* 0x008fc600078ec0ff */
[----:B------:R-:W3:Y:S01]  /*72f20*/  LDL.LU R243, [R1+0x544] ;  /* 0x0005440001f37983 */ /* 0x000ee20000300800 */
[----:B------:R-:W-:Y:S01]  /*72f30*/  PRMT R159, R233, 0x4210, R163 ;  /* 0x00004210e99f7816 */ /* 0x000fe200000000a3 */
[----:B------:R-:W-:Y:S06]  /*72f40*/  BAR.SYNC.DEFER_BLOCKING 0x0 ;  /* 0x0000000000007b1d */ /* 0x000fec0000010000 */
[----:B------:R-:W3:Y:S04]  /*72f50*/  LDL.LU R233, [R1+0x540] ;  /* 0x0005400001e97983 */ /* 0x000ee80000300800 */
[----:B------:R-:W-:Y:S01]  /*72f60*/  STSM.16.M88.4 [R19], R156 ;  /* 0x0000009c13007844 */ /* 0x000fe20000000200 */
        /* <DEDUP_REMOVED lines=31> */
[----:B------:R-:W-:-:S05]  /*73160*/  LOP3.LUT R180, R233, 0xffff, RZ, 0xc0, !PT ;  /* 0x0000ffffe9b47812 */ /* 0x000fca00078ec0ff */
[----:B------:R-:W3:Y:S04]  /*73170*/  LDL.LU R233, [R1+0x558] ;  /* 0x0005580001e97983 */ /* 0x000ee80000300800 */
[----:B------:R-:W0:Y:S01]  /*73180*/  LDS.128 R164, [R18] ;  /* 0x0000000012a47984 */ /* 0x000e220000000c00 */
[----:B------:R-:W-:Y:S02]  /*73190*/  PRMT R168, R188, 0x5210, R168 ;  /* 0x00005210bca87816 */ /* 0x000fe400000000a8 */
[----:B------:R-:W-:Y:S02]  /*731a0*/  PRMT R169, R183, 0x5210, R169 ;  /* 0x00005210b7a97816 */ /* 0x000fe400000000a9 */
[----:B------:R-:W-:Y:S02]  /*731b0*/  PRMT R170, R184, 0x5210, R170 ;  /* 0x00005210b8aa7816 */ /* 0x000fe400000000aa */
[----:B------:R-:W-:Y:S01]  /*731c0*/  PRMT R171, R171, 0x5210, R172 ;  /* 0x00005210abab7816 */ /* 0x000fe200000000ac */
[----:B------:R-:W-:Y:S06]  /*731d0*/  BAR.SYNC.DEFER_BLOCKING 0x0 ;  /* 0x0000000000007b1d */ /* 0x000fec0000010000 */
[----:B------:R-:W-:Y:S02]  /*731e0*/  STSM.16.M88.4 [R19], R168 ;  /* 0x000000a813007844 */ /* 0x000fe40000000200 */
[----:B------:R-:W-:Y:S06]  /*731f0*/  BAR.SYNC.DEFER_BLOCKING 0x0 ;  /* 0x0000000000007b1d */ /* 0x000fec0000010000 */
[----:B------:R-:W1:Y:S01]  /*73200*/  LDS.128 R168, [R18] ;  /* 0x0000000012a87984 */ /* 0x000e620000000c00 */
[----:B------:R-:W-:-:S02]  /*73210*/  LOP3.LUT R176, R227, 0xffff, RZ, 0xc0, !PT ;  /* 0x0000ffffe3b07812 */ /* 0x000fc400078ec0ff */
[----:B----4-:R-:W-:Y:S02]  /*73220*/  PRMT R173, R240, 0x4210, R177 ;  /* 0x00004210f0ad7816 */ /* 0x010fe400000000b1 */
[----:B------:R-:W-:Y:S02]  /*73230*/  PRMT R172, R235, 0x4210, R176 ;  /* 0x00004210ebac7816 */ /* 0x000fe400000000b0 */
[----:B------:R-:W4:Y:S04]  /*73240*/  LDL.LU R235, [R1+0x554] ;  /* 0x0005540001eb7983 */ /* 0x000f280000300800 */
[----:B------:R-:W4:Y:S01]  /*73250*/  LDL.LU R240, [R1+0x74c] ;  /* 0x00074c0001f07983 */ /* 0x000f220000300800 */
[----:B------:R-:W-:-:S03]  /*73260*/  PRMT R175, R242, 0x4210, R180 ;  /* 0x00004210f2af7816 */ /* 0x000fc600000000b4 */
[----:B------:R-:W4:Y:S04]  /*73270*/  LDL.LU R226, [R1+0x748] ;  /* 0x0007480001e27983 */ /* 0x000f280000300800 */
[----:B------:R-:W4:Y:S04]  /*73280*/  LDL.LU R227, [R1+0x744] ;  /* 0x0007440001e37983 */ /* 0x000f280000300800 */
[----:B------:R-:W4:Y:S04]  /*73290*/  LDL.LU R242, [R1+0x740] ;  /* 0x0007400001f27983 */ /* 0x000f280000300800 */
[----:B0-----:R-:W-:Y:S04]  /*732a0*/  STL.64 [R1+0x2e78], R164 ;  /* 0x002e78a401007387 */ /* 0x001fe80000100a00 */
[----:B------:R-:W-:Y:S04]  /*732b0*/  STL [R1+0x2e5c], R166 ;  /* 0x002e5ca601007387 */ /* 0x000fe80000100800 */
[----:B------:R-:W-:Y:S04]  /*732c0*/  STL [R1+0x2e44], R167 ;  /* 0x002e44a701007387 */ /* 0x000fe80000100800 */
[----:B-1----:R-:W-:Y:S04]  /*732d0*/  STL.64 [R1+0x2e70], R168 ;  /* 0x002e70a801007387 */ /* 0x002fe80000100a00 */
[----:B------:R-:W-:Y:S01]  /*732e0*/  STL [R1+0x2e40], R171 ;  /* 0x002e40ab01007387 */ /* 0x000fe20000100800 */
        /* <DEDUP_REMOVED lines=23> */
[----:B------:R-:W4:Y:S04]  /*73460*/  LDL.LU R240, [R1+0x758] ;  /* 0x0007580001f07983 */ /* 0x000f280000300800 */
[----:B------:R-:W4:Y:S01]  /*73470*/  LDL.LU R224, [R1+0x754] ;  /* 0x0007540001e07983 */ /* 0x000f220000300800 */
[----:B------:R-:W-:-:S03]  /*73480*/  PRMT R183, R242, 0x4210, R188 ;  /* 0x00004210f2b77816 */ /* 0x000fc600000000bc */
[----:B------:R-:W4:Y:S04]  /*73490*/  LDL.LU R242, [R1+0x410] ;  /* 0x0004100001f27983 */ /* 0x000f280000300800 */
[----:B0-----:R-:W-:Y:S04]  /*734a0*/  STL [R1+0x2e20], R173 ;  /* 0x002e20ad01007387 */ /* 0x001fe80000100800 */
[----:B------:R-:W-:Y:S04]  /*734b0*/  STL [R1+0x2e10], R175 ;  /* 0x002e10af01007387 */ /* 0x000fe80000100800 */
[----:B-1----:R-:W-:Y:S04]  /*734c0*/  STL.64 [R1+0x2e28], R176 ;  /* 0x002e28b001007387 */ /* 0x002fe80000100a00 */
[----:B------:R-:W-:Y:S01]  /*734d0*/  STL.64 [R1+0x2e08], R178 ;  /* 0x002e08b201007387 */ /* 0x000fe20000100a00 */
[----:B--2---:R-:W-:-:S03]  /*734e0*/  LOP3.LUT R192, R241, 0xffff, RZ, 0xc0, !PT ;  /* 0x0000fffff1c07812 */ /* 0x004fc600078ec0ff */
[----:B------:R-:W2:Y:S01]  /*734f0*/  LDL.LU R241, [R1+0x6d0] ;  /* 0x0006d00001f17983 */ /* 0x000ea20000300800 */
[----:B---3--:R-:W-:-:S03]  /*73500*/  LOP3.LUT R193, R243, 0xffff, RZ, 0xc0, !PT ;  /* 0x0000fffff3c17812 */ /* 0x008fc600078ec0ff */
[----:B------:R-:W3:Y:S01]  /*73510*/  LDL.LU R243, [R1+0x6cc] ;  /* 0x0006cc0001f37983 */ /* 0x000ee20000300800 */
[--C-:B------:R-:W-:Y:S02]  /*73520*/  PRMT R181, R226, 0x4210, R185.reuse ;  /* 0x00004210e2b57816 */ /* 0x100fe400000000b9 */
[----:B------:R-:W-:Y:S01]  /*73530*/  PRMT R182, R227, 0x4210, R186 ;  /* 0x00004210e3b67816 */ /* 0x000fe200000000ba */
[----:B------:R-:W-:Y:S06]  /*73540*/  BAR.SYNC.DEFER_BLOCKING 0x0 ;  /* 0x0000000000007b1d */ /* 0x000fec0000010000 */
[----:B------:R-:W-:Y:S02]  /*73550*/  STSM.16.M88.4 [R19], R180 ;  /* 0x000000b413007844 */ /* 0x000fe40000000200 */
[----:B------:R-:W-:Y:S01]  /*73560*/  BAR.SYNC.DEFER_BLOCKING 0x0 ;  /* 0x0000000000007b1d */ /* 0x000fe20000010000 */
[----:B------:R-:W-:-:S02]  /*73570*/  PRMT R185, R195, 0x5210, R185 ;  /* 0x00005210c3b97816 */ /* 0x000fc400000000b9 */
[----:B------:R-:W-:Y:S02]  /*73580*/  LOP3.LUT R194, R234, 0xffff, RZ, 0xc0, !PT ;  /* 0x0000ffffeac27812 */ /* 0x000fe400078ec0ff */
[----:B------:R-:W-:Y:S01]  /*73590*/  LOP3.LUT R195, R233, 0xffff, RZ, 0xc0, !PT ;  /* 0x0000ffffe9c37812 */ /* 0x000fe200078ec0ff */
[----:B------:R-:W3:Y:S04]  /*735a0*/  LDL.LU R234, [R1+0x584] ;  /* 0x0005840001ea7983 */ /* 0x000ee80000300800 */
[----:B------:R-:W3:Y:S01]  /*735b0*/  LDL.LU R233, [R1+0x580] ;  /* 0x0005800001e97983 */ /* 0x000ee20000300800 */
[----:B------:R-:W-:Y:S02]  /*735c0*/  PRMT R184, R199, 0x5210, R184 ;  /* 0x00005210c7b87816 */ /* 0x000fe400000000b8 */
[----:B------:R-:W-:Y:S01]  /*735d0*/  PRMT R186, R196, 0x5210, R186 ;  /* 0x00005210c4ba7816 */ /* 0x000fe200000000ba */
[----:B------:R-:W3:Y:S01]  /*735e0*/  LDL.LU R226, [R1+0x768] ;  /* 0x0007680001e27983 */ /* 0x000ee20000300800 */
[----:B------:R-:W-:-:S03]  /*735f0*/  PRMT R187, R187, 0x5210, R188 ;  /* 0x00005210bbbb7816 */ /* 0x000fc600000000bc */
[----:B------:R-:W3:Y:S04]  /*73600*/  LDL.LU R227, [R1+0x764] ;  /* 0x0007640001e37983 */ /* 0x000ee80000300800 */
[----:B------:R-:W0:Y:S01]  /*73610*/  LDS.128 R180, [R18] ;  /* 0x0000000012b47984 */ /* 0x000e220000000c00 */
[----:B------:R-:W-:Y:S06]  /*73620*/  BAR.SYNC.DEFER_BLOCKING 0x0 ;  /* 0x0000000000007b1d */ /* 0x000fec0000010000 */
[----:B------:R-:W-:Y:S02]  /*73630*/  STSM.16.M88.4 [R19], R184 ;  /* 0x000000b813007844 */ /* 0x000fe40000000200 */
[----:B------:R-:W-:Y:S06]  /*73640*/  BAR.SYNC.DEFER_BLOCKING 0x0 ;  /* 0x0000000000007b1d */ /* 0x000fec0000010000 */
[----:B------:R-:W1:Y:S01]  /*73650*/  LDS.128 R184, [R18] ;  /* 0x0000000012b87984 */ /* 0x000e620000000c00 */
[----:B----4-:R-:W-:-:S03]  /*73660*/  PRMT R188, R235, 0x4210, R192 ;  /* 0x00004210ebbc7816 */ /* 0x010fc600000000c0 */
[----:B------:R-:W4:Y:S01]  /*73670*/  LDL.LU R235, [R1+0x760] ;  /* 0x0007600001eb7983 */ /* 0x000f220000300800 */
[----:B------:R-:W-:-:S03]  /*73680*/  PRMT R189, R240, 0x4210, R193 ;  /* 0x00004210f0bd7816 */ /* 0x000fc600000000c1 */
[----:B------:R-:W4:Y:S04]  /*73690*/  LDL.LU R240, [R1+0x418] ;  /* 0x0004180001f07983 */ /* 0x000f280000300800 */
[----:B0-----:R-:W-:Y:S04]  /*736a0*/  STL.64 [R1+0x2e00], R180 ;  /* 0x002e00b401007387 */ /* 0x001fe80000100a00 */
[----:B------:R-:W-:Y:S01]  /*736b0*/  STL.64 [R1+0x2df0], R182 ;  /* 0x002df0b601007387 */ /* 0x000fe20000100a00 */
[--C-:B------:R-:W-:Y:S02]  /*736c0*/  PRMT R190, R224, 0x4210, R194.reuse ;  /* 0x00004210e0be7816 */ /* 0x100fe400000000c2 */
[----:B------:R-:W-:Y:S01]  /*736d0*/  PRMT R191, R242, 0x4210, R195 ;  /* 0x00004210f2bf7816 */ /* 0x000fe200000000c3 */
[----:B------:R-:W-:Y:S01]  /*736e0*/  BAR.SYNC.DEFER_BLOCKING 0x0 ;  /* 0x0000000000007b1d */ /* 0x000fe20000010000 */
[----:B------:R-:W-:-:S05]  /*736f0*/  PRMT R194, R201, 0x5210, R194 ;  /* 0x00005210c9c27816 */ /* 0x000fca00000000c2 */
[----:B-1----:R-:W-:Y:S04]  /*73700*/  STL.64 [R1+0x2df8], R184 ;  /* 0x002df8b801007387 */ /* 0x002fe80000100a00 */
[----:B------:R-:W-:Y:S01]  /*73710*/  STL.64 [R1+0x2de8], R186 ;  /* 0x002de8ba01007387 */ /* 0x000fe20000100a00 */
[----:B--2---:R-:W-:-:S03]  /*73720*/  LOP3.LUT R200, R241, 0xffff, RZ, 0xc0, !PT ;  /* 0x0000fffff1c87812 */ /* 0x004fc600078ec0ff */
[----:B------:R-:W2:Y:S04]  /*73730*/  LDL.LU R241, [R1+0x6d8] ;  /* 0x0006d80001f17983 */ /* 0x000ea80000300800 */
[----:B------:R-:W2:Y:S01]  /*73740*/  LDL.LU R242, [R1+0x6d4] ;  /* 0x0006d40001f27983 */ /* 0x000ea20000300800 */
[----:B---3--:R-:W-:-:S03]  /*73750*/  LOP3.LUT R201, R243, 0xffff, RZ, 0xc0, !PT ;  /* 0x0000fffff3c97812 */ /* 0x008fc600078ec0ff */
[----:B------:R-:W3:Y:S04]  /*73760*/  LDL.LU R243, [R1+0x59c] ;  /* 0x00059c0001f37983 */ /* 0x000ee80000300800 */
[----:B------:R-:W-:Y:S01]  /*73770*/  STSM.16.M88.4 [R19], R188 ;  /* 0x000000bc13007844 */ /* 0x000fe20000000200 */
[----:B------:R-:W-:Y:S01]  /*73780*/  BAR.SYNC.DEFER_BLOCKING 0x0 ;  /* 0x0000000000007b1d */ /* 0x000fe20000010000 */
[----:B------:R-:W-:Y:S02]  /*73790*/  PRMT R195, R202, 0x5210, R195 ;  /* 0x00005210cac37816 */ /* 0x000fe400000000c3 */
[----:B------:R-:W-:-:S03]  /*737a0*/  PRMT R192, R205, 0x5210, R192 ;  /* 0x00005210cdc07816 */ /* 0x000fc600000000c0 */
[----:B------:R-:W0:Y:S01]  /*737b0*/  LDS.128 R188, [R18] ;  /* 0x0000000012bc7984 */ /* 0x000e220000000c00 */
[----:B------:R-:W-:-:S03]  /*737c0*/  LOP3.LUT R202, R234, 0xffff, RZ, 0xc0, !PT ;  /* 0x0000ffffeaca7812 */ /* 0x000fc600078ec0ff */
[----:B------:R-:W3:Y:S01]  /*737d0*/  LDL.LU R234, [R1+0x598] ;  /* 0x0005980001ea7983 */ /* 0x000ee20000300800 */
[----:B------:R-:W-:-:S03]  /*737e0*/  LOP3.LUT R203, R233, 0xffff, RZ, 0xc0, !PT ;  /* 0x0000ffffe9cb7812 */ /* 0x000fc600078ec0ff */
[----:B------:R-:W3:Y:S01]  /*737f0*/  LDL.LU R233, [R1+0x780] ;  /* 0x0007800001e97983 */ /* 0x000ee20000300800 */
[----:B------:R-:W-:Y:S01]  /*73800*/  PRMT R193, R206, 0x5210, R193 ;  /* 0x00005210cec17816 */ /* 0x000fe200000000c1 */
[----:B------:R-:W-:Y:S06]  /*73810*/  BAR.SYNC.DEFER_BLOCKING 0x0 ;  /* 0x0000000000007b1d */ /* 0x000fec0000010000 */
[----:B------:R-:W3:Y:S04]  /*73820*/  LDL.LU R224, [R1+0x778] ;  /* 0x0007780001e07983 */ /* 0x000ee80000300800 */
[----:B------:R-:W-:Y:S01]  /*73830*/  STSM.16.M88.4 [R19], R192 ;  /* 0x000000c013007844 */ /* 0x000fe20000000200 */
[----:B------:R-:W-:Y:S06]  /*73840*/  BAR.SYNC.DEFER_BLOCKING 0x0 ;  /* 0x0000000000007b1d */ /* 0x000fec0000010000 */
[----:B------:R-:W1:Y:S01]  /*73850*/  LDS.128 R192, [R18] ;  /* 0x0000000012c07984 */ /* 0x000e620000000c00 */
[----:B------:R-:W-:-:S02]  /*73860*/  PRMT R197, R227, 0x4210, R201 ;  /* 0x00004210e3c57816 */ /* 0x000fc400000000c9 */
[----:B------:R-:W-:Y:S02]  /*73870*/  PRMT R201, R209, 0x5210, R201 ;  /* 0x00005210d1c97816 */ /* 0x000fe400000000c9 */
[----:B----4-:R-:W-:Y:S02]  /*73880*/  PRMT R198, R235, 0x4210, R202 ;  /* 0x00004210ebc67816 */ /* 0x010fe400000000ca */
[----:B------:R-:W4:Y:S01]  /*73890*/  LDL.LU R235, [R1+0x774] ;  /* 0x0007740001eb7983 */ /* 0x000f220000300800 */
[----:B------:R-:W-:-:S03]  /*738a0*/  PRMT R199, R240, 0x4210, R203 ;  /* 0x00004210f0c77816 */ /* 0x000fc600000000cb */
[----:B------:R-:W4:Y:S04]  /*738b0*/  LDL.LU R240, [R1+0x770] ;  /* 0x0007700001f07983 */ /* 0x000f280000300800 */
[----:B0-----:R-:W-:Y:S04]  /*738c0*/  STL.64 [R1+0x2de0], R188 ;  /* 0x002de0bc01007387 */ /* 0x001fe80000100a00 */
[----:B------:R-:W-:Y:S01]  /*738d0*/  STL.64 [R1+0x2dd0], R190 ;  /* 0x002dd0be01007387 */ /* 0x000fe20000100a00 */
[----:B------:R-:W-:-:S03]  /*738e0*/  PRMT R202, R210, 0x5210, R202 ;  /* 0x00005210d2ca7816 */ /* 0x000fc600000000ca */
[----:B-1----:R-:W-:Y:S04]  /*738f0*/  STL.64 [R1+0x2dd8], R192 ;  /* 0x002dd8c001007387 */ /* 0x002fe80000100a00 */
[----:B------:R-:W-:Y:S01]  /*73900*/  STL.64 [R1+0x2dc8], R194 ;  /* 0x002dc8c201007387 */ /* 0x000fe20000100a00 */
[----:B--2---:R-:W-:-:S03]  /*73910*/  LOP3.LUT R208, R241, 0xffff, RZ, 0xc0, !PT ;  /* 0x0000fffff1d07812 */ /* 0x004fc600078ec0ff */
[----:B------:R-:W2:Y:S01]  /*73920*/  LDL.LU R241, [R1+0x6e0] ;  /* 0x0006e00001f17983 */ /* 0x000ea20000300800 */
[----:B------:R-:W-:-:S03]  /*73930*/  LOP3.LUT R209, R242, 0xffff, RZ, 0xc0, !PT ;  /* 0x0000fffff2d17812 */ /* 0x000fc600078ec0ff */
[----:B------:R-:W2:Y:S01]  /*73940*/  LDL.LU R242, [R1+0x6dc] ;  /* 0x0006dc0001f27983 */ /* 0x000ea20000300800 */
[----:B---3--:R-:W-:-:S03]  /*73950*/  LOP3.LUT R210, R243, 0xffff, RZ, 0xc0, !PT ;  /* 0x0000fffff3d27812 */ /* 0x008fc600078ec0ff */
[----:B------:R-:W3:Y:S01]  /*73960*/  LDL.LU R243, [R1+0x5ac] ;  /* 0x0005ac0001f37983 */ /* 0x000ee20000300800 */
[----:B------:R-:W-:Y:S01]  /*73970*/  PRMT R196, R226, 0x4210, R200 ;  /* 0x00004210e2c47816 */ /* 0x000fe200000000c8 */
[----:B------:R-:W-:Y:S01]  /*73980*/  BAR.SYNC.DEFER_BLOCKING 0x0 ;  /* 0x0000000000007b1d */ /* 0x000fe20000010000 */
[----:B------:R-:W-:-:S05]  /*73990*/  PRMT R203, R204, 0x5210, R203 ;  /* 0x00005210cccb7816 */ /* 0x000fca00000000cb */
[----:B------:R-:W3:Y:S04]  /*739a0*/  LDL.LU R226, [R1+0x5a8] ;  /* 0x0005a80001e27983 */ /* 0x000ee80000300800 */
[----:B------:R-:W3:Y:S04]  /*739b0*/  LDL.LU R227, [R1+0x790] ;  /* 0x0007900001e37983 */ /* 0x000ee80000300800 */
[----:B------:R-:W-:Y:S01]  /*739c0*/  STSM.16.M88.4 [R19], R196 ;  /* 0x000000c413007844 */ /* 0x000fe20000000200 */
[----:B------:R-:W-:Y:S01]  /*739d0*/  BAR.SYNC.DEFER_BLOCKING 0x0 ;  /* 0x0000000000007b1d */ /* 0x000fe20000010000 */
[----:B------:R-:W-:-:S05]  /*739e0*/  LOP3.LUT R211, R234, 0xffff, RZ, 0xc0, !PT ;  /* 0x0000ffffead37812 */ /* 0x000fca00078ec0ff */
[----:B------:R-:W3:Y:S01]  /*739f0*/  LDL.LU R234, [R1+0x78c] ;  /* 0x00078c0001ea7983 */ /* 0x000ee20000300800 */
[----:B------:R-:W-:-:S03]  /*73a00*/  PRMT R204, R233, 0x4210, R208 ;  /* 0x00004210e9cc7816 */ /* 0x000fc600000000d0 */
[----:B------:R-:W3:Y:S04]  /*73a10*/  LDL.LU R233, [R1+0x788] ;  /* 0x0007880001e97983 */ /* 0x000ee80000300800 */
[----:B------:R-:W0:Y:S01]  /*73a20*/  LDS.128 R196, [R18] ;  /* 0x0000000012c47984 */ /* 0x000e220000000c00 */
[----:B------:R-:W-:Y:S01]  /*73a30*/  PRMT R200, R213, 0x5210, R200 ;  /* 0x00005210d5c87816 */ /* 0x000fe200000000c8 */
[----:B------:R-:W-:Y:S06]  /*73a40*/  BAR.SYNC.DEFER_BLOCKING 0x0 ;  /* 0x0000000000007b1d */ /* 0x000fec0000010000 */
[----:B------:R-:W-:Y:S02]  /*73a50*/  STSM.16.M88.4 [R19], R200 ;  /* 0x000000c813007844 */ /* 0x000fe40000000200 */
[----:B------:R-:W-:Y:S06]  /*73a60*/  BAR.SYNC.DEFER_BLOCKING 0x0 ;  /* 0x0000000000007b1d */ /* 0x000fec0000010000 */
[----:B------:R-:W1:Y:S01]  /*73a70*/  LDS.128 R200, [R18] ;  /* 0x0000000012c87984 */ /* 0x000e620000000c00 */
[----:B----4-:R-:W-:-:S03]  /*73a80*/  PRMT R206, R235, 0x4210, R210 ;  /* 0x00004210ebce7816 */ /* 0x010fc600000000d2 */
[----:B------:R-:W4:Y:S01]  /*73a90*/  LDL.LU R235, [R1+0x784] ;  /* 0x0007840001eb7983 */ /* 0x000f220000300800 */
[----:B------:R-:W-:-:S03]  /*73aa0*/  PRMT R210, R216, 0x5210, R210 ;  /* 0x00005210d8d27816 */ /* 0x000fc600000000d2 */
[----:B0-----:R-:W-:Y:S01]  /*73ab0*/  STL.64 [R1+0x2dc0], R196 ;  /* 0x002dc0c401007387 */ /* 0x001fe20000100a00 */
[----:B------:R-:W-:-:S03]  /*73ac0*/  PRMT R207, R240, 0x4210, R211 ;  /* 0x00004210f0cf7816 */ /* 0x000fc600000000d3 */
[----:B------:R-:W-:Y:S04]  /*73ad0*/  STL.64 [R1+0x2db0], R198 ;  /* 0x002db0c601007387 */ /* 0x000fe80000100a00 */
[----:B-1----:R-:W-:Y:S04]  /*73ae0*/  STL.64 [R1+0x2db8], R200 ;  /* 0x002db8c801007387 */ /* 0x002fe80000100a00 */
[----:B------:R-:W-:Y:S04]  /*73af0*/  STL.64 [R1+0x2da8], R202 ;  /* 0x002da8ca01007387 */ /* 0x000fe80000100a00 */
[----:B------:R-:W4:Y:S01]  /*73b00*/  LDL.LU R240, [R1+0x6e8] ;  /* 0x0006e80001f07983 */ /* 0x000f220000300800 */
[----:B--2---:R-:W-:-:S03]  /*73b10*/  LOP3.LUT R216, R241, 0xffff, RZ, 0xc0, !PT ;  /* 0x0000fffff1d87812 */ /* 0x004fc600078ec0ff */
[----:B------:R-:W2:Y:S01]  /*73b20*/  LDL.LU R241, [R1+0x6e4] ;  /* 0x0006e40001f17983 */ /* 0x000ea20000300800 */
[----:B------:R-:W-:-:S03]  /*73b30*/  LOP3.LUT R217, R242, 0xffff, RZ, 0xc0, !PT ;  /* 0x0000fffff2d97812 */ /* 0x000fc600078ec0ff */
[----:B------:R-:W2:Y:S01]  /*73b40*/  LDL.LU R242, [R1+0x5c0] ;  /* 0x0005c00001f27983 */ /* 0x000ea20000300800 */
[----:B---3--:R-:W-:-:S03]  /*73b50*/  LOP3.LUT R218, R243, 0xffff, RZ, 0xc0, !PT ;  /* 0x0000fffff3da7812 */ /* 0x008fc600078ec0ff */
[----:B------:R-:W3:Y:S04]  /*73b60*/  LDL.LU R243, [R1+0x5bc] ;  /* 0x0005bc0001f37983 */ /* 0x000ee80000300800 */
[----:B------:R-:W3:Y:S01]  /*73b70*/  LDL.LU R245, [R1+0x79c] ;  /* 0x00079c0001f57983 */ /* 0x000ee20000300800 */
[----:B------:R-:W-:Y:S01]  /*73b80*/  PRMT R205, R224, 0x4210, R209 ;  /* 0x00004210e0cd7816 */ /* 0x000fe200000000d1 */
[----:B------:R-:W-:Y:S06]  /*73b90*/  BAR.SYNC.DEFER_BLOCKING 0x0 ;  /* 0x0000000000007b1d */ /* 0x000fec0000010000 */
[----:B------:R-:W3:Y:S04]  /*73ba0*/  LDL.LU R249, [R1+0x798] ;  /* 0x0007980001f97983 */ /* 0x000ee80000300800 */
[----:B------:R-:W3:Y:S04]  /*73bb0*/  LDL.LU R222, [R1+0x794] ;  /* 0x0007940001de7983 */ /* 0x000ee80000300800 */
[----:B------:R-:W-:Y:S01]  /*73bc0*/  STSM.16.M88.4 [R19], R204 ;  /* 0x000000cc13007844 */ /* 0x000fe20000000200 */
[----:B------:R-:W-:Y:S01]  /*73bd0*/  BAR.SYNC.DEFER_BLOCKING 0x0 ;  /* 0x0000000000007b1d */ /* 0x000fe20000010000 */
[----:B------:R-:W-:-:S05]  /*73be0*/  PRMT R214, R233, 0x4210, R218 ;  /* 0x00004210e9d67816 */ /* 0x000fca00000000da */
[----:B------:R-:W3:Y:S04]  /*73bf0*/  LDL.LU R233, [R1+0x420] ;  /* 0x0004200001e97983 */ /* 0x000ee80000300800 */
[----:B------:R-:W0:Y:S01]  /*73c00*/  LDS.128 R204, [R18] ;  /* 0x0000000012cc7984 */ /* 0x000e220000000c00 */
[----:B------:R-:W-:Y:S02]  /*73c10*/  PRMT R208, R219, 0x5210, R208 ;  /* 0x00005210dbd07816 */ /* 0x000fe400000000d0 */
[----:B------:R-:W-:Y:S02]  /*73c20*/  PRMT R209, R215, 0x5210, R209 ;  /* 0x00005210d7d17816 */ /* 0x000fe400000000d1 */
[----:B------:R-:W-:Y:S01]  /*73c30*/  PRMT R211, R212, 0x5210, R211 ;  /* 0x00005210d4d37816 */ /* 0x000fe200000000d3 */
[----:B------:R-:W-:Y:S06]  /*73c40*/  BAR.SYNC.DEFER_BLOCKING 0x0 ;  /* 0x0000000000007b1d */ /* 0x000fec0000010000 */
[----:B------:R-:W-:Y:S02]  /*73c50*/  STSM.16.M88.4 [R19], R208 ;  /* 0x000000d013007844 */ /* 0x000fe40000000200 */
[----:B------:R-:W-:Y:S06]  /*73c60*/  BAR.SYNC.DEFER_BLOCKING 0x0 ;  /* 0x0000000000007b1d */ /* 0x000fec0000010000 */
[----:B------:R-:W1:Y:S01]  /*73c70*/  LDS.128 R208, [R18] ;  /* 0x0000000012d07984 */ /* 0x000e620000000c00 */
[----:B------:R-:W-:-:S03]  /*73c80*/  LOP3.LUT R219, R226, 0xffff, RZ, 0xc0, !PT ;  /* 0x0000ffffe2db7812 */ /* 0x000fc600078ec0ff */
[----:B0-----:R-:W-:Y:S01]  /*73c90*/  STL.64 [R1+0x2da0], R204 ;  /* 0x002da0cc01007387 */ /* 0x001fe20000100a00 */
[----:B------:R-:W-:-:S03]  /*73ca0*/  PRMT R212, R227, 0x4210, R216 ;  /* 0x00004210e3d47816 */ /* 0x000fc600000000d8 */
[----:B------:R-:W-:Y:S01]  /*73cb0*/  STL.64 [R1+0x2d90], R206 ;  /* 0x002d90ce01007387 */ /* 0x000fe20000100a00 */
[----:B------:R-:W-:Y:S02]  /*73cc0*/  PRMT R216, R225, 0x5210, R216 ;  /* 0x00005210e1d87816 */ /* 0x000fe400000000d8 */
[----:B------:R-:W-:Y:S02]  /*73cd0*/  PRMT R213, R234, 0x4210, R217 ;  /* 0x00004210ead57816 */ /* 0x000fe400000000d9 */
[----:B----4-:R-:W-:Y:S01]  /*73ce0*/  PRMT R215, R235, 0x4210, R219 ;  /* 0x00004210ebd77816 */ /* 0x010fe200000000db */
[----:B------:R-:W-:Y:S06]  /*73cf0*/  BAR.SYNC.DEFER_BLOCKING 0x0 ;  /* 0x0000000000007b1d */ /* 0x000fec0000010000 */
[----:B-1----:R-:W-:Y:S01]  /*73d00*/  STL.64 [R1+0x2d98], R208 ;  /* 0x002d98d001007387 */ /* 0x002fe20000100a00 */
[----:B------:R-:W-:-:S03]  /*73d10*/  LOP3.LUT R224, R240, 0xffff, RZ, 0xc0, !PT ;  /* 0x0000fffff0e07812 */ /* 0x000fc600078ec0ff */
[----:B------:R-:W-:Y:S04]  /*73d20*/  STL.64 [R1+0x2d88], R210 ;  /* 0x002d88d201007387 */ /* 0x000fe80000100a00 */
[----:B------:R-:W4:Y:S01]  /*73d30*/  LDL.LU R240, [R1+0x6f0] ;  /* 0x0006f00001f07983 */ /* 0x000f220000300800 */
[----:B------:R-:W-:Y:S02]  /*73d40*/  PRMT R219, R220, 0x5210, R219 ;  /* 0x00005210dcdb7816 */ /* 0x000fe400000000db */
[----:B--2---:R-:W-:Y:S02]  /*73d50*/  LOP3.LUT R225, R241, 0xffff, RZ, 0xc0, !PT ;  /* 0x0000fffff1e17812 */ /* 0x004fe400078ec0ff */
[----:B------:R-:W2:Y:S01]  /*73d60*/  LDL.LU R241, [R1+0x6ec] ;  /* 0x0006ec0001f17983 */ /* 0x000ea20000300800 */
[----:B------:R-:W-:-:S03]  /*73d70*/  LOP3.LUT R226, R242, 0xffff, RZ, 0xc0, !PT ;  /* 0x0000fffff2e27812 */ /* 0x000fc600078ec0ff */
[----:B------:R-:W2:Y:S01]  /*73d80*/  LDL.LU R234, [R1+0x5dc] ;  /* 0x0005dc0001ea7983 */ /* 0x000ea20000300800 */
[----:B---3--:R-:W-:-:S03]  /*73d90*/  LOP3.LUT R227, R243, 0xffff, RZ, 0xc0, !PT ;  /* 0x0000fffff3e37812 */ /* 0x008fc600078ec0ff */
[----:B------:R-:W3:Y:S04]  /*73da0*/  LDL.LU R235, [R1+0x5d4] ;  /* 0x0005d40001eb7983 */ /* 0x000ee80000300800 */
[----:B------:R-:W3:Y:S04]  /*73db0*/  LDL.LU R242, [R1+0x7a8] ;  /* 0x0007a80001f27983 */ /* 0x000ee80000300800 */
[----:B------:R-:W3:Y:S01]  /*73dc0*/  LDL.LU R243, [R1+0x7a4] ;  /* 0x0007a40001f37983 */ /* 0x000ee20000300800 */
[----:B------:R-:W-:-:S03]  /*73dd0*/  PRMT R220, R245, 0x4210, R224 ;  /* 0x00004210f5dc7816 */ /* 0x000fc600000000e0 */
[----:B------:R-:W3:Y:S04]  /*73de0*/  LDL.LU R244, [R1+0x7a0] ;  /* 0x0007a00001f47983 */ /* 0x000ee80000300800 */
[----:B------:R-:W3:Y:S04]  /*73df0*/  LDL.LU R245, [R1+0x424] ;  /* 0x0004240001f57983 */ /* 0x000ee80000300800 */
[----:B------:R-:W-:Y:S01]  /*73e00*/  STSM.16.M88.4 [R19], R212 ;  /* 0x000000d413007844 */ /* 0x000fe20000000200 */
[----:B------:R-:W-:Y:S01]  /*73e10*/  BAR.SYNC.DEFER_BLOCKING 0x0 ;  /* 0x0000000000007b1d */ /* 0x000fe20000010000 */
[----:B------:R-:W-:-:S02]  /*73e20*/  PRMT R217, R223, 0x5210, R217 ;  /* 0x00005210dfd97816 */ /* 0x000fc400000000d9 */
[----:B------:R-:W-:-:S03]  /*73e30*/  PRMT R218, R221, 0x5210, R218 ;  /* 0x00005210ddda7816 */ /* 0x000fc600000000da */
[----:B------:R-:W0:Y:S02]  /*73e40*/  LDS.128 R212, [R18] ;  /* 0x0000000012d47984 */ /* 0x000e240000000c00 */
        /* <DEDUP_REMOVED lines=10> */
[----:B------:R-:W-:-:S02]  /*73ef0*/  PRMT R224, R231, 0x5210, R224 ;  /* 0x00005210e7e07816 */ /* 0x000fc400000000e0 */
[----:B------:R-:W-:-:S03]  /*73f00*/  PRMT R225, R232, 0x5210, R225 ;  /* 0x00005210e8e17816 */ /* 0x000fc600000000e1 */
[----:B------:R-:W3:Y:S01]  /*73f10*/  LDS.128 R220, [R18] ;  /* 0x0000000012dc7984 */ /* 0x000ee20000000c00 */
[----:B------:R-:W-:Y:S02]  /*73f20*/  PRMT R226, R230, 0x5210, R226 ;  /* 0x00005210e6e27816 */ /* 0x000fe400000000e2 */
[----:B------:R-:W-:Y:S01]  /*73f30*/  PRMT R227, R228, 0x5210, R227 ;  /* 0x00005210e4e37816 */ /* 0x000fe200000000e3 */
[----:B------:R-:W-:Y:S06]  /*73f40*/  BAR.SYNC.DEFER_BLOCKING 0x0 ;  /* 0x0000000000007b1d */ /* 0x000fec0000010000 */
[----:B------:R-:W-:Y:S02]  /*73f50*/  STSM.16.M88.4 [R19], R224 ;  /* 0x000000e013007844 */ /* 0x000fe40000000200 */
[----:B------:R-:W-:Y:S01]  /*73f60*/  BAR.SYNC.DEFER_BLOCKING 0x0 ;  /* 0x0000000000007b1d */ /* 0x000fe20000010000 */
[----:B----4-:R-:W-:Y:S01]  /*73f70*/  LOP3.LUT R232, R240, 0xffff, RZ, 0xc0, !PT ;  /* 0x0000fffff0e87812 */ /* 0x010fe200078ec0ff */
[----:B------:R-:W-:-:S04]  /*73f80*/  IMAD.MOV.U32 R249, RZ, RZ, R229 ;  /* 0x000000fffff97224 */ /* 0x000fc800078e00e5 */
[----:B0-----:R-:W-:Y:S04]  /*73f90*/  STL.64 [R1+0x2d80], R212 ;  /* 0x002d80d401007387 */ /* 0x001fe80000100a00 */
[----:B------:R-:W-:Y:S04]  /*73fa0*/  STL.64 [R1+0x2d70], R214 ;  /* 0x002d70d601007387 */ /* 0x000fe80000100a00 */
[----:B-1----:R-:W-:Y:S04]  /*73fb0*/  STL.64 [R1+0x2d78], R216 ;  /* 0x002d78d801007387 */ /* 0x002fe80000100a00 */
[----:B------:R-:W-:Y:S04]  /*73fc0*/  STL.64 [R1+0x2d68], R218 ;  /* 0x002d68da01007387 */ /* 0x000fe80000100a00 */
[----:B------:R-:W0:Y:S04]  /*73fd0*/  LDS.128 R224, [R18] ;  /* 0x0000000012e07984 */ /* 0x000e280000000c00 */
[----:B------:R-:W4:Y:S01]  /*73fe0*/  LDL.LU R240, [R1+0x6f8] ;  /* 0x0006f80001f07983 */ /* 0x000f220000300800 */
[----:B--2---:R-:W-:-:S03]  /*73ff0*/  LOP3.LUT R233, R241, 0xffff, RZ, 0xc0, !PT ;  /* 0x0000fffff1e97812 */ /* 0x004fc600078ec0ff */
[----:B------:R-:W2:Y:S01]  /*74000*/  LDL.LU R241, [R1+0x6f4] ;  /* 0x0006f40001f17983 */ /* 0x000ea20000300800 */
[----:B---3--:R-:W-:-:S03]  /*74010*/  PRMT R228, R242, 0x4210, R232 ;  /* 0x00004210f2e47816 */ /* 0x008fc600000000e8 */
[----:B------:R-:W3:Y:S01]  /*74020*/  LDL.LU R242, [R1+0x5ec] ;  /* 0x0005ec0001f27983 */ /* 0x000ee20000300800 */
[----:B------:R-:W-:-:S03]  /*74030*/  PRMT R229, R243, 0x4210, R233 ;  /* 0x00004210f3e57816 */ /* 0x000fc600000000e9 */
[----:B------:R-:W3:Y:S04]  /*74040*/  LDL.LU R243, [R1+0x5e8] ;  /* 0x0005e80001f37983 */ /* 0x000ee80000300800 */
[----:B------:R-:W3:Y:S04]  /*74050*/  LDL.LU R24, [R1+0x7b8] ;  /* 0x0007b80001187983 */ /* 0x000ee80000300800 */
[----:B------:R-:W3:Y:S04]  /*74060*/  LDL.LU R25, [R1+0x7b4] ;  /* 0x0007b40001197983 */ /* 0x000ee80000300800 */
[----:B------:R-:W3:Y:S04]  /*74070*/  LDL.LU R250, [R1+0x7b0] ;  /* 0x0007b00001fa7983 */ /* 0x000ee80000300800 */
[----:B------:R-:W3:Y:S01]  /*74080*/  LDL.LU R251, [R1+0x7ac] ;  /* 0x0007ac0001fb7983 */ /* 0x000ee20000300800 */
[----:B------:R-:W-:-:S03]  /*74090*/  LOP3.LUT R234, R234, 0xffff, RZ, 0xc0, !PT ;  /* 0x0000ffffeaea7812 */ /* 0x000fc600078ec0ff */
[----:B------:R-:W-:Y:S01]  /*740a0*/  STL.64 [R1+0x2d60], R220 ;  /* 0x002d60dc01007387 */ /* 0x000fe20000100a00 */
[----:B------:R-:W-:-:S03]  /*740b0*/  LOP3.LUT R235, R235, 0xffff, RZ, 0xc0, !PT ;  /* 0x0000ffffebeb7812 */ /* 0x000fc600078ec0ff */
[----:B------:R-:W-:Y:S04]  /*740c0*/  STL.64 [R1+0x2d50], R222 ;  /* 0x002d50de01007387 */ /* 0x000fe80000100a00 */
[----:B0-----:R-:W-:Y:S01]  /*740d0*/  STL.64 [R1+0x2d58], R224 ;  /* 0x002d58e001007387 */ /* 0x001fe20000100a00 */
[----:B------:R-:W-:-:S03]  /*740e0*/  PRMT R230, R244, 0x4210, R234 ;  /* 0x00004210f4e67816 */ /* 0x000fc600000000ea */
[----:B------:R-:W-:Y:S01]  /*740f0*/  STL.64 [R1+0x2d48], R226 ;  /* 0x002d48e201007387 */ /* 0x000fe20000100a00 */
[----:B------:R-:W-:-:S03]  /*74100*/  PRMT R231, R245, 0x4210, R235 ;  /* 0x00004210f5e77816 */ /* 0x000fc600000000eb */
[----:B------:R-:W3:Y:S04]  /*74110*/  LDL.LU R246, [R1+0x12c] ;  /* 0x00012c0001f67983 */ /* 0x000ee80000300800 */
[----:B------:R-:W3:Y:S04]  /*74120*/  LDL.LU R247, [R1+0x128] ;  /* 0x0001280001f77983 */ /* 0x000ee80000300800 */
[----:B------:R-:W3:Y:S04]  /*74130*/  LDL.LU R244, [R1+0x124] ;  /* 0x0001240001f47983 */ /* 0x000ee80000300800 */
[----:B------:R-:W3:Y:S01]  /*74140*/  LDL.LU R245, [R1] ;  /* 0x0000000001f57983 */ /* 0x000ee20000300800 */
[----:B------:R-:W-:Y:S01]  /*74150*/  BAR.SYNC.DEFER_BLOCKING 0x0 ;  /* 0x0000000000007b1d */ /* 0x000fe20000010000 */
[----:B------:R-:W-:-:S02]  /*74160*/  PRMT R232, R239, 0x5210, R232 ;  /* 0x00005210efe87816 */ /* 0x000fc400000000e8 */
[----:B------:R-:W-:Y:S02]  /*74170*/  PRMT R233, R238, 0x5210, R233 ;  /* 0x00005210eee97816 */ /* 0x000fe400000000e9 */
[----:B------:R-:W-:Y:S02]  /*74180*/  PRMT R234, R237, 0x5210, R234 ;  /* 0x00005210edea7816 */ /* 0x000fe400000000ea */
[----:B------:R-:W-:Y:S01]  /*74190*/  PRMT R235, R236, 0x5210, R235 ;  /* 0x00005210eceb7816 */ /* 0x000fe200000000eb */
[----:B------:R-:W3:Y:S04]  /*741a0*/  LDL.LU R29, [R1+0x700] ;  /* 0x00070000011d7983 */ /* 0x000ee80000300800 */
[----:B------:R-:W3:Y:S04]  /*741b0*/  LDL.LU R27, [R1+0x6fc] ;  /* 0x0006fc00011b7983 */ /* 0x000ee80000300800 */
[----:B------:R-:W3:Y:S04]  /*741c0*/  LDL.LU R26, [R1+0x6c0] ;  /* 0x0006c000011a7983 */ /* 0x000ee80000300800 */
[----:B------:R-:W-:Y:S01]  /*741d0*/  STSM.16.M88.4 [R19], R228 ;  /* 0x000000e413007844 */ /* 0x000fe20000000200 */
[----:B------:R-:W-:Y:S06]  /*741e0*/  BAR.SYNC.DEFER_BLOCKING 0x0 ;  /* 0x0000000000007b1d */ /* 0x000fec0000010000 */
[----:B------:R-:W0:Y:S02]  /*741f0*/  LDS.128 R228, [R18] ;  /* 0x0000000012e47984 */ /* 0x000e240000000c00 */
[----:B------:R-:W-:Y:S06]  /*74200*/  BAR.SYNC.DEFER_BLOCKING 0x0 ;  /* 0x0000000000007b1d */ /* 0x000fec0000010000 */
[----:B------:R-:W-:Y:S02]  /*74210*/  STSM.16.M88.4 [R19], R232 ;  /* 0x000000e813007844 */ /* 0x000fe40000000200 */
[----:B------:R-:W-:Y:S06]  /*74220*/  BAR.SYNC.DEFER_BLOCKING 0x0 ;  /* 0x0000000000007b1d */ /* 0x000fec0000010000 */
[----:B------:R-:W1:Y:S01]  /*74230*/  LDS.128 R232, [R18] ;  /* 0x0000000012e87984 */ /* 0x000e620000000c00 */
[----:B------:R-:W-:-:S02]  /*74240*/  IMAD.MOV.U32 R173, RZ, RZ, R33 ;  /* 0x000000ffffad7224 */ /* 0x000fc400078e0021 */
[----:B------:R-:W1:Y:S01]  /*74250*/  LDC.64 R32, c[0x0][0x228] ;  /* 0x00008a00ff207b82 */ /* 0x000e620000000a00 */
[----:B----4-:R-:W-:Y:S02]  /*74260*/  LOP3.LUT R240, R240, 0xffff, RZ, 0xc0, !PT ;  /* 0x0000fffff0f07812 */ /* 0x010fe400078ec0ff */
[----:B--2---:R-:W-:Y:S02]  /*74270*/  LOP3.LUT R241, R241, 0xffff, RZ, 0xc0, !PT ;  /* 0x0000fffff1f17812 */ /* 0x004fe400078ec0ff */
[----:B---3--:R-:W-:Y:S02]  /*74280*/  LOP3.LUT R242, R242, 0xffff, RZ, 0xc0, !PT ;  /* 0x0000fffff2f27812 */ /* 0x008fe400078ec0ff */
[----:B------:R-:W-:Y:S02]  /*74290*/  LOP3.LUT R243, R243, 0xffff, RZ, 0xc0, !PT ;  /* 0x0000fffff3f37812 */ /* 0x000fe400078ec0ff */
[----:B------:R-:W-:Y:S02]  /*742a0*/  PRMT R237, R25, 0x4210, R241 ;  /* 0x0000421019ed7816 */ /* 0x000fe400000000f1 */
[----:B------:R-:W2:Y:S01]  /*742b0*/  LDL.LU R25, [R1+0x5fc] ;  /* 0x0005fc0001197983 */ /* 0x000ea20000300800 */
[----:B------:R-:W-:-:S03]  /*742c0*/  PRMT R238, R250, 0x4210, R242 ;  /* 0x00004210faee7816 */ /* 0x000fc600000000f2 */
[----:B------:R-:W3:Y:S01]  /*742d0*/  LDL.LU R30, [R1+0x7c8] ;  /* 0x0007c800011e7983 */ /* 0x000ee20000300800 */
[----:B------:R-:W-:-:S03]  /*742e0*/  PRMT R239, R251, 0x4210, R243 ;  /* 0x00004210fbef7816 */ /* 0x000fc600000000f3 */
[----:B------:R-:W4:Y:S04]  /*742f0*/  LDL.LU R31, [R1+0x7c4] ;  /* 0x0007c400011f7983 */ /* 0x000f280000300800 */
[----:B------:R-:W4:Y:S04]  /*74300*/  LDL.LU R250, [R1+0x7c0] ;  /* 0x0007c00001fa7983 */ /* 0x000f280000300800 */
[----:B------:R-:W4:Y:S01]  /*74310*/  LDL.LU R251, [R1+0x7bc] ;  /* 0x0007bc0001fb7983 */ /* 0x000f220000300800 */
[----:B------:R-:W-:-:S03]  /*74320*/  PRMT R236, R24, 0x4210, R240 ;  /* 0x0000421018ec7816 */ /* 0x000fc600000000f0 */
[----:B0-----:R-:W-:Y:S04]  /*74330*/  STL.64 [R1+0x2d40], R228 ;  /* 0x002d40e401007387 */ /* 0x001fe80000100a00 */
[----:B------:R-:W-:Y:S01]  /*74340*/  STL.64 [R1+0x2d30], R230 ;  /* 0x002d30e601007387 */ /* 0x000fe20000100a00 */
[----:B------:R-:W-:-:S03]  /*74350*/  PRMT R240, R246, 0x5210, R240 ;  /* 0x00005210f6f07816 */ /* 0x000fc600000000f0 */
[----:B-1----:R-:W-:Y:S01]  /*74360*/  STL.64 [R1+0x2d38], R232 ;  /* 0x002d38e801007387 */ /* 0x002fe20000100a00 */
[----:B------:R-:W-:-:S03]  /*74370*/  PRMT R241, R247, 0x5210, R241 ;  /* 0x00005210f7f17816 */ /* 0x000fc600000000f1 */
[----:B------:R-:W-:Y:S01]  /*74380*/  STL.64 [R1+0x2d28], R234 ;  /* 0x002d28ea01007387 */ /* 0x000fe20000100a00 */
[----:B------:R-:W-:-:S03]  /*74390*/  PRMT R242, R244, 0x5210, R242 ;  /* 0x00005210f4f27816 */ /* 0x000fc600000000f2 */
[----:B------:R-:W4:Y:S01]  /*743a0*/  LDL.LU R246, [R1+0x138] ;  /* 0x0001380001f67983 */ /* 0x000f220000300800 */
[----:B------:R-:W-:-:S03]  /*743b0*/  PRMT R243, R245, 0x5210, R243 ;  /* 0x00005210f5f37816 */ /* 0x000fc600000000f3 */
[----:B------:R-:W-:Y:S04]  /*743c0*/  STL [R1+0x2e30], R173 ;  /* 0x002e30ad01007387 */ /* 0x000fe80000100800 */
[----:B------:R-:W4:Y:S04]  /*743d0*/  LDL.LU R247, [R1+0x130] ;  /* 0x0001300001f77983 */ /* 0x000f280000300800 */
[----:B------:R-:W4:Y:S04]  /*743e0*/  LDL.LU R244, [R1+0x134] ;  /* 0x0001340001f47983 */ /* 0x000f280000300800 */
[----:B------:R-:W4:Y:S01]  /*743f0*/  LDL.LU R245, [R1+0x108] ;  /* 0x0001080001f57983 */ /* 0x000f220000300800 */
[----:B------:R-:W-:Y:S06]  /*74400*/  BAR.SYNC.DEFER_BLOCKING 0x0 ;  /* 0x0000000000007b1d */ /* 0x000fec0000010000 */
[----:B------:R-:W-:Y:S02]  /*74410*/  STSM.16.M88.4 [R19], R236 ;  /* 0x000000ec13007844 */ /* 0x000fe40000000200 */
[----:B------:R-:W-:Y:S06]  /*74420*/  BAR.SYNC.DEFER_BLOCKING 0x0 ;  /* 0x0000000000007b1d */ /* 0x000fec0000010000 */
[----:B------:R-:W0:Y:S02]  /*74430*/  LDS.128 R236, [R18] ;  /* 0x0000000012ec7984 */ /* 0x000e240000000c00 */
[----:B------:R-:W-:Y:S06]  /*74440*/  BAR.SYNC.DEFER_BLOCKING 0x0 ;  /* 0x0000000000007b1d */ /* 0x000fec0000010000 */
[----:B------:R-:W-:Y:S02]  /*74450*/  STSM.16.M88.4 [R19], R240 ;  /* 0x000000f013007844 */ /* 0x000fe40000000200 */
[----:B------:R-:W-:Y:S01]  /*74460*/  BAR.SYNC.DEFER_BLOCKING 0x0 ;  /* 0x0000000000007b1d */ /* 0x000fe20000010000 */
[----:B------:R-:W-:-:S02]  /*74470*/  LOP3.LUT R29, R29, 0xffff, RZ, 0xc0, !PT ;  /* 0x0000ffff1d1d7812 */ /* 0x000fc400078ec0ff */
[----:B------:R-:W-:Y:S02]  /*74480*/  LOP3.LUT R27, R27, 0xffff, RZ, 0xc0, !PT ;  /* 0x0000ffff1b1b7812 */ /* 0x000fe400078ec0ff */
[----:B------:R-:W-:Y:S01]  /*74490*/  LOP3.LUT R26, R26, 0xffff, RZ, 0xc0, !PT ;  /* 0x0000ffff1a1a7812 */ /* 0x000fe200078ec0ff */
[----:B------:R-:W1:Y:S01]  /*744a0*/  LDS.128 R240, [R18] ;  /* 0x0000000012f07984 */ /* 0x000e620000000c00 */
[----:B------:R-:W-:Y:S02]  /*744b0*/  IMAD.MOV.U32 R24, RZ, RZ, R32 ;  /* 0x000000ffff187224 */ /* 0x000fe400078e0020 */
[----:B------:R-:W-:-:S05]  /*744c0*/  IMAD.MOV.U32 R175, RZ, RZ, R33 ;  /* 0x000000ffffaf7224 */ /* 0x000fca00078e0021 */
[----:B------:R-:W-:Y:S01]  /*744d0*/  STL.64 [R1+0x2e18], R174 ;  /* 0x002e18ae01007387 */ /* 0x000fe20000100a00 */
[----:B--2---:R-:W-:Y:S02]  /*744e0*/  LOP3.LUT R25, R25, 0xffff, RZ, 0xc0, !PT ;  /* 0x0000ffff19197812 */ /* 0x004fe400078ec0ff */
[----:B---3--:R-:W-:Y:S02]  /*744f0*/  PRMT R32, R30, 0x4210, R29 ;  /* 0x000042101e207816 */ /* 0x008fe4000000001d */
[----:B----4-:R-:W-:Y:S02]  /*74500*/  PRMT R33, R31, 0x4210, R27 ;  /* 0x000042101f217816 */ /* 0x010fe4000000001b */
[----:B------:R-:W-:Y:S02]  /*74510*/  PRMT R34, R250, 0x4210, R26 ;  /* 0x00004210fa227816 */ /* 0x000fe4000000001a */
[----:B------:R-:W-:Y:S01]  /*74520*/  PRMT R35, R251, 0x4210, R25 ;  /* 0x00004210fb237816 */ /* 0x000fe20000000019 */
[----:B------:R-:W-:Y:S06]  /*74530*/  BAR.SYNC.DEFER_BLOCKING 0x0 ;  /* 0x0000000000007b1d */ /* 0x000fec0000010000 */
[----:B------:R-:W2:Y:S04]  /*74540*/  LDL.LU.64 R250, [R1+0x100] ;  /* 0x0001000001fa7983 */ /* 0x000ea80000300a00 */
[----:B------:R3:W-:Y:S02]  /*74550*/  STSM.16.M88.4 [R19], R32 ;  /* 0x0000002013007844 */ /* 0x0007e40000000200 */
[----:B---3--:R-:W3:Y:S02]  /*74560*/  LDC.64 R34, c[0x0][0x228] ;  /* 0x00008a00ff227b82 */ /* 0x008ee40000000a00 */
[----:B0-----:R-:W-:Y:S04]  /*74570*/  STL.64 [R1+0x2d20], R236 ;  /* 0x002d20ec01007387 */ /* 0x001fe80000100a00 */
[----:B------:R-:W-:Y:S04]  /*74580*/  STL.64 [R1+0x2d10], R238 ;  /* 0x002d10ee01007387 */ /* 0x000fe80000100a00 */
[----:B-1----:R-:W-:Y:S04]  /*74590*/  STL.64 [R1+0x2d18], R240 ;  /* 0x002d18f001007387 */ /* 0x002fe80000100a00 */
[----:B------:R-:W-:Y:S01]  /*745a0*/  STL.64 [R1+0x2d08], R242 ;  /* 0x002d08f201007387 */ /* 0x000fe20000100a00 */
[----:B---3--:R-:W-:Y:S01]  /*745b0*/  IMAD.MOV.U32 R173, RZ, RZ, R35 ;  /* 0x000000ffffad7224 */ /* 0x008fe200078e0023 */
[----:B------:R-:W-:Y:S01]  /*745c0*/  PRMT R35, R245, 0x5210, R25 ;  /* 0x00005210f5237816 */ /* 0x000fe20000000019 */
[----:B------:R-:W-:Y:S01]  /*745d0*/  IMAD.MOV.U32 R30, RZ, RZ, R34 ;  /* 0x000000ffff1e7224 */ /* 0x000fe200078e0022 */
[----:B------:R-:W-:-:S02]  /*745e0*/  PRMT R34, R244, 0x5210, R26 ;  /* 0x00005210f4227816 */ /* 0x000fc4000000001a */
[----:B------:R-:W-:Y:S04]  /*745f0*/  STL.64 [R1+0x2e38], R172 ;  /* 0x002e38ac01007387 */ /* 0x000fe80000100a00 */
[----:B------:R-:W3:Y:S01]  /*74600*/  LDL.LU.64 R244, [R1+0xf8] ;  /* 0x0000f80001f47983 */ /* 0x000ee20000300a00 */
[----:B------:R-:W-:Y:S01]  /*74610*/  PRMT R33, R247, 0x5210, R27 ;  /* 0x00005210f7217816 */ /* 0x000fe2000000001b */
[----:B------:R-:W-:Y:S02]  /*74620*/  IMAD.MOV.U32 R27, RZ, RZ, R36 ;  /* 0x000000ffff1b7224 */ /* 0x000fe400078e0024 */
[----:B------:R-:W-:Y:S02]  /*74630*/  IMAD.MOV.U32 R166, RZ, RZ, R37 ;  /* 0x000000ffffa67224 */ /* 0x000fe400078e0025 */
[----:B------:R-:W0:Y:S01]  /*74640*/  LDC.64 R36, c[0x0][0x228] ;  /* 0x00008a00ff247b82 */ /* 0x000e220000000a00 */
[----:B------:R-:W-:-:S07]  /*74650*/  PRMT R32, R246, 0x5210, R29 ;  /* 0x00005210f6207816 */ /* 0x000fce000000001d */
[----:B------:R-:W-:Y:S06]  /*74660*/  BAR.SYNC.DEFER_BLOCKING 0x0 ;  /* 0x0000000000007b1d */ /* 0x000fec0000010000 */
[----:B0-----:R-:W-:Y:S01]  /*74670*/  STL [R1+0x1ffc], R37 ;  /* 0x001ffc2501007387 */ /* 0x001fe20000100800 */
[----:B------:R-:W-:-:S03]  /*74680*/  IMAD.MOV.U32 R26, RZ, RZ, R36 ;  /* 0x000000ffff1a7224 */ /* 0x000fc600078e0024 */
[----:B------:R-:W0:Y:S01]  /*74690*/  LDS.128 R36, [R18] ;  /* 0x0000000012247984 */ /* 0x000e220000000c00 */
[----:B------:R-:W-:Y:S01]  /*746a0*/  BAR.SYNC.DEFER_BLOCKING 0x0 ;  /* 0x0000000000007b1d */ /* 0x000fe20000010000 */
[----:B------:R-:W-:-:S05]  /*746b0*/  PRMT R25, R20, 0x7770, RZ ;  /* 0x0000777014197816 */ /* 0x000fca00000000ff */
[----:B------:R-:W-:Y:S02]  /*746c0*/  STSM.16.M88.4 [R19], R32 ;  /* 0x0000002013007844 */ /* 0x000fe40000000200 */
[----:B------:R-:W-:Y:S06]  /*746d0*/  BAR.SYNC.DEFER_BLOCKING 0x0 ;  /* 0x0000000000007b1d */ /* 0x000fec0000010000 */
[----:B------:R1:W-:Y:S02]  /*746e0*/  STL [R1+0x2e48], R18 ;  /* 0x002e481201007387 */ /* 0x0003e40000100800 */
[----:B-1----:R-:W1:Y:S02]  /*746f0*/  LDC.64 R18, c[0x0][0x228] ;  /* 0x00008a00ff127b82 */ /* 0x002e640000000a00 */
[----:B0-----:R0:W-:Y:S04]  /*74700*/  STL.64 [R1], R36 ;  /* 0x0000002401007387 */ /* 0x0011e80000100a00 */
[----:B------:R4:W-:Y:S04]  /*74710*/  STL.64 [R1+0x8], R38 ;  /* 0x0000082601007387 */ /* 0x0009e80000100a00 */
[----:B0-----:R-:W3:Y:S01]  /*74720*/  LDL.LU.64 R36, [R1+0xf0] ;  /* 0x0000f00001247983 */ /* 0x001ee20000300a00 */
[----:B----4-:R-:W0:Y:S03]  /*74730*/  LDC.64 R38, c[0x0][0x228] ;  /* 0x00008a00ff267b82 */ /* 0x010e260000000a00 */
[----:B------:R-:W4:Y:S04]  /*74740*/  LDL.LU.64 R32, [R1+0xe8] ;  /* 0x0000e80001207983 */ /* 0x000f280000300a00 */
[----:B-1----:R1:W-:Y:S02]  /*74750*/  STL [R1+0x1fd4], R19 ;  /* 0x001fd41301007387 */ /* 0x0023e40000100800 */
[----:B-1----:R-:W-:Y:S01]  /*74760*/  PRMT R19, R20, 0x7771, RZ ;  /* 0x0000777114137816 */ /* 0x002fe200000000ff */
[----:B0-----:R-:W-:Y:S01]  /*74770*/  IMAD.MOV.U32 R171, RZ, RZ, R39 ;  /* 0x000000ffffab7224 */ /* 0x001fe200078e0027 */
[----:B--2---:R0:W-:Y:S01]  /*74780*/  @P3 STG.E.U8 desc[UR60][R250.64], R25 ;  /* 0x00000019fa003986 */ /* 0x0041e2000c10113c */
[----:B------:R-:W-:-:S02]  /*74790*/  ISETP.LT.AND P3, PT, R15, R28, !P5 ;  /* 0x0000001c0f00720c */ /* 0x000fc40006f61270 */
[----:B------:R-:W1:Y:S01]  /*747a0*/  LDC.64 R28, c[0x0][0x228] ;  /* 0x00008a00ff1c7b82 */ /* 0x000e620000000a00 */
[----:B0-----:R-:W-:Y:S02]  /*747b0*/  IMAD.MOV.U32 R25, RZ, RZ, R18 ;  /* 0x000000ffff197224 */ /* 0x001fe400078e0012 */
[----:B-1----:R-:W-:Y:S02]  /*747c0*/  IMAD.MOV.U32 R18, RZ, RZ, R29 ;  /* 0x000000ffff127224 */ /* 0x002fe400078e001d */
[----:B------:R-:W-:Y:S02]  /*747d0*/  IMAD.MOV.U32 R35, RZ, RZ, R28 ;  /* 0x000000ffff237224 */ /* 0x000fe400078e001c */
[----:B------:R-:W2:Y:S04]  /*747e0*/  LDL.LU.64 R28, [R1+0xe0] ;  /* 0x0000e000011c7983 */ /* 0x000ea80000300a00 */
[----:B------:R-:W-:Y:S04]  /*747f0*/  STL [R1+0x2e58], R18 ;  /* 0x002e581201007387 */ /* 0x000fe80000100800 */
[----:B------:R-:W-:Y:S04]  /*74800*/  STL.64 [R1+0x2e50], R170 ;  /* 0x002e50aa01007387 */ /* 0x000fe80000100a00 */
[----:B------:R-:W2:Y:S04]  /*74810*/  LDL.LU.64 R246, [R1+0xd8] ;  /* 0x0000d80001f67983 */ /* 0x000ea80000300a00 */
[----:B---3--:R0:W-:Y:S02]  /*74820*/  @P4 STG.E.U8 desc[UR60][R244.64], R19 ;  /* 0x00000013f4004986 */ /* 0x0081e4000c10113c */
[----:B0-----:R-:W0:Y:S02]  /*74830*/  LDC.64 R18, c[0x0][0x228] ;  /* 0x00008a00ff127b82 */ /* 0x001e240000000a00 */
[----:B0-----:R-:W-:-:S05]  /*74840*/  IMAD.MOV.U32 R167, RZ, RZ, R19 ;  /* 0x000000ffffa77224 */ /* 0x001fca00078e0013 */
[----:B------:R-:W-:Y:S04]  /*74850*/  STL [R1+0x2e60], R167 ;  /* 0x002e60a701007387 */ /* 0x000fe80000100800 */
[----:B------:R-:W3:Y:S01]  /*74860*/  LDL.LU.64 R250, [R1+0xd0] ;  /* 0x0000d00001fa7983 */ /* 0x000ee20000300a00 */
[C---:B------:R-:W-:Y:S01]  /*74870*/  ISETP.LT.AND P6, PT, R17.reuse, R24, !P6 ;  /* 0x000000181100720c */ /* 0x040fe200077c1270 */
[----:B------:R-:W-:Y:S01]  /*74880*/  IMAD.MOV.U32 R24, RZ, RZ, R38 ;  /* 0x000000ffff187224 */ /* 0x000fe200078e0026 */
[----:B------:R-:W-:Y:S01]  /*74890*/  PRMT R19, R20, 0x7772, RZ ;  /* 0x0000777214137816 */ /* 0x000fe200000000ff */
[----:B------:R-:W0:Y:S01]  /*748a0*/  LDC.64 R38, c[0x0][0x228] ;  /* 0x00008a00ff267b82 */ /* 0x000e220000000a00 */
[----:B------:R-:W-:Y:S01]  /*748b0*/  IMAD.MOV.U32 R34, RZ, RZ, R18 ;  /* 0x000000ffff227224 */ /* 0x000fe200078e0012 */
[----:B------:R-:W-:Y:S01]  /*748c0*/  ISETP.LT.AND P4, PT, R16, R30, !P5 ;  /* 0x0000001e1000720c */ /* 0x000fe20006f81270 */
[----:B------:R-:W-:Y:S01]  /*748d0*/  IMAD.MOV.U32 R245, RZ, RZ, R249 ;  /* 0x000000fffff57224 */ /* 0x000fe200078e00f9 */
[----:B------:R-:W-:Y:S01]  /*748e0*/  PRMT R20, R20, 0x7773, RZ ;  /* 0x0000777314147816 */ /* 0x000fe200000000ff */
[----:B0-----:R-:W-:Y:S01]  /*748f0*/  IMAD.MOV.U32 R249, RZ, RZ, R38 ;  /* 0x000000fffff97224 */ /* 0x001fe200078e0026 */
[----:B------:R0:W-:Y:S01]  /*74900*/  @P1 STG.E.U8 desc[UR60][R36.64], R19 ;  /* 0x0000001324001986 */ /* 0x0001e2000c10113c */
[----:B------:R-:W-:Y:S01]  /*74910*/  IMAD.MOV.U32 R31, RZ, RZ, R39 ;  /* 0x000000ffff1f7224 */ /* 0x000fe200078e0027 */
[----:B------:R-:W1:Y:S08]  /*74920*/  LDC R38, c[0x0][0x228] ;  /* 0x00008a00ff267b82 */ /* 0x000e700000000800 */
[----:B0-----:R-:W0:Y:S08]  /*74930*/  LDC.64 R18, c[0x0][0x228] ;  /* 0x00008a00ff127b82 */ /* 0x001e300000000a00 */
[----:B------:R-:W1:Y:S01]  /*74940*/  LDC.64 R36, c[0x0][0x228] ;  /* 0x00008a00ff247b82 */ /* 0x000e620000000a00 */
[----:B------:R-:W-:Y:S01]  /*74950*/  STL.64 [R1+0x3110], R248 ;  /* 0x003110f801007387 */ /* 0x000fe20000100a00 */
[----:B------:R-:W-:-:S03]  /*74960*/  ISETP.LT.AND P1, PT, R17, R27, !P2 ;  /* 0x0000001b1100720c */ /* 0x000fc60005721270 */
[----:B----4-:R4:W-:Y:S01]  /*74970*/  @P6 STG.E.U8 desc[UR60][R32.64], R20 ;  /* 0x0000001420006986 */ /* 0x0109e2000c10113c */
[----:B------:R-:W-:Y:S01]  /*74980*/  ISETP.LT.AND P6, PT, R14, R26, !P5 ;  /* 0x0000001a0e00720c */ /* 0x000fe20006fc1270 */
[----:B0-----:R-:W-:Y:S01]  /*74990*/  IMAD.MOV.U32 R30, RZ, RZ, R19 ;  /* 0x000000ffff1e7224 */ /* 0x001fe200078e0013 */
[C---:B----4-:R-:W-:Y:S01]  /*749a0*/  PRMT R20, R4.reuse, 0x7770, RZ ;  /* 0x0000777004147816 */ /* 0x050fe200000000ff */
[----:B------:R-:W4:Y:S01]  /*749b0*/  LDL.LU.64 R32, [R1+0xc8] ;  /* 0x0000c80001207983 */ /* 0x000f220000300a00 */
[----:B------:R-:W-:Y:S01]  /*749c0*/  IMAD.MOV.U32 R240, RZ, RZ, R18 ;  /* 0x000000fffff07224 */ /* 0x000fe200078e0012 */
[----:B------:R-:W-:Y:S02]  /*749d0*/  PRMT R19, R4, 0x7771, RZ ;  /* 0x0000777104137816 */ /* 0x000fe400000000ff */
[----:B------:R-:W4:Y:S01]  /*749e0*/  LDL.LU.64 R26, [R1+0xc0] ;  /* 0x0000c000011a7983 */ /* 0x000f220000300a00 */
[----:B-1----:R-:W-:-:S03]  /*749f0*/  IMAD.MOV.U32 R18, RZ, RZ, R37 ;  /* 0x000000ffff127224 */ /* 0x002fc600078e0025 */
[----:B--2---:R0:W-:Y:S04]  /*74a00*/  @P3 STG.E.U8 desc[UR60][R28.64], R20 ;  /* 0x000000141c003986 */ /* 0x0041e8000c10113c */
[----:B0-----:R-:W2:Y:S04]  /*74a10*/  LDL.LU.64 R28, [R1+0xb8] ;  /* 0x0000b800011c7983 */ /* 0x001ea80000300a00 */
[----:B------:R0:W-:Y:S04]  /*74a20*/  STL [R1+0x2e80], R18 ;  /* 0x002e801201007387 */ /* 0x0001e80000100800 */
[----:B------:R1:W-:Y:S01]  /*74a30*/  @P4 STG.E.U8 desc[UR60][R246.64], R19 ;  /* 0x00000013f6004986 */ /* 0x0003e2000c10113c */
[----:B------:R-:W-:-:S02]  /*74a40*/  PRMT R20, R4, 0x7772, RZ ;  /* 0x0000777204147816 */ /* 0x000fc400000000ff */
[----:B------:R-:W-:Y:S01]  /*74a50*/  ISETP.LT.AND P3, PT, R14, R25, !P2 ;  /* 0x000000190e00720c */ /* 0x000fe20005761270 */
[----:B0-----:R-:W0:Y:S01]  /*74a60*/  LDC R18, c[0x0][0x228] ;  /* 0x00008a00ff127b82 */ /* 0x001e220000000800 */
[----:B-1----:R-:W2:Y:S04]  /*74a70*/  LDL.LU.64 R246, [R1+0xb0] ;  /* 0x0000b00001f67983 */ /* 0x002ea80000300a00 */
[----:B---3--:R1:W-:Y:S04]  /*74a80*/  @P6 STG.E.U8 desc[UR60][R250.64], R20 ;  /* 0x00000014fa006986 */ /* 0x0083e8000c10113c */
[----:B-1----:R-:W3:Y:S01]  /*74a90*/  LDL.LU.64 R250, [R1+0xa8] ;  /* 0x0000a80001fa7983 */ /* 0x002ee20000300a00 */
[----:B------:R-:W-:-:S02]  /*74aa0*/  ISETP.LT.AND P4, PT, R16, R35, !P2 ;  /* 0x000000231000720c */ /* 0x000fc40005781270 */
[----:B------:R-:W-:Y:S02]  /*74ab0*/  ISETP.LT.AND P2, PT, R15, R34, !P2 ;  /* 0x000000220f00720c */ /* 0x000fe40005741270 */
[----:B------:R-:W1:Y:S01]  /*74ac0*/  LDC.64 R34, c[0x0][0x228] ;  /* 0x00008a00ff227b82 */ /* 0x000e620000000a00 */
[----:B------:R-:W-:Y:S01]  /*74ad0*/  ISETP.LT.AND P5, PT, R17, R24, !P5 ;  /* 0x000000181100720c */ /* 0x000fe20006fa1270 */
[----:B------:R-:W-:Y:S01]  /*74ae0*/  VIADD R19, R10, 0x5 ;  /* 0x000000050a137836 */ /* 0x000fe20000000000 */
[----:B------:R-:W-:Y:S01]  /*74af0*/  PRMT R20, R4, 0x7773, RZ ;  /* 0x0000777304147816 */ /* 0x000fe200000000ff */
[----:B------:R-:W-:-:S03]  /*74b00*/  VIADD R4, R10, 0x3 ;  /* 0x000000030a047836 */ /* 0x000fc60000000000 */
[----:B------:R-:W-:Y:S01]  /*74b10*/  ISETP.GE.AND P6, PT, R19, R31, PT ;  /* 0x0000001f1300720c */ /* 0x000fe20003fc6270 */
[----:B------:R-:W0:Y:S01]  /*74b20*/  LDC R24, c[0x0][0x228] ;  /* 0x00008a00ff187b82 */ /* 0x000e220000000800 */
[----:B------:R-:W-:Y:S01]  /*74b30*/  PRMT R19, R21, 0x7770, RZ ;  /* 0x0000777015137816 */ /* 0x000fe200000000ff */
[----:B------:R-:W-:Y:S01]  /*74b40*/  IMAD.MOV.U32 R25, RZ, RZ, R36 ;  /* 0x000000ffff197224 */ /* 0x000fe200078e0024 */
[----:B-1----:R1:W-:Y:S01]  /*74b50*/  STL [R1+0x1500], R34 ;  /* 0x0015002201007387 */ /* 0x0023e20000100800 */
[----:B------:R-:W-:-:S03]  /*74b60*/  IMAD.MOV.U32 R42, RZ, RZ, R35 ;  /* 0x000000ffff2a7224 */ /* 0x000fc600078e0023 */
[----:B------:R-:W3:Y:S04]  /*74b70*/  LDL.LU R39, [R1+0x20] ;  /* 0x0000200001277983 */ /* 0x000ee80000300800 */
[----:B------:R-:W3:Y:S04]  /*74b80*/  LDL.LU.64 R40, [R1+0xa0] ;  /* 0x0000a00001287983 */ /* 0x000ee80000300a00 */
[----:B-1----:R-:W3:Y:S04]  /*74b90*/  LDL.LU.64 R34, [R1+0x98] ;  /* 0x0000980001227983 */ /* 0x002ee80000300a00 */
[----:B------:R-:W3:Y:S04]  /*74ba0*/  LDL.LU.64 R36, [R1+0x90] ;  /* 0x0000900001247983 */ /* 0x000ee80000300a00 */
[----:B------:R-:W3:Y:S04]  /*74bb0*/  LDL.LU R244, [R1+0x28] ;  /* 0x0000280001f47983 */ /* 0x000ee80000300800 */
[----:B----4-:R1:W-:Y:S01]  /*74bc0*/  @P5 STG.E.U8 desc[UR60][R32.64], R20 ;  /* 0x0000001420005986 */ /* 0x0103e2000c10113c */
[----:B------:R-:W-:-:S03]  /*74bd0*/  ISETP.GE.AND P5, PT, R4, R30, PT ;  /* 0x0000001e0400720c */ /* 0x000fc60003fa6270 */
[----:B------:R4:W-:Y:S01]  /*74be0*/  @P2 STG.E.U8 desc[UR60][R26.64], R19 ;  /* 0x000000131a002986 */ /* 0x0009e2000c10113c */
[----:B------:R-:W-:-:S03]  /*74bf0*/  PRMT R4, R21, 0x7772, RZ ;  /* 0x0000777215047816 */ /* 0x000fc600000000ff */
[----:B------:R-:W3:Y:S01]  /*74c00*/  LDL.LU.64 R30, [R1+0x58] ;  /* 0x00005800011e7983 */ /* 0x000ee20000300a00 */
[----:B-1----:R-:W1:Y:S01]  /*74c10*/  LDC R33, c[0x0][0x228] ;  /* 0x00008a00ff217b82 */ /* 0x002e620000000800 */
[C---:B----4-:R-:W-:Y:S02]  /*74c20*/  PRMT R19, R21.reuse, 0x7771, RZ ;  /* 0x0000777115137816 */ /* 0x050fe400000000ff */
[----:B------:R-:W4:Y:S01]  /*74c30*/  LDL.LU.64 R26, [R1+0x50] ;  /* 0x00005000011a7983 */ /* 0x000f220000300a00 */
[----:B------:R-:W-:Y:S02]  /*74c40*/  PRMT R21, R21, 0x7773, RZ ;  /* 0x0000777315157816 */ /* 0x000fe400000000ff */
[----:B------:R-:W-:Y:S02]  /*74c50*/  ISETP.LT.AND P2, PT, R15, R25, !P5 ;  /* 0x000000190f00720c */ /* 0x000fe40006f41270 */
[----:B------:R-:W1:Y:S01]  /*74c60*/  LDC R32, c[0x0][0x228] ;  /* 0x00008a00ff207b82 */ /* 0x000e620000000800 */
[----:B------:R-:W-:-:S07]  /*74c70*/  IMAD.MOV.U32 R167, RZ, RZ, R44 ;  /* 0x000000ffffa77224 */ /* 0x000fce00078e002c */
[----:B------:R-:W1:Y:S01]  /*74c80*/  LDC R20, c[0x0][0x228] ;  /* 0x00008a00ff147b82 */ /* 0x000e620000000800 */
[----:B--2---:R2:W-:Y:S01]  /*74c90*/  @P4 STG.E.U8 desc[UR60][R28.64], R19 ;  /* 0x000000131c004986 */ /* 0x0045e2000c10113c */
[----:B0-----:R-:W-:-:S03]  /*74ca0*/  ISETP.LT.AND P4, PT, R14, R24, !P5 ;  /* 0x000000180e00720c */ /* 0x001fc60006f81270 */
[----:B------:R0:W-:Y:S01]  /*74cb0*/  @P3 STG.E.U8 desc[UR60][R246.64], R4 ;  /* 0x00000004f6003986 */ /* 0x0001e2000c10113c */
[----:B------:R-:W-:-:S03]  /*74cc0*/  ISETP.LT.AND P3, PT, R16, R18, !P5 ;  /* 0x000000121000720c */ /* 0x000fc60006f61270 */
[----:B------:R-:W4:Y:S04]  /*74cd0*/  LDL.LU R18, [R1+0x2cb4] ;  /* 0x002cb40001127983 */ /* 0x000f280000300800 */
[----:B--2---:R-:W2:Y:S04]  /*74ce0*/  LDL.LU.64 R28, [R1+0x48] ;  /* 0x00004800011c7983 */ /* 0x004ea80000300a00 */
[----:B------:R-:W2:Y:S04]  /*74cf0*/  LDL.LU.64 R24, [R1+0x40] ;  /* 0x0000400001187983 */ /* 0x000ea80000300a00 */
[----:B0-----:R-:W2:Y:S04]  /*74d00*/  LDL.LU.64 R246, [R1+0x38] ;  /* 0x0000380001f67983 */ /* 0x001ea80000300a00 */
[----:B---3--:R0:W-:Y:S04]  /*74d10*/  @P1 STG.E.U8 desc[UR60][R250.64], R21 ;  /* 0x00000015fa001986 */ /* 0x0081e8000c10113c */
[----:B0-----:R-:W3:Y:S01]  /*74d20*/  LDL.LU.64 R250, [R1+0x30] ;  /* 0x0000300001fa7983 */ /* 0x001ee20000300a00 */
[----:B------:R-:W-:Y:S01]  /*74d30*/  VIADD R19, R10, 0x4 ;  /* 0x000000040a137836 */ /* 0x000fe20000000000 */
[----:B------:R-:W-:-:S04]  /*74d40*/  PRMT R4, R5, 0x7770, RZ ;  /* 0x0000777005047816 */ /* 0x000fc800000000ff */
[----:B------:R-:W-:Y:S02]  /*74d50*/  ISETP.GE.AND P1, PT, R19, R42, PT ;  /* 0x0000002a1300720c */ /* 0x000fe40003f26270 */
[----:B------:R-:W-:Y:S01]  /*74d60*/  PRMT R19, R5, 0x7771, RZ ;  /* 0x0000777105137816 */ /* 0x000fe200000000ff */
[----:B------:R-:W-:Y:S04]  /*74d70*/  STL.64 [R1+0x2e68], R166 ;  /* 0x002e68a601007387 */ /* 0x000fe80000100a00 */
[----:B------:R0:W-:Y:S01]  /*74d80*/  STL.64 [R1+0x3130], R16 ;  /* 0x0031301001007387 */ /* 0x0001e20000100a00 */
[----:B------:R-:W-:-:S03]  /*74d90*/  ISETP.LT.AND P5, PT, R17, R39, !P5 ;  /* 0x000000271100720c */ /* 0x000fc60006fa1270 */
[----:B------:R0:W-:Y:S01]  /*74da0*/  @P2 STG.E.U8 desc[UR60][R40.64], R4 ;  /* 0x0000000428002986 */ /* 0x0001e2000c10113c */
[----:B------:R-:W-:-:S03]  /*74db0*/  ISETP.LT.AND P2, PT, R15, R38, !P1 ;  /* 0x000000260f00720c */ /* 0x000fc60004f41270 */
[----:B------:R0:W-:Y:S01]  /*74dc0*/  @P3 STG.E.U8 desc[UR60][R34.64], R19 ;  /* 0x0000001322003986 */ /* 0x0001e2000c10113c */
[----:B-1----:R-:W-:Y:S02]  /*74dd0*/  ISETP.LT.AND P3, PT, R16, R33, !P1 ;  /* 0x000000211000720c */ /* 0x002fe40004f61270 */
[----:B0-----:R-:W0:Y:S01]  /*74de0*/  LDC R16, c[0x0][0x248] ;  /* 0x00009200ff107b82 */ /* 0x001e220000000800 */
[C---:B------:R-:W-:Y:S02]  /*74df0*/  PRMT R4, R5.reuse, 0x7772, RZ ;  /* 0x0000777205047816 */ /* 0x040fe400000000ff */
[----:B------:R-:W-:Y:S01]  /*74e00*/  PRMT R5, R5, 0x7773, RZ ;  /* 0x0000777305057816 */ /* 0x000fe200000000ff */
[----:B------:R-:W-:Y:S01]  /*74e10*/  IMAD.MOV.U32 R21, RZ, RZ, R45 ;  /* 0x000000ffff157224 */ /* 0x000fe200078e002d */
[----:B------:R-:W-:Y:S01]  /*74e20*/  PRMT R19, R22, 0x7770, RZ ;  /* 0x0000777016137816 */ /* 0x000fe200000000ff */
[----:B------:R1:W-:Y:S01]  /*74e30*/  @P4 STG.E.U8 desc[UR60][R36.64], R4 ;  /* 0x0000000424004986 */ /* 0x0003e2000c10113c */
[----:B------:R-:W-:-:S02]  /*74e40*/  ISETP.LT.AND P4, PT, R17, R244, !P1 ;  /* 0x000000f41100720c */ /* 0x000fc40004f81270 */
[----:B------:R-:W-:Y:S02]  /*74e50*/  ISETP.LT.AND P1, PT, R14, R32, !P1 ;  /* 0x000000200e00720c */ /* 0x000fe40004f21270 */
[C---:B-1----:R-:W-:Y:S02]  /*74e60*/  PRMT R4, R22.reuse, 0x7771, RZ ;  /* 0x0000777116047816 */ /* 0x042fe400000000ff */
[----:B------:R-:W-:Y:S01]  /*74e70*/  SHF.R.S32.HI R244, RZ, 0x1f, R252 ;  /* 0x0000001ffff47819 */ /* 0x000fe200000114fc */
[----:B------:R1:W-:Y:S01]  /*74e80*/  @P5 STG.E.U8 desc[UR60][R30.64], R5 ;  /* 0x000000051e005986 */ /* 0x0003e2000c10113c */
[----:B------:R-:W-:Y:S02]  /*74e90*/  ISETP.LT.AND P5, PT, R15, R20, !P6 ;  /* 0x000000140f00720c */ /* 0x000fe400077a1270 */
[----:B------:R-:W0:Y:S01]  /*74ea0*/  LDC R20, c[0x0][0x248] ;  /* 0x00009200ff147b82 */ /* 0x000e220000000800 */
[----:B----4-:R-:W-:Y:S01]  /*74eb0*/  @P2 STG.E.U8 desc[UR60][R26.64], R19 ;  /* 0x000000131a002986 */ /* 0x010fe2000c10113c */
[----:B-1----:R-:W-:-:S02]  /*74ec0*/  PRMT R5, R22, 0x7772, RZ ;  /* 0x0000777216057816 */ /* 0x002fc400000000ff */
[----:B------:R-:W-:Y:S01]  /*74ed0*/  PRMT R22, R22, 0x7773, RZ ;  /* 0x0000777316167816 */ /* 0x000fe200000000ff */
[----:B------:R-:W-:Y:S01]  /*74ee0*/  STL.64 [R1+0x3128], R14 ;  /* 0x0031280e01007387 */ /* 0x000fe20000100a00 */
[----:B------:R-:W-:Y:S02]  /*74ef0*/  ISETP.GE.AND P2, PT, R18, R21, PT ;  /* 0x000000151200720c */ /* 0x000fe40003f46270 */
[----:B------:R-:W1:Y:S01]  /*74f00*/  LDC R21, c[0x0][0x248] ;  /* 0x00009200ff157b82 */ /* 0x000e620000000800 */
[----:B--2---:R2:W-:Y:S04]  /*74f10*/  @P3 STG.E.U8 desc[UR60][R28.64], R4 ;  /* 0x000000041c003986 */ /* 0x0045e8000c10113c */
[----:B------:R-:W-:Y:S01]  /*74f20*/  @P1 STG.E.U8 desc[UR60][R24.64], R5 ;  /* 0x0000000518001986 */ /* 0x000fe2000c10113c */
[----:B------:R-:W-:-:S02]  /*74f30*/  IADD3 R242, P1, R252, R9, RZ ;  /* 0x00000009fcf27210 */ /* 0x000fc40007f3e0ff */
[----:B------:R-:W4:Y:S01]  /*74f40*/  LDC R18, c[0x0][0x248] ;  /* 0x00009200ff127b82 */ /* 0x000f220000000800 */
[----:B------:R0:W-:Y:S01]  /*74f50*/  @P4 STG.E.U8 desc[UR60][R246.64], R22 ;  /* 0x00000016f6004986 */ /* 0x0001e2000c10113c */
[----:B--2---:R-:W-:Y:S01]  /*74f60*/  PRMT R4, R6, 0x7770, RZ ;  /* 0x0000777006047816 */ /* 0x004fe200000000ff */
[----:B------:R-:W-:Y:S01]  /*74f70*/  IMAD.X R243, R244, 0x1, R12, P1 ;  /* 0x00000001f4f37824 */ /* 0x000fe200008e060c */
[----:B------:R-:W-:-:S05]  /*74f80*/  IADD3 R238, P3, R252, R8, RZ ;  /* 0x00000008fcee7210 */ /* 0x000fca0007f7e0ff */
[----:B------:R-:W-:Y:S01]  /*74f90*/  IMAD.X R239, R244, 0x1, R3, P3 ;  /* 0x00000001f4ef7824 */ /* 0x000fe200018e0603 */
[----:B0-----:R-:W0:Y:S01]  /*74fa0*/  LDC R22, c[0x0][0x248] ;  /* 0x00009200ff167b82 */ /* 0x001e220000000800 */
[----:B---3--:R2:W-:Y:S02]  /*74fb0*/  @P5 STG.E.U8 desc[UR60][R250.64], R4 ;  /* 0x00000004fa005986 */ /* 0x0085e4000c10113c */
[C---:B--2---:R-:W-:Y:S01]  /*74fc0*/  IMAD.IADD R4, R252.reuse, 0x1, R16 ;  /* 0x00000001fc047824 */ /* 0x044fe200078e0210 */
[----:B------:R-:W-:Y:S01]  /*74fd0*/  IADD3 R16, P4, R252, R0, RZ ;  /* 0x00000000fc107210 */ /* 0x000fe20007f9e0ff */
[----:B------:R-:W-:-:S03]  /*74fe0*/  IMAD.MOV.U32 R251, RZ, RZ, R245 ;  /* 0x000000fffffb7224 */ /* 0x000fc600078e00f5 */
[----:B------:R-:W2:Y:S01]  /*74ff0*/  LDC R252, c[0x0][0x248] ;  /* 0x00009200fffc7b82 */ /* 0x000ea20000000800 */
[----:B------:R-:W-:Y:S02]  /*75000*/  SHF.R.S32.HI R19, RZ, 0x1f, R4 ;  /* 0x0000001fff137819 */ /* 0x000fe40000011404 */
[----:B------:R-:W-:Y:S01]  /*75010*/  IADD3 R236, P1, R4, R11, RZ ;  /* 0x0000000b04ec7210 */ /* 0x000fe20007f3e0ff */
[----:B------:R-:W-:Y:S01]  /*75020*/  IMAD.X R17, R244, 0x1, R13, P4 ;  /* 0x00000001f4117824 */ /* 0x000fe200020e060d */
[C---:B------:R-:W-:Y:S01]  /*75030*/  IADD3 R14, P3, R4.reuse, R9, RZ ;  /* 0x00000009040e7210 */ /* 0x040fe20007f7e0ff */
[C---:B-1----:R-:W-:Y:S01]  /*75040*/  IMAD.IADD R5, R4.reuse, 0x1, R21 ;  /* 0x0000000104057824 */ /* 0x042fe200078e0215 */
[C---:B------:R-:W-:Y:S01]  /*75050*/  IADD3 R26, P4, R4.reuse, R8, RZ ;  /* 0x00000008041a7210 */ /* 0x040fe20007f9e0ff */
[C---:B------:R-:W-:Y:S01]  /*75060*/  IMAD.X R237, R19.reuse, 0x1, R2, P1 ;  /* 0x0000000113ed7824 */ /* 0x040fe200008e0602 */
[----:B------:R-:W-:Y:S01]  /*75070*/  IADD3 R24, P1, R4, R0, RZ ;  /* 0x0000000004187210 */ /* 0x000fe20007f3e0ff */
[C---:B------:R-:W-:Y:S01]  /*75080*/  IMAD.X R15, R19.reuse, 0x1, R12, P3 ;  /* 0x00000001130f7824 */ /* 0x040fe200018e060c */
[----:B------:R-:W1:Y:S01]  /*75090*/  LDC R21, c[0x0][0x248] ;  /* 0x00009200ff157b82 */ /* 0x000e620000000800 */
[----:B------:R-:W-:-:S02]  /*750a0*/  IMAD.X R27, R19, 0x1, R3, P4 ;  /* 0x00000001131b7824 */ /* 0x000fc400020e0603 */
[----:B------:R-:W-:Y:S01]  /*750b0*/  IMAD.X R25, R19, 0x1, R13, P1 ;  /* 0x0000000113197824 */ /* 0x000fe200008e060d */
[----:B------:R-:W-:Y:S02]  /*750c0*/  SHF.R.S32.HI R19, RZ, 0x1f, R5 ;  /* 0x0000001fff137819 */ /* 0x000fe40000011405 */
[C---:B------:R-:W-:Y:S01]  /*750d0*/  IADD3 R248, P1, R5.reuse, R11, RZ ;  /* 0x0000000b05f87210 */ /* 0x040fe20007f3e0ff */
[----:B------:R-:W-:Y:S01]  /*750e0*/  STL.64 [R1+0x1398], R26 ;  /* 0x0013981a01007387 */ /* 0x000fe20000100a00 */
[----:B------:R-:W-:-:S03]  /*750f0*/  IADD3 R28, P3, R5, R9, RZ ;  /* 0x00000009051c7210 */ /* 0x000fc60007f7e0ff */
[----:B------:R3:W-:Y:S01]  /*75100*/  STL.64 [R1+0x1380], R24 ;  /* 0x0013801801007387 */ /* 0x0007e20000100a00 */
[C---:B------:R-:W-:Y:S02]  /*75110*/  IMAD.X R249, R19.reuse, 0x1, R2, P1 ;  /* 0x0000000113f97824 */ /* 0x040fe400008e0602 */
[----:B------:R-:W-:Y:S02]  /*75120*/  IMAD.X R29, R19, 0x1, R12, P3 ;  /* 0x00000001131d7824 */ /* 0x000fe400018e060c */
[C---:B------:R-:W-:Y:S01]  /*75130*/  IMAD.IADD R4, R5.reuse, 0x1, R20 ;  /* 0x0000000105047824 */ /* 0x040fe200078e0214 */
[C---:B---3--:R-:W-:Y:S02]  /*75140*/  IADD3 R24, P1, R5.reuse, R0, RZ ;  /* 0x0000000005187210 */ /* 0x048fe40007f3e0ff */
[----:B------:R-:W-:Y:S01]  /*75150*/  IADD3 R26, P4, R5, R8, RZ ;  /* 0x00000008051a7210 */ /* 0x000fe20007f9e0ff */
[----:B------:R-:W-:Y:S01]  /*75160*/  STL.64 [R1+0x3118], R248 ;  /* 0x003118f801007387 */ /* 0x000fe20000100a00 */
[----:B------:R-:W-:Y:S01]  /*75170*/  IMAD.MOV.U32 R247, RZ, RZ, R251 ;  /* 0x000000fffff77224 */ /* 0x000fe200078e00fb */
[----:B------:R-:W3:Y:S01]  /*75180*/  LDC R20, c[0x0][0x248] ;  /* 0x00009200ff147b82 */ /* 0x000ee20000000800 */
[C---:B------:R-:W-:Y:S01]  /*75190*/  IMAD.X R25, R19.reuse, 0x1, R13, P1 ;  /* 0x0000000113197824 */ /* 0x040fe200008e060d */
[----:B------:R-:W-:Y:S01]  /*751a0*/  STL.64 [R1+0x1370], R28 ;  /* 0x0013701c01007387 */ /* 0x000fe20000100a00 */
[----:B------:R-:W-:Y:S01]  /*751b0*/  IMAD.X R27, R19, 0x1, R3, P4 ;  /* 0x00000001131b7824 */ /* 0x000fe200020e0603 */
[----:B------:R-:W-:-:S02]  /*751c0*/  SHF.R.S32.HI R19, RZ, 0x1f, R4 ;  /* 0x0000001fff137819 */ /* 0x000fc40000011404 */
[----:B------:R4:W-:Y:S01]  /*751d0*/  STL.64 [R1+0x1360], R24 ;  /* 0x0013601801007387 */ /* 0x0009e20000100a00 */
[C---:B------:R-:W-:Y:S02]  /*751e0*/  IADD3 R244, P3, R4.reuse, R9, RZ ;  /* 0x0000000904f47210 */ /* 0x040fe40007f7e0ff */
[----:B----4-:R-:W-:Y:S01]  /*751f0*/  IADD3 R24, P1, R4, R11, RZ ;  /* 0x0000000b04187210 */ /* 0x010fe20007f3e0ff */
[----:B------:R4:W-:Y:S04]  /*75200*/  STL.64 [R1+0x1368], R26 ;  /* 0x0013681a01007387 */ /* 0x0009e80000100a00 */
[----:B------:R-:W-:-:S05]  /*75210*/  IMAD.X R25, R19, 0x1, R2, P1 ;  /* 0x0000000113197824 */ /* 0x000fca00008e0602 */
[----:B------:R2:W-:Y:S01]  /*75220*/  STL.64 [R1+0x1358], R24 ;  /* 0x0013581801007387 */ /* 0x0005e20000100a00 */
[C---:B----4-:R-:W-:Y:S01]  /*75230*/  IADD3 R26, P4, R4.reuse, R8, RZ ;  /* 0x00000008041a7210 */ /* 0x050fe20007f9e0ff */
[C---:B------:R-:W-:Y:S02]  /*75240*/  IMAD.X R245, R19.reuse, 0x1, R12, P3 ;  /* 0x0000000113f57824 */ /* 0x040fe400018e060c */
[C---:B0-----:R-:W-:Y:S02]  /*75250*/  IMAD.IADD R5, R4.reuse, 0x1, R22 ;  /* 0x0000000104057824 */ /* 0x041fe400078e0216 */
[C---:B------:R-:W-:Y:S01]  /*75260*/  IMAD.X R27, R19.reuse, 0x1, R3, P4 ;  /* 0x00000001131b7824 */ /* 0x040fe200020e0603 */
[----:B--2---:R-:W-:Y:S01]  /*75270*/  IADD3 R24, P1, R4, R0, RZ ;  /* 0x0000000004187210 */ /* 0x004fe20007f3e0ff */
[----:B------:R-:W-:Y:S01]  /*75280*/  STL.64 [R1+0x3120], R244 ;  /* 0x003120f401007387 */ /* 0x000fe20000100a00 */
[----:B------:R-:W0:Y:S03]  /*75290*/  LDC R22, c[0x0][0x248] ;  /* 0x00009200ff167b82 */ /* 0x000e260000000800 */
[----:B------:R-:W-:Y:S01]  /*752a0*/  IMAD.X R25, R19, 0x1, R13, P1 ;  /* 0x0000000113197824 */ /* 0x000fe200008e060d */
[----:B------:R-:W-:Y:S01]  /*752b0*/  STL.64 [R1+0x1348], R26 ;  /* 0x0013481a01007387 */ /* 0x000fe20000100a00 */
[----:B------:R-:W-:-:S03]  /*752c0*/  SHF.R.S32.HI R19, RZ, 0x1f, R5 ;  /* 0x0000001fff137819 */ /* 0x000fc60000011405 */
[----:B------:R2:W-:Y:S01]  /*752d0*/  STL.64 [R1+0x1338], R24 ;  /* 0x0013381801007387 */ /* 0x0005e20000100a00 */
[C---:B------:R-:W-:Y:S02]  /*752e0*/  IADD3 R28, P3, R5.reuse, R9, RZ ;  /* 0x00000009051c7210 */ /* 0x040fe40007f7e0ff */
[----:B--2---:R-:W-:-:S05]  /*752f0*/  IADD3 R24, P1, R5, R11, RZ ;  /* 0x0000000b05187210 */ /* 0x004fca0007f3e0ff */
[----:B------:R-:W-:-:S05]  /*75300*/  IMAD.X R25, R19, 0x1, R2, P1 ;  /* 0x0000000113197824 */ /* 0x000fca00008e0602 */
[----:B------:R2:W-:Y:S01]  /*75310*/  STL.64 [R1+0x1330], R24 ;  /* 0x0013301801007387 */ /* 0x0005e20000100a00 */
[----:B------:R-:W-:Y:S01]  /*75320*/  IMAD.X R29, R19, 0x1, R12, P3 ;  /* 0x00000001131d7824 */ /* 0x000fe200018e060c */
[C---:B------:R-:W-:Y:S01]  /*75330*/  IADD3 R26, P4, R5.reuse, R8, RZ ;  /* 0x00000008051a7210 */ /* 0x040fe20007f9e0ff */
[C---:B------:R-:W-:Y:S02]  /*75340*/  IMAD.IADD R4, R5.reuse, 0x1, R18 ;  /* 0x0000000105047824 */ /* 0x040fe400078e0212 */
[----:B------:R-:W4:Y:S01]  /*75350*/  LDC R18, c[0x0][0x248] ;  /* 0x00009200ff127b82 */ /* 0x000f220000000800 */
[----:B--2---:R-:W-:Y:S01]  /*75360*/  IADD3 R24, P1, R5, R0, RZ ;  /* 0x0000000005187210 */ /* 0x004fe20007f3e0ff */
[----:B------:R-:W-:Y:S04]  /*75370*/  STL.64 [R1+0x1328], R28 ;  /* 0x0013281c01007387 */ /* 0x000fe80000100a00 */
[----:B------:R-:W-:-:S02]  /*75380*/  IMAD.X R25, R19, 0x1, R13, P1 ;  /* 0x0000000113197824 */ /* 0x000fc400008e060d */
[----:B------:R-:W-:Y:S01]  /*75390*/  IMAD.X R27, R19, 0x1, R3, P4 ;  /* 0x00000001131b7824 */ /* 0x000fe200020e0603 */
[----:B------:R-:W-:Y:S02]  /*753a0*/  SHF.R.S32.HI R19, RZ, 0x1f, R4 ;  /* 0x0000001fff137819 */ /* 0x000fe40000011404 */
[----:B------:R2:W-:Y:S02]  /*753b0*/  STL.64 [R1+0x1308], R24 ;  /* 0x0013081801007387 */ /* 0x0005e40000100a00 */
[C---:B--2---:R-:W-:Y:S02]  /*753c0*/  IADD3 R24, P1, R4.reuse, R11, RZ ;  /* 0x0000000b04187210 */ /* 0x044fe40007f3e0ff */
[----:B------:R2:W-:Y:S03]  /*753d0*/  STL.64 [R1+0x1320], R26 ;  /* 0x0013201a01007387 */ /* 0x0005e60000100a00 */
[----:B------:R-:W-:Y:S01]  /*753e0*/  IMAD.X R25, R19, 0x1, R2, P1 ;  /* 0x0000000113197824 */ /* 0x000fe200008e0602 */
[----:B------:R-:W-:-:S04]  /*753f0*/  IADD3 R28, P3, R4, R9, RZ ;  /* 0x00000009041c7210 */ /* 0x000fc80007f7e0ff */
[----:B------:R1:W-:Y:S01]  /*75400*/  STL.64 [R1+0x1300], R24 ;  /* 0x0013001801007387 */ /* 0x0003e20000100a00 */
[C---:B------:R-:W-:Y:S01]  /*75410*/  IMAD.X R29, R19.reuse, 0x1, R12, P3 ;  /* 0x00000001131d7824 */ /* 0x040fe200018e060c */
[C---:B--2---:R-:W-:Y:S01]  /*75420*/  IADD3 R26, P4, R4.reuse, R8, RZ ;  /* 0x00000008041a7210 */ /* 0x044fe20007f9e0ff */
[C---:B------:R-:W-:Y:S01]  /*75430*/  IMAD.IADD R5, R4.reuse, 0x1, R252 ;  /* 0x0000000104057824 */ /* 0x040fe200078e02fc */
[----:B-1----:R-:W-:Y:S02]  /*75440*/  IADD3 R24, P1, R4, R0, RZ ;  /* 0x0000000004187210 */ /* 0x002fe40007f3e0ff */
[----:B------:R-:W-:Y:S01]  /*75450*/  STL.64 [R1+0x12f8], R28 ;  /* 0x0012f81c01007387 */ /* 0x000fe20000100a00 */
[C---:B------:R-:W-:Y:S01]  /*75460*/  IMAD.X R27, R19.reuse, 0x1, R3, P4 ;  /* 0x00000001131b7824 */ /* 0x040fe200020e0603 */
[----:B------:R-:W1:Y:S01]  /*75470*/  LDC R252, c[0x0][0x248] ;  /* 0x00009200fffc7b82 */ /* 0x000e620000000800 */
[----:B------:R-:W-:Y:S01]  /*75480*/  IMAD.X R25, R19, 0x1, R13, P1 ;  /* 0x0000000113197824 */ /* 0x000fe200008e060d */
[----:B------:R-:W-:-:S04]  /*75490*/  SHF.R.S32.HI R19, RZ, 0x1f, R5 ;  /* 0x0000001fff137819 */ /* 0x000fc80000011405 */
[----:B------:R2:W-:Y:S01]  /*754a0*/  STL.64 [R1+0x12d8], R24 ;  /* 0x0012d81801007387 */ /* 0x0005e20000100a00 */
[C---:B------:R-:W-:Y:S02]  /*754b0*/  IADD3 R250, P3, R5.reuse, R9, RZ ;  /* 0x0000000905fa7210 */ /* 0x040fe40007f7e0ff */
[----:B--2---:R-:W-:Y:S01]  /*754c0*/  IADD3 R24, P1, R5, R11, RZ ;  /* 0x0000000b05187210 */ /* 0x004fe20007f3e0ff */
[----:B------:R2:W-:Y:S04]  /*754d0*/  STL.64 [R1+0x12f0], R26 ;  /* 0x0012f01a01007387 */ /* 0x0005e80000100a00 */
[----:B------:R-:W-:-:S05]  /*754e0*/  IMAD.X R25, R19, 0x1, R2, P1 ;  /* 0x0000000113197824 */ /* 0x000fca00008e0602 */
[----:B------:R3:W-:Y:S01]  /*754f0*/  STL.64 [R1+0x12d0], R24 ;  /* 0x0012d01801007387 */ /* 0x0007e20000100a00 */
[----:B--2---:R-:W-:Y:S01]  /*75500*/  IADD3 R26, P4, R5, R8, RZ ;  /* 0x00000008051a7210 */ /* 0x004fe20007f9e0ff */
[----:B------:R-:W-:Y:S01]  /*75510*/  IMAD.X R251, R19, 0x1, R12, P3 ;  /* 0x0000000113fb7824 */ /* 0x000fe200018e060c */
[----:B---3--:R-:W-:-:S03]  /*75520*/  IADD3 R24, P1, R5, R0, RZ ;  /* 0x0000000005187210 */ /* 0x008fc60007f3e0ff */
[----:B------:R-:W-:Y:S02]  /*75530*/  IMAD.X R27, R19, 0x1, R3, P4 ;  /* 0x00000001131b7824 */ /* 0x000fe400020e0603 */
[----:B------:R-:W-:Y:S02]  /*75540*/  IMAD.IADD R4, R5, 0x1, R21 ;  /* 0x0000000105047824 */ /* 0x000fe400078e0215 */
[----:B------:R-:W-:Y:S01]  /*75550*/  IMAD.X R25, R19, 0x1, R13, P1 ;  /* 0x0000000113197824 */ /* 0x000fe200008e060d */
[----:B------:R-:W-:Y:S01]  /*75560*/  STL.64 [R1+0x30e8], R250 ;  /* 0x0030e8fa01007387 */ /* 0x000fe20000100a00 */
[----:B------:R-:W2:Y:S01]  /*75570*/  LDC R21, c[0x0][0x248] ;  /* 0x00009200ff157b82 */ /* 0x000ea20000000800 */
[----:B------:R-:W-:Y:S02]  /*75580*/  SHF.R.S32.HI R19, RZ, 0x1f, R4 ;  /* 0x0000001fff137819 */ /* 0x000fe40000011404 */
[----:B------:R-:W-:Y:S04]  /*75590*/  STL.64 [R1+0x12b8], R24 ;  /* 0x0012b81801007387 */ /* 0x000fe80000100a00 */
[----:B------:R3:W-:Y:S01]  /*755a0*/  STL.64 [R1+0x12c0], R26 ;  /* 0x0012c01a01007387 */ /* 0x0007e20000100a00 */
[----:B------:R-:W-:-:S02]  /*755b0*/  IADD3 R246, P3, R4, R9, RZ ;  /* 0x0000000904f67210 */ /* 0x000fc40007f7e0ff */
[----:B---3--:R-:W-:-:S05]  /*755c0*/  IADD3 R26, P1, R4, R11, RZ ;  /* 0x0000000b041a7210 */ /* 0x008fca0007f3e0ff */
[----:B------:R-:W-:-:S05]  /*755d0*/  IMAD.X R27, R19, 0x1, R2, P1 ;  /* 0x00000001131b7824 */ /* 0x000fca00008e0602 */
[----:B------:R3:W-:Y:S01]  /*755e0*/  STL.64 [R1+0x12b0], R26 ;  /* 0x0012b01a01007387 */ /* 0x0007e20000100a00 */
[----:B------:R-:W-:Y:S01]  /*755f0*/  IMAD.MOV.U32 R25, RZ, RZ, R247 ;  /* 0x000000ffff197224 */ /* 0x000fe200078e00f7 */
[C---:B------:R-:W-:Y:S01]  /*75600*/  IADD3 R28, P4, R4.reuse, R8, RZ ;  /* 0x00000008041c7210 */ /* 0x040fe20007f9e0ff */
[C---:B------:R-:W-:Y:S02]  /*75610*/  IMAD.X R247, R19.reuse, 0x1, R12, P3 ;  /* 0x0000000113f77824 */ /* 0x040fe400018e060c */
[C---:B------:R-:W-:Y:S01]  /*75620*/  IMAD.IADD R5, R4.reuse, 0x1, R20 ;  /* 0x0000000104057824 */ /* 0x040fe200078e0214 */
[----:B---3--:R-:W-:Y:S02]  /*75630*/  IADD3 R26, P1, R4, R0, RZ ;  /* 0x00000000041a7210 */ /* 0x008fe40007f3e0ff */
[----:B------:R-:W-:Y:S01]  /*75640*/  STL.64 [R1+0x30f0], R246 ;  /* 0x0030f0f601007387 */ /* 0x000fe20000100a00 */
[C---:B------:R-:W-:Y:S01]  /*75650*/  IMAD.X R29, R19.reuse, 0x1, R3, P4 ;  /* 0x00000001131d7824 */ /* 0x040fe200020e0603 */
[----:B------:R-:W3:Y:S01]  /*75660*/  LDC R20, c[0x0][0x248] ;  /* 0x00009200ff147b82 */ /* 0x000ee20000000800 */
[----:B------:R-:W-:Y:S01]  /*75670*/  IMAD.X R27, R19, 0x1, R13, P1 ;  /* 0x00000001131b7824 */ /* 0x000fe200008e060d */
[----:B------:R-:W-:-:S04]  /*75680*/  SHF.R.S32.HI R19, RZ, 0x1f, R5 ;  /* 0x0000001fff137819 */ /* 0x000fc80000011405 */
[----:B------:R0:W-:Y:S01]  /*75690*/  STL.64 [R1+0x1290], R26 ;  /* 0x0012901a01007387 */ /* 0x0001e20000100a00 */
[C---:B------:R-:W-:Y:S02]  /*756a0*/  IADD3 R30, P3, R5.reuse, R9, RZ ;  /* 0x00000009051e7210 */ /* 0x040fe40007f7e0ff */
[----:B0-----:R-:W-:Y:S01]  /*756b0*/  IADD3 R26, P1, R5, R11, RZ ;  /* 0x0000000b051a7210 */ /* 0x001fe20007f3e0ff */
[----:B------:R0:W-:Y:S04]  /*756c0*/  STL.64 [R1+0x12a0], R28 ;  /* 0x0012a01c01007387 */ /* 0x0001e80000100a00 */
[----:B------:R-:W-:-:S05]  /*756d0*/  IMAD.X R27, R19, 0x1, R2, P1 ;  /* 0x00000001131b7824 */ /* 0x000fca00008e0602 */
[----:B------:R4:W-:Y:S01]  /*756e0*/  STL.64 [R1+0x1270], R26 ;  /* 0x0012701a01007387 */ /* 0x0009e20000100a00 */
[----:B------:R-:W-:Y:S01]  /*756f0*/  IMAD.X R31, R19, 0x1, R12, P3 ;  /* 0x00000001131f7824 */ /* 0x000fe200018e060c */
[C---:B0-----:R-:W-:Y:S01]  /*75700*/  IADD3 R28, P4, R5.reuse, R8, RZ ;  /* 0x00000008051c7210 */ /* 0x041fe20007f9e0ff */
[C---:B------:R-:W-:Y:S01]  /*75710*/  IMAD.IADD R4, R5.reuse, 0x1, R22 ;  /* 0x0000000105047824 */ /* 0x040fe200078e0216 */
[----:B----4-:R-:W-:Y:S02]  /*75720*/  IADD3 R26, P1, R5, R0, RZ ;  /* 0x00000000051a7210 */ /* 0x010fe40007f3e0ff */
[----:B------:R-:W-:Y:S01]  /*75730*/  STL.64 [R1+0x1288], R30 ;  /* 0x0012881e01007387 */ /* 0x000fe20000100a00 */
[C---:B------:R-:W-:Y:S01]  /*75740*/  IMAD.X R29, R19.reuse, 0x1, R3, P4 ;  /* 0x00000001131d7824 */ /* 0x040fe200020e0603 */
[----:B------:R-:W0:Y:S01]  /*75750*/  LDC R22, c[0x0][0x248] ;  /* 0x00009200ff167b82 */ /* 0x000e220000000800 */
[----:B------:R-:W-:Y:S01]  /*75760*/  IMAD.X R27, R19, 0x1, R13, P1 ;  /* 0x00000001131b7824 */ /* 0x000fe200008e060d */
[----:B------:R-:W-:-:S04]  /*75770*/  SHF.R.S32.HI R19, RZ, 0x1f, R4 ;  /* 0x0000001fff137819 */ /* 0x000fc80000011404 */
[----:B------:R4:W-:Y:S02]  /*75780*/  STL.64 [R1+0x1268], R26 ;  /* 0x0012681a01007387 */ /* 0x0009e40000100a00 */
[C---:B----4-:R-:W-:Y:S02]  /*75790*/  IADD3 R26, P1, R4.reuse, R11, RZ ;  /* 0x0000000b041a7210 */ /* 0x050fe40007f3e0ff */
[----:B------:R4:W-:Y:S03]  /*757a0*/  STL.64 [R1+0x1280], R28 ;  /* 0x0012801c01007387 */ /* 0x0009e60000100a00 */
[----:B------:R-:W-:Y:S01]  /*757b0*/  IMAD.X R27, R19, 0x1, R2, P1 ;  /* 0x00000001131b7824 */ /* 0x000fe200008e0602 */
[----:B------:R-:W-:-:S04]  /*757c0*/  IADD3 R30, P3, R4, R9, RZ ;  /* 0x00000009041e7210 */ /* 0x000fc80007f7e0ff */
[----:B------:R1:W-:Y:S01]  /*757d0*/  STL.64 [R1+0x1260], R26 ;  /* 0x0012601a01007387 */ /* 0x0003e20000100a00 */
[C---:B----4-:R-:W-:Y:S01]  /*757e0*/  IADD3 R28, P4, R4.reuse, R8, RZ ;  /* 0x00000008041c7210 */ /* 0x050fe20007f9e0ff */
[----:B------:R-:W-:Y:S01]  /*757f0*/  IMAD.X R31, R19, 0x1, R12, P3 ;  /* 0x00000001131f7824 */ /* 0x000fe200018e060c */
[----:B-1----:R-:W-:-:S03]  /*75800*/  IADD3 R26, P1, R4, R0, RZ ;  /* 0x00000000041a7210 */ /* 0x002fc60007f3e0ff */
[C---:B------:R-:W-:Y:S02]  /*75810*/  IMAD.X R29, R19.reuse, 0x1, R3, P4 ;  /* 0x00000001131d7824 */ /* 0x040fe400020e0603 */
[----:B------:R-:W-:Y:S02]  /*75820*/  IMAD.X R27, R19, 0x1, R13, P1 ;  /* 0x00000001131b7824 */ /* 0x000fe400008e060d */
[----:B------:R-:W-:Y:S02]  /*75830*/  IMAD.IADD R5, R4, 0x1, R18 ;  /* 0x0000000104057824 */ /* 0x000fe400078e0212 */
[----:B------:R-:W1:Y:S01]  /*75840*/  LDC R18, c[0x0][0x248] ;  /* 0x00009200ff127b82 */ /* 0x000e620000000800 */
[----:B------:R-:W-:Y:S02]  /*75850*/  STL.64 [R1+0x1238], R26 ;  /* 0x0012381a01007387 */ /* 0x000fe40000100a00 */
[----:B------:R-:W-:Y:S02]  /*75860*/  SHF.R.S32.HI R19, RZ, 0x1f, R5 ;  /* 0x0000001fff137819 */ /* 0x000fe40000011405 */
[----:B------:R-:W-:Y:S04]  /*75870*/  STL.64 [R1+0x1258], R30 ;  /* 0x0012581e01007387 */ /* 0x000fe80000100a00 */
[----:B------:R4:W-:Y:S01]  /*75880*/  STL.64 [R1+0x1250], R28 ;  /* 0x0012501c01007387 */ /* 0x0009e20000100a00 */
[----:B------:R-:W-:-:S02]  /*75890*/  IADD3 R24, P3, R5, R9, RZ ;  /* 0x0000000905187210 */ /* 0x000fc40007f7e0ff */
[----:B----4-:R-:W-:-:S05]  /*758a0*/  IADD3 R28, P1, R5, R11, RZ ;  /* 0x0000000b051c7210 */ /* 0x010fca0007f3e0ff */
[----:B------:R-:W-:Y:S01]  /*758b0*/  IMAD.X R29, R19, 0x1, R2, P1 ;  /* 0x00000001131d7824 */ /* 0x000fe200008e0602 */
[----:B------:R-:W-:Y:S01]  /*758c0*/  IADD3 R30, P4, R5, R8, RZ ;  /* 0x00000008051e7210 */ /* 0x000fe20007f9e0ff */
[----:B------:R-:W-:Y:S02]  /*758d0*/  IMAD.MOV.U32 R27, RZ, RZ, R25 ;  /* 0x000000ffff1b7224 */ /* 0x000fe400078e0019 */
[----:B------:R-:W-:Y:S01]  /*758e0*/  IMAD.X R25, R19, 0x1, R12, P3 ;  /* 0x0000000113197824 */ /* 0x000fe200018e060c */
[----:B------:R4:W-:Y:S01]  /*758f0*/  STL.64 [R1+0x1230], R28 ;  /* 0x0012301c01007387 */ /* 0x0009e20000100a00 */
[----:B------:R-:W-:Y:S02]  /*75900*/  IMAD.IADD R4, R5, 0x1, R252 ;  /* 0x0000000105047824 */ /* 0x000fe400078e02fc */
[----:B------:R-:W-:Y:S01]  /*75910*/  IMAD.X R31, R19, 0x1, R3, P4 ;  /* 0x00000001131f7824 */ /* 0x000fe200020e0603 */
[----:B------:R2:W-:Y:S01]  /*75920*/  STL.64 [R1+0x30d0], R24 ;  /* 0x0030d01801007387 */ /* 0x0005e20000100a00 */
[----:B------:R-:W-:Y:S01]  /*75930*/  IMAD.MOV.U32 R33, RZ, RZ, R27 ;  /* 0x000000ffff217224 */ /* 0x000fe200078e001b */
[----:B------:R-:W1:Y:S01]  /*75940*/  LDC R252, c[0x0][0x248] ;  /* 0x00009200fffc7b82 */ /* 0x000e620000000800 */
[----:B----4-:R-:W-:-:S05]  /*75950*/  IADD3 R28, P1, R5, R0, RZ ;  /* 0x00000000051c7210 */ /* 0x010fca0007f3e0ff */
[----:B------:R-:W-:Y:S01]  /*75960*/  IMAD.X R29, R19, 0x1, R13, P1 ;  /* 0x00000001131d7824 */ /* 0x000fe200008e060d */
[----:B------:R-:W-:Y:S02]  /*75970*/  SHF.R.S32.HI R19, RZ, 0x1f, R4 ;  /* 0x0000001fff137819 */ /* 0x000fe40000011404 */
[C---:B--2---:R-:W-:Y:S01]  /*75980*/  IADD3 R24, P1, R4.reuse, R11, RZ ;  /* 0x0000000b04187210 */ /* 0x044fe20007f3e0ff */
[----:B------:R2:W-:Y:S04]  /*75990*/  STL.64 [R1+0x1220], R30 ;  /* 0x0012201e01007387 */ /* 0x0005e80000100a00 */
[----:B------:R-:W-:Y:S01]  /*759a0*/  IMAD.X R25, R19, 0x1, R2, P1 ;  /* 0x0000000113197824 */ /* 0x000fe200008e0602 */
[----:B------:R4:W-:Y:S04]  /*759b0*/  STL.64 [R1+0x1218], R28 ;  /* 0x0012181c01007387 */ /* 0x0009e80000100a00 */
[----:B------:R3:W-:Y:S01]  /*759c0*/  STL.64 [R1+0x1210], R24 ;  /* 0x0012101801007387 */ /* 0x0007e20000100a00 */
[C---:B------:R-:W-:Y:S01]  /*759d0*/  IMAD.IADD R5, R4.reuse, 0x1, R21 ;  /* 0x0000000104057824 */ /* 0x040fe200078e0215 */
[C---:B--2---:R-:W-:Y:S01]  /*759e0*/  IADD3 R30, P4, R4.reuse, R8, RZ ;  /* 0x00000008041e7210 */ /* 0x044fe20007f9e0ff */
[----:B------:R-:W2:Y:S01]  /*759f0*/  LDC R21, c[0x0][0x248] ;  /* 0x00009200ff157b82 */ /* 0x000ea20000000800 */
[----:B----4-:R-:W-:-:S02]  /*75a00*/  IADD3 R28, P3, R4, R9, RZ ;  /* 0x00000009041c7210 */ /* 0x010fc40007f7e0ff */
[----:B---3--:R-:W-:-:S03]  /*75a10*/  IADD3 R24, P1, R4, R0, RZ ;  /* 0x0000000004187210 */ /* 0x008fc60007f3e0ff */
[C---:B------:R-:W-:Y:S02]  /*75a20*/  IMAD.X R29, R19.reuse, 0x1, R12, P3 ;  /* 0x00000001131d7824 */ /* 0x040fe400018e060c */
[----:B------:R-:W-:-:S03]  /*75a30*/  IMAD.X R25, R19, 0x1, R13, P1 ;  /* 0x0000000113197824 */ /* 0x000fc600008e060d */
[----:B------:R-:W-:Y:S01]  /*75a40*/  STL.64 [R1+0x30f8], R28 ;  /* 0x0030f81c01007387 */ /* 0x000fe20000100a00 */
[----:B------:R-:W-:Y:S01]  /*75a50*/  IMAD.X R31, R19, 0x1, R3, P4 ;  /* 0x00000001131f7824 */ /* 0x000fe200020e0603 */
[----:B------:R-:W-:Y:S02]  /*75a60*/  SHF.R.S32.HI R19, RZ, 0x1f, R5 ;  /* 0x0000001fff137819 */ /* 0x000fe40000011405 */
[----:B------:R3:W-:Y:S04]  /*75a70*/  STL.64 [R1+0x11f0], R24 ;  /* 0x0011f01801007387 */ /* 0x0007e80000100a00 */
[----:B------:R4:W-:Y:S01]  /*75a80*/  STL.64 [R1+0x1200], R30 ;  /* 0x0012001e01007387 */ /* 0x0009e20000100a00 */
[----:B---3--:R-:W-:-:S05]  /*75a90*/  IADD3 R24, P1, R5, R11, RZ ;  /* 0x0000000b05187210 */ /* 0x008fca0007f3e0ff */
[----:B------:R-:W-:Y:S01]  /*75aa0*/  IMAD.X R25, R19, 0x1, R2, P1 ;  /* 0x0000000113197824 */ /* 0x000fe200008e0602 */
[C---:B----4-:R-:W-:Y:S02]  /*75ab0*/  IADD3 R30, P3, R5.reuse, R9, RZ ;  /* 0x00000009051e7210 */ /* 0x050fe40007f7e0ff */
[----:B------:R-:W-:Y:S02]  /*75ac0*/  IADD3 R28, P4, R5, R8, RZ ;  /* 0x00000008051c7210 */ /* 0x000fe40007f9e0ff */
[----:B------:R3:W-:Y:S01]  /*75ad0*/  STL.64 [R1+0x11e8], R24 ;  /* 0x0011e81801007387 */ /* 0x0007e20000100a00 */
[C---:B------:R-:W-:Y:S02]  /*75ae0*/  IMAD.X R31, R19.reuse, 0x1, R12, P3 ;  /* 0x00000001131f7824 */ /* 0x040fe400018e060c */
[----:B------:R-:W-:Y:S02]  /*75af0*/  IMAD.X R29, R19, 0x1, R3, P4 ;  /* 0x00000001131d7824 */ /* 0x000fe400020e0603 */
[C---:B------:R-:W-:Y:S01]  /*75b00*/  IMAD.IADD R4, R5.reuse, 0x1, R20 ;  /* 0x0000000105047824 */ /* 0x040fe200078e0214 */
[----:B---3--:R-:W-:Y:S01]  /*75b10*/  IADD3 R24, P1, R5, R0, RZ ;  /* 0x0000000005187210 */ /* 0x008fe20007f3e0ff */
[----:B------:R-:W-:Y:S01]  /*75b20*/  STL.64 [R1+0x11e0], R30 ;  /* 0x0011e01e01007387 */ /* 0x000fe20000100a00 */
[----:B------:R-:W3:Y:S03]  /*75b30*/  LDC R20, c[0x0][0x248] ;  /* 0x00009200ff147b82 */ /* 0x000ee60000000800 */
[----:B------:R-:W-:Y:S01]  /*75b40*/  IMAD.X R25, R19, 0x1, R13, P1 ;  /* 0x0000000113197824 */ /* 0x000fe200008e060d */
[----:B------:R-:W-:Y:S01]  /*75b50*/  STL.64 [R1+0x11d8], R28 ;  /* 0x0011d81c01007387 */ /* 0x000fe20000100a00 */
[----:B------:R-:W-:-:S03]  /*75b60*/  SHF.R.S32.HI R19, RZ, 0x1f, R4 ;  /* 0x0000001fff137819 */ /* 0x000fc60000011404 */
[----:B------:R4:W-:Y:S02]  /*75b70*/  STL.64 [R1+0x11c8], R24 ;  /* 0x0011c81801007387 */ /* 0x0009e40000100a00 */
[----:B----4-:R-:W-:-:S05]  /*75b80*/  IADD3 R24, P1, R4, R11, RZ ;  /* 0x0000000b04187210 */ /* 0x010fca0007f3e0ff */
[----:B------:R-:W-:Y:S01]  /*75b90*/  IMAD.X R25, R19, 0x1, R2, P1 ;  /* 0x0000000113197824 */ /* 0x000fe200008e0602 */
[----:B------:R-:W-:-:S04]  /*75ba0*/  IADD3 R28, P3, R4, R9, RZ ;  /* 0x00000009041c7210 */ /* 0x000fc80007f7e0ff */
[----:B------:R4:W-:Y:S01]  /*75bb0*/  STL.64 [R1+0x11c0], R24 ;  /* 0x0011c01801007387 */ /* 0x0009e20000100a00 */
[C---:B------:R-:W-:Y:S01]  /*75bc0*/  IMAD.X R29, R19.reuse, 0x1, R12, P3 ;  /* 0x00000001131d7824 */ /* 0x040fe200018e060c */
[C---:B------:R-:W-:Y:S01]  /*75bd0*/  IADD3 R26, P4, R4.reuse, R8, RZ ;  /* 0x00000008041a7210 */ /* 0x040fe20007f9e0ff */
[C---:B0-----:R-:W-:Y:S02]  /*75be0*/  IMAD.IADD R5, R4.reuse, 0x1, R22 ;  /* 0x0000000104057824 */ /* 0x041fe400078e0216 */
[----:B------:R-:W0:Y:S01]  /*75bf0*/  LDC R22, c[0x0][0x248] ;  /* 0x00009200ff167b82 */ /* 0x000e220000000800 */
[----:B----4-:R-:W-:Y:S01]  /*75c00*/  IADD3 R24, P1, R4, R0, RZ ;  /* 0x0000000004187210 */ /* 0x010fe20007f3e0ff */
[----:B------:R-:W-:Y:S04]  /*75c10*/  STL.64 [R1+0x11b8], R28 ;  /* 0x0011b81c01007387 */ /* 0x000fe80000100a00 */
[----:B------:R-:W-:-:S02]  /*75c20*/  IMAD.X R25, R19, 0x1, R13, P1 ;  /* 0x0000000113197824 */ /* 0x000fc400008e060d */
[----:B------:R-:W-:Y:S01]  /*75c30*/  IMAD.X R27, R19, 0x1, R3, P4 ;  /* 0x00000001131b7824 */ /* 0x000fe200020e0603 */
[----:B------:R-:W-:Y:S02]  /*75c40*/  SHF.R.S32.HI R19, RZ, 0x1f, R5 ;  /* 0x0000001fff137819 */ /* 0x000fe40000011405 */
[----:B------:R4:W-:Y:S02]  /*75c50*/  STL.64 [R1+0x1198], R24 ;  /* 0x0011981801007387 */ /* 0x0009e40000100a00 */
[----:B----4-:R-:W-:Y:S02]  /*75c60*/  IADD3 R24, P1, R5, R11, RZ ;  /* 0x0000000b05187210 */ /* 0x010fe40007f3e0ff */
[----:B------:R4:W-:Y:S03]  /*75c70*/  STL.64 [R1+0x11b0], R26 ;  /* 0x0011b01a01007387 */ /* 0x0009e60000100a00 */
[----:B------:R-:W-:-:S05]  /*75c80*/  IMAD.X R25, R19, 0x1, R2, P1 ;  /* 0x0000000113197824 */ /* 0x000fca00008e0602 */
[----:B------:R2:W-:Y:S01]  /*75c90*/  STL.64 [R1+0x1190], R24 ;  /* 0x0011901801007387 */ /* 0x0005e20000100a00 */
[C---:B----4-:R-:W-:Y:S01]  /*75ca0*/  IADD3 R26, P3, R5.reuse, R9, RZ ;  /* 0x00000009051a7210 */ /* 0x050fe20007f7e0ff */
[C---:B-1----:R-:W-:Y:S01]  /*75cb0*/  IMAD.IADD R4, R5.reuse, 0x1, R18 ;  /* 0x0000000105047824 */ /* 0x042fe200078e0212 */
[----:B------:R-:W-:Y:S01]  /*75cc0*/  IADD3 R28, P4, R5, R8, RZ ;  /* 0x00000008051c7210 */ /* 0x000fe20007f9e0ff */
[----:B------:R-:W-:Y:S01]  /*75cd0*/  IMAD.MOV.U32 R37, RZ, RZ, R33 ;  /* 0x000000ffff257224 */ /* 0x000fe200078e0021 */
[----:B------:R-:W1:Y:S01]  /*75ce0*/  LDC R18, c[0x0][0x248] ;  /* 0x00009200ff127b82 */ /* 0x000e620000000800 */
[----:B------:R-:W-:Y:S01]  /*75cf0*/  IMAD.X R27, R19, 0x1, R12, P3 ;  /* 0x00000001131b7824 */ /* 0x000fe200018e060c */
[----:B--2---:R-:W-:-:S04]  /*75d00*/  IADD3 R24, P1, R5, R0, RZ ;  /* 0x0000000005187210 */ /* 0x004fc80007f3e0ff */
[----:B------:R-:W-:Y:S01]  /*75d10*/  STL.64 [R1+0x30b0], R26 ;  /* 0x0030b01a01007387 */ /* 0x000fe20000100a00 */
[C---:B------:R-:W-:Y:S02]  /*75d20*/  IMAD.X R25, R19.reuse, 0x1, R13, P1 ;  /* 0x0000000113197824 */ /* 0x040fe400008e060d */
[----:B------:R-:W-:Y:S01]  /*75d30*/  IMAD.X R29, R19, 0x1, R3, P4 ;  /* 0x00000001131d7824 */ /* 0x000fe200020e0603 */
[----:B------:R-:W-:Y:S02]  /*75d40*/  SHF.R.S32.HI R19, RZ, 0x1f, R4 ;  /* 0x0000001fff137819 */ /* 0x000fe40000011404 */
[----:B------:R2:W-:Y:S01]  /*75d50*/  STL.64 [R1+0x1178], R24 ;  /* 0x0011781801007387 */ /* 0x0005e20000100a00 */
[C---:B------:R-:W-:Y:S02]  /*75d60*/  IADD3 R30, P3, R4.reuse, R9, RZ ;  /* 0x00000009041e7210 */ /* 0x040fe40007f7e0ff */
[C---:B--2---:R-:W-:Y:S01]  /*75d70*/  IADD3 R24, P1, R4.reuse, R11, RZ ;  /* 0x0000000b04187210 */ /* 0x044fe20007f3e0ff */
[----:B------:R-:W-:Y:S04]  /*75d80*/  STL.64 [R1+0x1180], R28 ;  /* 0x0011801c01007387 */ /* 0x000fe80000100a00 */
[----:B------:R-:W-:Y:S01]  /*75d90*/  IMAD.X R25, R19, 0x1, R2, P1 ;  /* 0x0000000113197824 */ /* 0x000fe200008e0602 */
[----:B------:R-:W-:-:S04]  /*75da0*/  IADD3 R26, P4, R4, R8, RZ ;  /* 0x00000008041a7210 */ /* 0x000fc80007f9e0ff */
[----:B------:R2:W-:Y:S01]  /*75db0*/  STL.64 [R1+0x1170], R24 ;  /* 0x0011701801007387 */ /* 0x0005e20000100a00 */
[C---:B------:R-:W-:Y:S02]  /*75dc0*/  IMAD.X R31, R19.reuse, 0x1, R12, P3 ;  /* 0x00000001131f7824 */ /* 0x040fe400018e060c */
[C---:B------:R-:W-:Y:S02]  /*75dd0*/  IMAD.X R27, R19.reuse, 0x1, R3, P4 ;  /* 0x00000001131b7824 */ /* 0x040fe400020e0603 */
[C---:B------:R-:W-:Y:S01]  /*75de0*/  IMAD.IADD R5, R4.reuse, 0x1, R252 ;  /* 0x0000000104057824 */ /* 0x040fe200078e02fc */
[----:B--2---:R-:W-:Y:S01]  /*75df0*/  IADD3 R24, P1, R4, R0, RZ ;  /* 0x0000000004187210 */ /* 0x004fe20007f3e0ff */
[----:B------:R-:W-:Y:S01]  /*75e00*/  STL.64 [R1+0x30b8], R30 ;  /* 0x0030b81e01007387 */ /* 0x000fe20000100a00 */
[----:B------:R-:W2:Y:S03]  /*75e10*/  LDC R252, c[0x0][0x248] ;  /* 0x00009200fffc7b82 */ /* 0x000ea60000000800 */
[----:B------:R-:W-:Y:S01]  /*75e20*/  IMAD.X R25, R19, 0x1, R13, P1 ;  /* 0x0000000113197824 */ /* 0x000fe200008e060d */
[----:B------:R-:W-:Y:S01]  /*75e30*/  STL.64 [R1+0x1160], R26 ;  /* 0x0011601a01007387 */ /* 0x000fe20000100a00 */
[----:B------:R-:W-:-:S03]  /*75e40*/  SHF.R.S32.HI R19, RZ, 0x1f, R5 ;  /* 0x0000001fff137819 */ /* 0x000fc60000011405 */
[----:B------:R4:W-:Y:S01]  /*75e50*/  STL.64 [R1+0x1150], R24 ;  /* 0x0011501801007387 */ /* 0x0009e20000100a00 */
[C---:B------:R-:W-:Y:S02]  /*75e60*/  IADD3 R28, P3, R5.reuse, R9, RZ ;  /* 0x00000009051c7210 */ /* 0x040fe40007f7e0ff */
[----:B----4-:R-:W-:-:S05]  /*75e70*/  IADD3 R24, P1, R5, R11, RZ ;  /* 0x0000000b05187210 */ /* 0x010fca0007f3e0ff */
[----:B------:R-:W-:-:S05]  /*75e80*/  IMAD.X R25, R19, 0x1, R2, P1 ;  /* 0x0000000113197824 */ /* 0x000fca00008e0602 */
[----:B------:R4:W-:Y:S01]  /*75e90*/  STL.64 [R1+0x1128], R24 ;  /* 0x0011281801007387 */ /* 0x0009e20000100a00 */
[----:B------:R-:W-:Y:S01]  /*75ea0*/  IMAD.X R29, R19, 0x1, R12, P3 ;  /* 0x00000001131d7824 */ /* 0x000fe200018e060c */
[C---:B------:R-:W-:Y:S01]  /*75eb0*/  IADD3 R26, P4, R5.reuse, R8, RZ ;  /* 0x00000008051a7210 */ /* 0x040fe20007f9e0ff */
[C---:B------:R-:W-:Y:S02]  /*75ec0*/  IMAD.IADD R4, R5.reuse, 0x1, R21 ;  /* 0x0000000105047824 */ /* 0x040fe400078e0215 */
[----:B------:R-:W-:Y:S01]  /*75ed0*/  IMAD.MOV.U32 R35, RZ, RZ, R37 ;  /* 0x000000ffff237224 */ /* 0x000fe200078e0025 */
[----:B----4-:R-:W-:Y:S01]  /*75ee0*/  IADD3 R24, P1, R5, R0, RZ ;  /* 0x0000000005187210 */ /* 0x010fe20007f3e0ff */
[----:B------:R-:W-:Y:S01]  /*75ef0*/  STL.64 [R1+0x1148], R28 ;  /* 0x0011481c01007387 */ /* 0x000fe20000100a00 */
[C---:B------:R-:W-:Y:S01]  /*75f00*/  IMAD.X R27, R19.reuse, 0x1, R3, P4 ;  /* 0x00000001131b7824 */ /* 0x040fe200020e0603 */
[----:B------:R-:W4:Y:S02]  /*75f10*/  LDC R21, c[0x0][0x248] ;  /* 0x00009200ff157b82 */ /* 0x000f240000000800 */
[----:B------:R-:W-:Y:S01]  /*75f20*/  IMAD.X R25, R19, 0x1, R13, P1 ;  /* 0x0000000113197824 */ /* 0x000fe200008e060d */
[----:B------:R-:W-:-:S04]  /*75f30*/  SHF.R.S32.HI R19, RZ, 0x1f, R4 ;  /* 0x0000001fff137819 */ /* 0x000fc80000011404 */
[----:B------:R3:W-:Y:S02]  /*75f40*/  STL.64 [R1+0x1120], R24 ;  /* 0x0011201801007387 */ /* 0x0007e40000100a00 */
[C---:B---3--:R-:W-:Y:S02]  /*75f50*/  IADD3 R24, P1, R4.reuse, R11, RZ ;  /* 0x0000000b04187210 */ /* 0x048fe40007f3e0ff */
[----:B------:R3:W-:Y:S03]  /*75f60*/  STL.64 [R1+0x1140], R26 ;  /* 0x0011401a01007387 */ /* 0x0007e60000100a00 */
[----:B------:R-:W-:Y:S01]  /*75f70*/  IMAD.X R25, R19, 0x1, R2, P1 ;  /* 0x0000000113197824 */ /* 0x000fe200008e0602 */
[----:B------:R-:W-:-:S04]  /*75f80*/  IADD3 R28, P3, R4, R9, RZ ;  /* 0x00000009041c7210 */ /* 0x000fc80007f7e0ff */
[----:B------:R0:W-:Y:S01]  /*75f90*/  STL.64 [R1+0x1118], R24 ;  /* 0x0011181801007387 */ /* 0x0001e20000100a00 */
[C---:B------:R-:W-:Y:S01]  /*75fa0*/  IMAD.X R29, R19.reuse, 0x1, R12, P3 ;  /* 0x00000001131d7824 */ /* 0x040fe200018e060c */
[C---:B---3--:R-:W-:Y:S01]  /*75fb0*/  IADD3 R26, P4, R4.reuse, R8, RZ ;  /* 0x00000008041a7210 */ /* 0x048fe20007f9e0ff */
[C---:B------:R-:W-:Y:S01]  /*75fc0*/  IMAD.IADD R5, R4.reuse, 0x1, R20 ;  /* 0x0000000104057824 */ /* 0x040fe200078e0214 */
[----:B0-----:R-:W-:Y:S02]  /*75fd0*/  IADD3 R24, P1, R4, R0, RZ ;  /* 0x0000000004187210 */ /* 0x001fe40007f3e0ff */
[----:B------:R-:W-:Y:S01]  /*75fe0*/  STL.64 [R1+0x1110], R28 ;  /* 0x0011101c01007387 */ /* 0x000fe20000100a00 */
[C---:B------:R-:W-:Y:S01]  /*75ff0*/  IMAD.X R27, R19.reuse, 0x1, R3, P4 ;  /* 0x00000001131b7824 */ /* 0x040fe200020e0603 */
[----:B------:R-:W0:Y:S01]  /*76000*/  LDC R20, c[0x0][0x248] ;  /* 0x00009200ff147b82 */ /* 0x000e220000000800 */
[----:B------:R-:W-:Y:S01]  /*76010*/  IMAD.X R25, R19, 0x1, R13, P1 ;  /* 0x0000000113197824 */ /* 0x000fe200008e060d */
[----:B------:R-:W-:-:S04]  /*76020*/  SHF.R.S32.HI R19, RZ, 0x1f, R5 ;  /* 0x0000001fff137819 */ /* 0x000fc80000011405 */
[----:B------:R3:W-:Y:S01]  /*76030*/  STL.64 [R1+0x10f0], R24 ;  /* 0x0010f01801007387 */ /* 0x0007e20000100a00 */
[C---:B------:R-:W-:Y:S02]  /*76040*/  IADD3 R32, P3, R5.reuse, R9, RZ ;  /* 0x0000000905207210 */ /* 0x040fe40007f7e0ff */
[----:B---3--:R-:W-:Y:S01]  /*76050*/  IADD3 R24, P1, R5, R11, RZ ;  /* 0x0000000b05187210 */ /* 0x008fe20007f3e0ff */
[----:B------:R3:W-:Y:S04]  /*76060*/  STL.64 [R1+0x1108], R26 ;  /* 0x0011081a01007387 */ /* 0x0007e80000100a00 */
[----:B------:R-:W-:-:S05]  /*76070*/  IMAD.X R25, R19, 0x1, R2, P1 ;  /* 0x0000000113197824 */ /* 0x000fca00008e0602 */
[----:B------:R1:W-:Y:S01]  /*76080*/  STL.64 [R1+0x10e8], R24 ;  /* 0x0010e81801007387 */ /* 0x0003e20000100a00 */
[----:B---3--:R-:W-:Y:S01]  /*76090*/  IADD3 R26, P4, R5, R8, RZ ;  /* 0x00000008051a7210 */ /* 0x008fe20007f9e0ff */
[----:B------:R-:W-:Y:S02]  /*760a0*/  IMAD.X R33, R19, 0x1, R12, P3 ;  /* 0x0000000113217824 */ /* 0x000fe400018e060c */
[----:B------:R-:W-:Y:S02]  /*760b0*/  IMAD.IADD R4, R5, 0x1, R22 ;  /* 0x0000000105047824 */ /* 0x000fe400078e0216 */
[----:B------:R-:W-:Y:S01]  /*760c0*/  IMAD.X R27, R19, 0x1, R3, P4 ;  /* 0x00000001131b7824 */ /* 0x000fe200020e0603 */
[----:B-1----:R-:W-:Y:S01]  /*760d0*/  IADD3 R24, P1, R5, R0, RZ ;  /* 0x0000000005187210 */ /* 0x002fe20007f3e0ff */
[----:B------:R1:W-:Y:S01]  /*760e0*/  STL.64 [R1+0x3098], R32 ;  /* 0x0030982001007387 */ /* 0x0003e20000100a00 */
[----:B------:R-:W3:Y:S03]  /*760f0*/  LDC R22, c[0x0][0x248] ;  /* 0x00009200ff167b82 */ /* 0x000ee60000000800 */
[----:B------:R-:W-:Y:S01]  /*76100*/  IMAD.X R25, R19, 0x1, R13, P1 ;  /* 0x0000000113197824 */ /* 0x000fe200008e060d */
[----:B------:R-:W-:Y:S01]  /*76110*/  STL.64 [R1+0x10d8], R26 ;  /* 0x0010d81a01007387 */ /* 0x000fe20000100a00 */
[----:B------:R-:W-:-:S03]  /*76120*/  SHF.R.S32.HI R19, RZ, 0x1f, R4 ;  /* 0x0000001fff137819 */ /* 0x000fc60000011404 */
[----:B------:R2:W-:Y:S01]  /*76130*/  STL.64 [R1+0x10d0], R24 ;  /* 0x0010d01801007387 */ /* 0x0005e20000100a00 */
[C---:B------:R-:W-:Y:S01]  /*76140*/  IADD3 R36, P3, R4.reuse, R9, RZ ;  /* 0x0000000904247210 */ /* 0x040fe20007f7e0ff */
[C---:B------:R-:W-:Y:S01]  /*76150*/  IMAD.IADD R5, R4.reuse, 0x1, R18 ;  /* 0x0000000104057824 */ /* 0x040fe200078e0212 */
[----:B-1----:R-:W1:Y:S01]  /*76160*/  LDC.64 R32, c[0x0][0x228] ;  /* 0x00008a00ff207b82 */ /* 0x002e620000000a00 */
[C---:B--2---:R-:W-:Y:S02]  /*76170*/  IADD3 R24, P1, R4.reuse, R11, RZ ;  /* 0x0000000b04187210 */ /* 0x044fe40007f3e0ff */
[----:B------:R-:W-:Y:S01]  /*76180*/  IADD3 R26, P4, R4, R8, RZ ;  /* 0x00000008041a7210 */ /* 0x000fe20007f9e0ff */
[----:B------:R-:W-:-:S04]  /*76190*/  IMAD.X R37, R19, 0x1, R12, P3 ;  /* 0x0000000113257824 */ /* 0x000fc800018e060c */
[----:B------:R-:W2:Y:S01]  /*761a0*/  LDC R18, c[0x0][0x248] ;  /* 0x00009200ff127b82 */ /* 0x000ea20000000800 */
[----:B------:R-:W-:-:S05]  /*761b0*/  IMAD.X R25, R19, 0x1, R2, P1 ;  /* 0x0000000113197824 */ /* 0x000fca00008e0602 */
[----:B------:R4:W-:Y:S01]  /*761c0*/  STL.64 [R1+0x10c8], R24 ;  /* 0x0010c81801007387 */ /* 0x0009e20000100a00 */
[----:B------:R-:W-:Y:S01]  /*761d0*/  IMAD.X R27, R19, 0x1, R3, P4 ;  /* 0x00000001131b7824 */ /* 0x000fe200020e0603 */
[----:B----4-:R-:W-:-:S05]  /*761e0*/  IADD3 R24, P1, R4, R0, RZ ;  /* 0x0000000004187210 */ /* 0x010fca0007f3e0ff */
[----:B------:R-:W-:Y:S01]  /*761f0*/  IMAD.X R25, R19, 0x1, R13, P1 ;  /* 0x0000000113197824 */ /* 0x000fe200008e060d */
[----:B------:R-:W-:-:S04]  /*76200*/  SHF.R.S32.HI R19, RZ, 0x1f, R5 ;  /* 0x0000001fff137819 */ /* 0x000fc80000011405 */
[----:B------:R4:W-:Y:S01]  /*76210*/  STL.64 [R1+0x10a8], R24 ;  /* 0x0010a81801007387 */ /* 0x0009e20000100a00 */
[C---:B------:R-:W-:Y:S02]  /*76220*/  IADD3 R28, P3, R5.reuse, R9, RZ ;  /* 0x00000009051c7210 */ /* 0x040fe40007f7e0ff */
[----:B----4-:R-:W-:Y:S01]  /*76230*/  IADD3 R24, P1, R5, R11, RZ ;  /* 0x0000000b05187210 */ /* 0x010fe20007f3e0ff */
[----:B------:R4:W-:Y:S04]  /*76240*/  STL.64 [R1+0x10b8], R26 ;  /* 0x0010b81a01007387 */ /* 0x0009e80000100a00 */
[----:B------:R-:W-:-:S05]  /*76250*/  IMAD.X R25, R19, 0x1, R2, P1 ;  /* 0x0000000113197824 */ /* 0x000fca00008e0602 */
[----:B------:R0:W-:Y:S01]  /*76260*/  STL.64 [R1+0x10a0], R24 ;  /* 0x0010a01801007387 */ /* 0x0001e20000100a00 */
[----:B------:R-:W-:Y:S01]  /*76270*/  IMAD.X R29, R19, 0x1, R12, P3 ;  /* 0x00000001131d7824 */ /* 0x000fe200018e060c */
[C---:B----4-:R-:W-:Y:S01]  /*76280*/  IADD3 R26, P4, R5.reuse, R8, RZ ;  /* 0x00000008051a7210 */ /* 0x050fe20007f9e0ff */
[C---:B------:R-:W-:Y:S01]  /*76290*/  IMAD.IADD R4, R5.reuse, 0x1, R252 ;  /* 0x0000000105047824 */ /* 0x040fe200078e02fc */
[----:B0-----:R-:W-:Y:S02]  /*762a0*/  IADD3 R24, P1, R5, R0, RZ ;  /* 0x0000000005187210 */ /* 0x001fe40007f3e0ff */
[----:B------:R0:W-:Y:S01]  /*762b0*/  STL.64 [R1+0x1098], R28 ;  /* 0x0010981c01007387 */ /* 0x0001e20000100a00 */
[C---:B------:R-:W-:Y:S01]  /*762c0*/  IMAD.X R27, R19.reuse, 0x1, R3, P4 ;  /* 0x00000001131b7824 */ /* 0x040fe200020e0603 */
[----:B------:R-:W4:Y:S01]  /*762d0*/  LDC R252, c[0x0][0x248] ;  /* 0x00009200fffc7b82 */ /* 0x000f220000000800 */
[----:B------:R-:W-:Y:S01]  /*762e0*/  IMAD.X R25, R19, 0x1, R13, P1 ;  /* 0x0000000113197824 */ /* 0x000fe200008e060d */
[----:B------:R-:W-:-:S04]  /*762f0*/  SHF.R.S32.HI R19, RZ, 0x1f, R4 ;  /* 0x0000001fff137819 */ /* 0x000fc80000011404 */
[----:B------:R3:W-:Y:S01]  /*76300*/  STL.64 [R1+0x1080], R24 ;  /* 0x0010801801007387 */ /* 0x0007e20000100a00 */
[C---:B0-----:R-:W-:Y:S02]  /*76310*/  IADD3 R28, P3, R4.reuse, R9, RZ ;  /* 0x00000009041c7210 */ /* 0x041fe40007f7e0ff */
[----:B---3--:R-:W-:Y:S01]  /*76320*/  IADD3 R24, P1, R4, R11, RZ ;  /* 0x0000000b04187210 */ /* 0x008fe20007f3e0ff */
[----:B------:R0:W-:Y:S04]  /*76330*/  STL.64 [R1+0x1090], R26 ;  /* 0x0010901a01007387 */ /* 0x0001e80000100a00 */
[----:B------:R-:W-:-:S05]  /*76340*/  IMAD.X R25, R19, 0x1, R2, P1 ;  /* 0x0000000113197824 */ /* 0x000fca00008e0602 */
[----:B------:R3:W-:Y:S01]  /*76350*/  STL.64 [R1+0x1078], R24 ;  /* 0x0010781801007387 */ /* 0x0007e20000100a00 */
[C---:B0-----:R-:W-:Y:S01]  /*76360*/  IADD3 R26, P4, R4.reuse, R8, RZ ;  /* 0x00000008041a7210 */ /* 0x041fe20007f9e0ff */
[C---:B------:R-:W-:Y:S02]  /*76370*/  IMAD.X R29, R19.reuse, 0x1, R12, P3 ;  /* 0x00000001131d7824 */ /* 0x040fe400018e060c */
[C---:B------:R-:W-:Y:S02]  /*76380*/  IMAD.IADD R5, R4.reuse, 0x1, R21 ;  /* 0x0000000104057824 */ /* 0x040fe400078e0215 */
[C---:B------:R-:W-:Y:S01]  /*76390*/  IMAD.X R27, R19.reuse, 0x1, R3, P4 ;  /* 0x00000001131b7824 */ /* 0x040fe200020e0603 */
[----:B---3--:R-:W-:Y:S01]  /*763a0*/  IADD3 R24, P1, R4, R0, RZ ;  /* 0x0000000004187210 */ /* 0x008fe20007f3e0ff */
[----:B------:R-:W-:Y:S01]  /*763b0*/  STL.64 [R1+0x1070], R28 ;  /* 0x0010701c01007387 */ /* 0x000fe20000100a00 */
[----:B------:R-:W-:Y:S01]  /*763c0*/  IMAD.MOV.U32 R41, RZ, RZ, R35 ;  /* 0x000000ffff297224 */ /* 0x000fe200078e0023 */
[----:B------:R-:W0:Y:S02]  /*763d0*/  LDC R21, c[0x0][0x248] ;  /* 0x00009200ff157b82 */ /* 0x000e240000000800 */
[----:B------:R-:W-:Y:S01]  /*763e0*/  IMAD.X R25, R19, 0x1, R13, P1 ;  /* 0x0000000113197824 */ /* 0x000fe200008e060d */
[----:B------:R-:W-:Y:S01]  /*763f0*/  STL.64 [R1+0x1068], R26 ;  /* 0x0010681a01007387 */ /* 0x000fe20000100a00 */
[----:B------:R-:W-:-:S03]  /*76400*/  SHF.R.S32.HI R19, RZ, 0x1f, R5 ;  /* 0x0000001fff137819 */ /* 0x000fc60000011405 */
[----:B------:R3:W-:Y:S02]  /*76410*/  STL.64 [R1+0x1050], R24 ;  /* 0x0010501801007387 */ /* 0x0007e40000100a00 */
[----:B---3--:R-:W-:-:S05]  /*76420*/  IADD3 R24, P1, R5, R11, RZ ;  /* 0x0000000b05187210 */ /* 0x008fca0007f3e0ff */
[----:B------:R-:W-:-:S05]  /*76430*/  IMAD.X R25, R19, 0x1, R2, P1 ;  /* 0x0000000113197824 */ /* 0x000fca00008e0602 */
[----:B------:R3:W-:Y:S01]  /*76440*/  STL.64 [R1+0x1048], R24 ;  /* 0x0010481801007387 */ /* 0x0007e20000100a00 */
[C---:B------:R-:W-:Y:S01]  /*76450*/  IADD3 R34, P3, R5.reuse, R9, RZ ;  /* 0x0000000905227210 */ /* 0x040fe20007f7e0ff */
[C---:B------:R-:W-:Y:S01]  /*76460*/  IMAD.IADD R4, R5.reuse, 0x1, R20 ;  /* 0x0000000105047824 */ /* 0x040fe200078e0214 */
[C---:B------:R-:W-:Y:S01]  /*76470*/  IADD3 R26, P4, R5.reuse, R8, RZ ;  /* 0x00000008051a7210 */ /* 0x040fe20007f9e0ff */
[----:B------:R-:W1:Y:S01]  /*76480*/  LDC R20, c[0x0][0x248] ;  /* 0x00009200ff147b82 */ /* 0x000e620000000800 */
[----:B---3--:R-:W-:-:S05]  /*76490*/  IADD3 R24, P1, R5, R0, RZ ;  /* 0x0000000005187210 */ /* 0x008fca0007f3e0ff */
[C---:B------:R-:W-:Y:S02]  /*764a0*/  IMAD.X R25, R19.reuse, 0x1, R13, P1 ;  /* 0x0000000113197824 */ /* 0x040fe400008e060d */
[C---:B------:R-:W-:Y:S02]  /*764b0*/  IMAD.X R35, R19.reuse, 0x1, R12, P3 ;  /* 0x0000000113237824 */ /* 0x040fe400018e060c */
[----:B------:R-:W-:Y:S01]  /*764c0*/  IMAD.X R27, R19, 0x1, R3, P4 ;  /* 0x00000001131b7824 */ /* 0x000fe200020e0603 */
[----:B------:R3:W-:Y:S01]  /*764d0*/  STL.64 [R1+0x1030], R24 ;  /* 0x0010301801007387 */ /* 0x0007e20000100a00 */
[----:B------:R-:W-:Y:S02]  /*764e0*/  SHF.R.S32.HI R19, RZ, 0x1f, R4 ;  /* 0x0000001fff137819 */ /* 0x000fe40000011404 */
[----:B---3--:R-:W-:Y:S01]  /*764f0*/  IADD3 R24, P1, R4, R11, RZ ;  /* 0x0000000b04187210 */ /* 0x008fe20007f3e0ff */
[----:B------:R3:W-:Y:S04]  /*76500*/  STL.64 [R1+0x1038], R26 ;  /* 0x0010381a01007387 */ /* 0x0007e80000100a00 */
[----:B------:R-:W-:-:S05]  /*76510*/  IMAD.X R25, R19, 0x1, R2, P1 ;  /* 0x0000000113197824 */ /* 0x000fca00008e0602 */
[----:B------:R2:W-:Y:S01]  /*76520*/  STL.64 [R1+0x1028], R24 ;  /* 0x0010281801007387 */ /* 0x0005e20000100a00 */
[C---:B------:R-:W-:Y:S01]  /*76530*/  IADD3 R38, P3, R4.reuse, R9, RZ ;  /* 0x0000000904267210 */ /* 0x040fe20007f7e0ff */
[C---:B------:R-:W-:Y:S01]  /*76540*/  IMAD.IADD R5, R4.reuse, 0x1, R22 ;  /* 0x0000000104057824 */ /* 0x040fe200078e0216 */
[C---:B---3--:R-:W-:Y:S01]  /*76550*/  IADD3 R26, P4, R4.reuse, R8, RZ ;  /* 0x00000008041a7210 */ /* 0x048fe20007f9e0ff */
[----:B------:R-:W3:Y:S01]  /*76560*/  LDC R22, c[0x0][0x248] ;  /* 0x00009200ff167b82 */ /* 0x000ee20000000800 */
[----:B--2---:R-:W-:-:S05]  /*76570*/  IADD3 R24, P1, R4, R0, RZ ;  /* 0x0000000004187210 */ /* 0x004fca0007f3e0ff */
[C---:B------:R-:W-:Y:S02]  /*76580*/  IMAD.X R25, R19.reuse, 0x1, R13, P1 ;  /* 0x0000000113197824 */ /* 0x040fe400008e060d */
[C---:B------:R-:W-:Y:S02]  /*76590*/  IMAD.X R39, R19.reuse, 0x1, R12, P3 ;  /* 0x0000000113277824 */ /* 0x040fe400018e060c */
[----:B------:R-:W-:Y:S01]  /*765a0*/  IMAD.X R27, R19, 0x1, R3, P4 ;  /* 0x00000001131b7824 */ /* 0x000fe200020e0603 */
[----:B------:R2:W-:Y:S01]  /*765b0*/  STL.64 [R1+0x1008], R24 ;  /* 0x0010081801007387 */ /* 0x0005e20000100a00 */
[----:B------:R-:W-:Y:S02]  /*765c0*/  SHF.R.S32.HI R19, RZ, 0x1f, R5 ;  /* 0x0000001fff137819 */ /* 0x000fe40000011405 */
[C---:B------:R-:W-:Y:S02]  /*765d0*/  IADD3 R28, P3, R5.reuse, R9, RZ ;  /* 0x00000009051c7210 */ /* 0x040fe40007f7e0ff */
[----:B--2---:R-:W-:Y:S01]  /*765e0*/  IADD3 R24, P1, R5, R11, RZ ;  /* 0x0000000b05187210 */ /* 0x004fe20007f3e0ff */
[----:B------:R2:W-:Y:S04]  /*765f0*/  STL.64 [R1+0x1018], R26 ;  /* 0x0010181a01007387 */ /* 0x0005e80000100a00 */
[----:B------:R-:W-:-:S05]  /*76600*/  IMAD.X R25, R19, 0x1, R2, P1 ;  /* 0x0000000113197824 */ /* 0x000fca00008e0602 */
[----:B------:R4:W-:Y:S01]  /*76610*/  STL.64 [R1+0xfe8], R24 ;  /* 0x000fe81801007387 */ /* 0x0009e20000100a00 */
[----:B--2---:R-:W-:Y:S01]  /*76620*/  IADD3 R26, P4, R5, R8, RZ ;  /* 0x00000008051a7210 */ /* 0x004fe20007f9e0ff */
[----:B------:R-:W-:Y:S02]  /*76630*/  IMAD.X R29, R19, 0x1, R12, P3 ;  /* 0x00000001131d7824 */ /* 0x000fe400018e060c */
[----:B------:R-:W-:Y:S02]  /*76640*/  IMAD.IADD R4, R5, 0x1, R18 ;  /* 0x0000000105047824 */ /* 0x000fe400078e0212 */
[----:B------:R-:W-:Y:S01]  /*76650*/  IMAD.X R27, R19, 0x1, R3, P4 ;  /* 0x00000001131b7824 */ /* 0x000fe200020e0603 */
[----:B----4-:R-:W-:Y:S01]  /*76660*/  IADD3 R24, P1, R5, R0, RZ ;  /* 0x0000000005187210 */ /* 0x010fe20007f3e0ff */
[----:B------:R-:W-:Y:S01]  /*76670*/  STL.64 [R1+0x1000], R28 ;  /* 0x0010001c01007387 */ /* 0x000fe20000100a00 */
[----:B------:R-:W2:Y:S03]  /*76680*/  LDC R18, c[0x0][0x248] ;  /* 0x00009200ff127b82 */ /* 0x000ea60000000800 */
        /* <DEDUP_REMOVED lines=10> */
[C---:B------:R-:W-:Y:S02]  /*76730*/  IMAD.IADD R5, R4.reuse, 0x1, R252 ;  /* 0x0000000104057824 */ /* 0x040fe400078e02fc */
[----:B------:R-:W2:Y:S01]  /*76740*/  LDC R252, c[0x0][0x248] ;  /* 0x00009200fffc7b82 */ /* 0x000ea20000000800 */
        /* <DEDUP_REMOVED lines=8> */
[----:B------:R-:W-:Y:S01]  /*767d0*/  IMAD.X R25, R19, 0x1, R2, P1 ;  /* 0x0000000113197824 */ /* 0x000fe200008e0602 */
[----:B------:R-:W-:-:S04]  /*767e0*/  IADD3 R28, P3, R5, R9, RZ ;  /* 0x00000009051c7210 */ /* 0x000fc80007f7e0ff */
[----:B------:R1:W-:Y:S01]  /*767f0*/  STL.64 [R1+0xfa8], R24 ;  /* 0x000fa81801007387 */ /* 0x0003e20000100a00 */
[----:B------:R-:W-:Y:S01]  /*76800*/  IMAD.X R29, R19, 0x1, R12, P3 ;  /* 0x00000001131d7824 */ /* 0x000fe200018e060c */
[C---:B----4-:R-:W-:Y:S01]  /*76810*/  IADD3 R26, P4, R5.reuse, R8, RZ ;  /* 0x00000008051a7210 */ /* 0x050fe20007f9e0ff */
[C---:B0-----:R-:W-:Y:S01]  /*76820*/  IMAD.IADD R4, R5.reuse, 0x1, R21 ;  /* 0x0000000105047824 */ /* 0x041fe200078e0215 */
[----:B-1----:R-:W-:Y:S02]  /*76830*/  IADD3 R24, P1, R5, R0, RZ ;  /* 0x0000000005187210 */ /* 0x002fe40007f3e0ff */
[----:B------:R0:W-:Y:S01]  /*76840*/  STL.64 [R1+0xfa0], R28 ;  /* 0x000fa01c01007387 */ /* 0x0001e20000100a00 */
[C---:B------:R-:W-:Y:S01]  /*76850*/  IMAD.X R27, R19.reuse, 0x1, R3, P4 ;  /* 0x00000001131b7824 */ /* 0x040fe200020e0603 */
[----:B------:R-:W1:Y:S01]  /*76860*/  LDC R21, c[0x0][0x248] ;  /* 0x00009200ff157b82 */ /* 0x000e620000000800 */
[----:B------:R-:W-:Y:S01]  /*76870*/  IMAD.X R25, R19, 0x1, R13, P1 ;  /* 0x0000000113197824 */ /* 0x000fe200008e060d */
[----:B------:R-:W-:-:S04]  /*76880*/  SHF.R.S32.HI R19, RZ, 0x1f, R4 ;  /* 0x0000001fff137819 */ /* 0x000fc80000011404 */
[----:B------:R4:W-:Y:S01]  /*76890*/  STL.64 [R1+0xf90], R24 ;  /* 0x000f901801007387 */ /* 0x0009e20000100a00 */
[C---:B0-----:R-:W-:Y:S02]  /*768a0*/  IADD3 R28, P3, R4.reuse, R9, RZ ;  /* 0x00000009041c7210 */ /* 0x041fe40007f7e0ff */
[----:B----4-:R-:W-:Y:S01]  /*768b0*/  IADD3 R24, P1, R4, R11, RZ ;  /* 0x0000000b04187210 */ /* 0x010fe20007f3e0ff */
[----:B------:R0:W-:Y:S04]  /*768c0*/  STL.64 [R1+0xf98], R26 ;  /* 0x000f981a01007387 */ /* 0x0001e80000100a00 */
[----:B------:R-:W-:-:S05]  /*768d0*/  IMAD.X R25, R19, 0x1, R2, P1 ;  /* 0x0000000113197824 */ /* 0x000fca00008e0602 */
[----:B------:R4:W-:Y:S01]  /*768e0*/  STL.64 [R1+0xf88], R24 ;  /* 0x000f881801007387 */ /* 0x0009e20000100a00 */
[C---:B0-----:R-:W-:Y:S01]  /*768f0*/  IADD3 R26, P4, R4.reuse, R8, RZ ;  /* 0x00000008041a7210 */ /* 0x041fe20007f9e0ff */
[C---:B------:R-:W-:Y:S02]  /*76900*/  IMAD.X R29, R19.reuse, 0x1, R12, P3 ;  /* 0x00000001131d7824 */ /* 0x040fe400018e060c */
[C---:B------:R-:W-:Y:S02]  /*76910*/  IMAD.IADD R5, R4.reuse, 0x1, R20 ;  /* 0x0000000104057824 */ /* 0x040fe400078e0214 */
[C---:B------:R-:W-:Y:S01]  /*76920*/  IMAD.X R27, R19.reuse, 0x1, R3, P4 ;  /* 0x00000001131b7824 */ /* 0x040fe200020e0603 */
[----:B----4-:R-:W-:Y:S01]  /*76930*/  IADD3 R24, P1, R4, R0, RZ ;  /* 0x0000000004187210 */ /* 0x010fe20007f3e0ff */
[----:B------:R-:W-:Y:S01]  /*76940*/  STL.64 [R1+0xf80], R28 ;  /* 0x000f801c01007387 */ /* 0x000fe20000100a00 */
[----:B------:R-:W0:Y:S03]  /*76950*/  LDC R20, c[0x0][0x248] ;  /* 0x00009200ff147b82 */ /* 0x000e260000000800 */
        /* <DEDUP_REMOVED lines=8> */
[----:B------:R-:W-:Y:S01]  /*769e0*/  IMAD.X R29, R19, 0x1, R12, P3 ;  /* 0x00000001131d7824 */ /* 0x000fe200018e060c */
[C---:B------:R-:W-:Y:S01]  /*769f0*/  IADD3 R26, P4, R5.reuse, R8, RZ ;  /* 0x00000008051a7210 */ /* 0x040fe20007f9e0ff */
[C---:B---3--:R-:W-:Y:S02]  /*76a00*/  IMAD.IADD R4, R5.reuse, 0x1, R22 ;  /* 0x0000000105047824 */ /* 0x048fe400078e0216 */
[----:B------:R-:W3:Y:S01]  /*76a10*/  LDC R22, c[0x0][0x248] ;  /* 0x00009200ff167b82 */ /* 0x000ee20000000800 */
[----:B----4-:R-:W-:Y:S01]  /*76a20*/  IADD3 R24, P1, R5, R0, RZ ;  /* 0x0000000005187210 */ /* 0x010fe20007f3e0ff */
[----:B------:R-:W-:Y:S04]  /*76a30*/  STL.64 [R1+0xf58], R28 ;  /* 0x000f581c01007387 */ /* 0x000fe80000100a00 */
[----:B------:R-:W-:-:S02]  /*76a40*/  IMAD.X R25, R19, 0x1, R13, P1 ;  /* 0x0000000113197824 */ /* 0x000fc400008e060d */
[----:B------:R-:W-:Y:S01]  /*76a50*/  IMAD.X R27, R19, 0x1, R3, P4 ;  /* 0x00000001131b7824 */ /* 0x000fe200020e0603 */
[----:B------:R-:W-:Y:S02]  /*76a60*/  SHF.R.S32.HI R19, RZ, 0x1f, R4 ;  /* 0x0000001fff137819 */ /* 0x000fe40000011404 */
[----:B------:R4:W-:Y:S02]  /*76a70*/  STL.64 [R1+0xf40], R24 ;  /* 0x000f401801007387 */ /* 0x0009e40000100a00 */
[C---:B----4-:R-:W-:Y:S02]  /*76a80*/  IADD3 R24, P1, R4.reuse, R11, RZ ;  /* 0x0000000b04187210 */ /* 0x050fe40007f3e0ff */
[----:B------:R4:W-:Y:S03]  /*76a90*/  STL.64 [R1+0xf50], R26 ;  /* 0x000f501a01007387 */ /* 0x0009e60000100a00 */
[----:B------:R-:W-:Y:S01]  /*76aa0*/  IMAD.X R25, R19, 0x1, R2, P1 ;  /* 0x0000000113197824 */ /* 0x000fe200008e0602 */
[----:B------:R-:W-:-:S04]  /*76ab0*/  IADD3 R28, P3, R4, R9, RZ ;  /* 0x00000009041c7210 */ /* 0x000fc80007f7e0ff */
[----:B------:R1:W-:Y:S01]  /*76ac0*/  STL.64 [R1+0xf38], R24 ;  /* 0x000f381801007387 */ /* 0x0003e20000100a00 */
[C---:B------:R-:W-:Y:S01]  /*76ad0*/  IMAD.X R29, R19.reuse, 0x1, R12, P3 ;  /* 0x00000001131d7824 */ /* 0x040fe200018e060c */
[C---:B----4-:R-:W-:Y:S01]  /*76ae0*/  IADD3 R26, P4, R4.reuse, R8, RZ ;  /* 0x00000008041a7210 */ /* 0x050fe20007f9e0ff */
[C---:B--2---:R-:W-:Y:S01]  /*76af0*/  IMAD.IADD R5, R4.reuse, 0x1, R18 ;  /* 0x0000000104057824 */ /* 0x044fe200078e0212 */
[----:B-1----:R-:W-:Y:S02]  /*76b00*/  IADD3 R24, P1, R4, R0, RZ ;  /* 0x0000000004187210 */ /* 0x002fe40007f3e0ff */
[----:B------:R1:W-:Y:S01]  /*76b10*/  STL.64 [R1+0xf30], R28 ;  /* 0x000f301c01007387 */ /* 0x0003e20000100a00 */
[C---:B------:R-:W-:Y:S01]  /*76b20*/  IMAD.X R27, R19.reuse, 0x1, R3, P4 ;  /* 0x00000001131b7824 */ /* 0x040fe200020e0603 */
[----:B------:R-:W2:Y:S01]  /*76b30*/  LDC R18, c[0x0][0x248] ;  /* 0x00009200ff127b82 */ /* 0x000ea20000000800 */
[----:B------:R-:W-:Y:S01]  /*76b40*/  IMAD.X R25, R19, 0x1, R13, P1 ;  /* 0x0000000113197824 */ /* 0x000fe200008e060d */
[----:B------:R-:W-:-:S04]  /*76b50*/  SHF.R.S32.HI R19, RZ, 0x1f, R5 ;  /* 0x0000001fff137819 */ /* 0x000fc80000011405 */
[----:B------:R4:W-:Y:S01]  /*76b60*/  STL.64 [R1+0xf10], R24 ;  /* 0x000f101801007387 */ /* 0x0009e20000100a00 */
[C---:B-1----:R-:W-:Y:S02]  /*76b70*/  IADD3 R28, P3, R5.reuse, R9, RZ ;  /* 0x00000009051c7210 */ /* 0x042fe40007f7e0ff */
[----:B----4-:R-:W-:Y:S01]  /*76b80*/  IADD3 R24, P1, R5, R11, RZ ;  /* 0x0000000b05187210 */ /* 0x010fe20007f3e0ff */
[----:B------:R1:W-:Y:S04]  /*76b90*/  STL.64 [R1+0xf28], R26 ;  /* 0x000f281a01007387 */ /* 0x0003e80000100a00 */
[----:B------:R-:W-:-:S05]  /*76ba0*/  IMAD.X R25, R19, 0x1, R2, P1 ;  /* 0x0000000113197824 */ /* 0x000fca00008e0602 */
[----:B------:R4:W-:Y:S01]  /*76bb0*/  STL.64 [R1+0xf08], R24 ;  /* 0x000f081801007387 */ /* 0x0009e20000100a00 */
[----:B-1----:R-:W-:Y:S01]  /*76bc0*/  IADD3 R26, P4, R5, R8, RZ ;  /* 0x00000008051a7210 */ /* 0x002fe20007f9e0ff */
[----:B------:R-:W-:Y:S02]  /*76bd0*/  IMAD.X R29, R19, 0x1, R12, P3 ;  /* 0x00000001131d7824 */ /* 0x000fe400018e060c */
[----:B------:R-:W-:Y:S02]  /*76be0*/  IMAD.IADD R4, R5, 0x1, R252 ;  /* 0x0000000105047824 */ /* 0x000fe400078e02fc */
[----:B------:R-:W-:Y:S01]  /*76bf0*/  IMAD.X R27, R19, 0x1, R3, P4 ;  /* 0x00000001131b7824 */ /* 0x000fe200020e0603 */
[----:B----4-:R-:W-:Y:S01]  /*76c00*/  IADD3 R24, P1, R5, R0, RZ ;  /* 0x0000000005187210 */ /* 0x010fe20007f3e0ff */
[----:B------:R-:W-:Y:S01]  /*76c10*/  STL.64 [R1+0xf00], R28 ;  /* 0x000f001c01007387 */ /* 0x000fe20000100a00 */
[----:B------:R-:W1:Y:S03]  /*76c20*/  LDC R252, c[0x0][0x248] ;  /* 0x00009200fffc7b82 */ /* 0x000e660000000800 */
        /* <DEDUP_REMOVED lines=11> */
[----:B------:R-:W1:Y:S01]  /*76ce0*/  LDC R21, c[0x0][0x248] ;  /* 0x00009200ff157b82 */ /* 0x000e620000000800 */
        /* <DEDUP_REMOVED lines=14> */
[----:B---3--:R-:W-:Y:S02]  /*76dd0*/  IADD3 R24, P1, R5, R0, RZ ;  /* 0x0000000005187210 */ /* 0x008fe40007f3e0ff */
[----:B------:R0:W-:Y:S01]  /*76de0*/  STL.64 [R1+0xeb8], R28 ;  /* 0x000eb81c01007387 */ /* 0x0001e20000100a00 */
[C---:B------:R-:W-:Y:S01]  /*76df0*/  IMAD.X R27, R19.reuse, 0x1, R3, P4 ;  /* 0x00000001131b7824 */ /* 0x040fe200020e0603 */
[----:B------:R-:W3:Y:S01]  /*76e00*/  LDC R20, c[0x0][0x248] ;  /* 0x00009200ff147b82 */ /* 0x000ee20000000800 */
        /* <DEDUP_REMOVED lines=14> */
[----:B------:R-:W-:Y:S01]  /*76ef0*/  IMAD.MOV.U32 R43, RZ, RZ, R41 ;  /* 0x000000ffff2b7224 */ /* 0x000fe200078e0029 */
[----:B------:R-:W0:Y:S02]  /*76f00*/  LDC R22, c[0x0][0x248] ;  /* 0x00009200ff167b82 */ /* 0x000e240000000800 */
        /* <DEDUP_REMOVED lines=10> */
[C---:B--2---:R-:W-:Y:S02]  /*76fb0*/  IMAD.IADD R4, R5.reuse, 0x1, R18 ;  /* 0x0000000105047824 */ /* 0x044fe400078e0212 */
        /* <DEDUP_REMOVED lines=11> */
[C---:B------:R-:W-:Y:S01]  /*77070*/  IADD3 R40, P3, R4.reuse, R9, RZ ;  /* 0x0000000904287210 */ /* 0x040fe20007f7e0ff */
[C---:B-1----:R-:W-:Y:S01]  /*77080*/  IMAD.IADD R5, R4.reuse, 0x1, R252 ;  /* 0x0000000104057824 */ /* 0x042fe200078e02fc */
[C---:B----4-:R-:W-:Y:S01]  /*77090*/  IADD3 R26, P4, R4.reuse, R8, RZ ;  /* 0x00000008041a7210 */ /* 0x050fe20007f9e0ff */
[----:B------:R-:W1:Y:S01]  /*770a0*/  LDC R252, c[0x0][0x248] ;  /* 0x00009200fffc7b82 */ /* 0x000e620000000800 */
[----:B---3--:R-:W-:-:S05]  /*770b0*/  IADD3 R24, P1, R4, R0, RZ ;  /* 0x0000000004187210 */ /* 0x008fca0007f3e0ff */
[C---:B------:R-:W-:Y:S02]  /*770c0*/  IMAD.X R25, R19.reuse, 0x1, R13, P1 ;  /* 0x0000000113197824 */ /* 0x040fe400008e060d */
[C---:B------:R-:W-:Y:S02]  /*770d0*/  IMAD.X R41, R19.reuse, 0x1, R12, P3 ;  /* 0x0000000113297824 */ /* 0x040fe400018e060c */
[----:B------:R-:W-:Y:S01]  /*770e0*/  IMAD.X R27, R19, 0x1, R3, P4 ;  /* 0x00000001131b7824 */ /* 0x000fe200020e0603 */
[----:B------:R3:W-:Y:S01]  /*770f0*/  STL.64 [R1+0xe20], R24 ;  /* 0x000e201801007387 */ /* 0x0007e20000100a00 */
[----:B------:R-:W-:Y:S02]  /*77100*/  SHF.R.S32.HI R19, RZ, 0x1f, R5 ;  /* 0x0000001fff137819 */ /* 0x000fe40000011405 */
        /* <DEDUP_REMOVED lines=9> */
[----:B----4-:R-:W-:Y:S01]  /*771a0*/  IADD3 R24, P1, R5, R0, RZ ;  /* 0x0000000005187210 */ /* 0x010fe20007f3e0ff */
[----:B------:R-:W-:Y:S01]  /*771b0*/  STL.64 [R1+0xe10], R28 ;  /* 0x000e101c01007387 */ /* 0x000fe20000100a00 */
[----:B------:R-:W-:Y:S01]  /*771c0*/  IMAD.MOV.U32 R45, RZ, RZ, R43 ;  /* 0x000000ffff2d7224 */ /* 0x000fe200078e002b */
[----:B------:R-:W3:Y:S02]  /*771d0*/  LDC R21, c[0x0][0x248] ;  /* 0x00009200ff157b82 */ /* 0x000ee40000000800 */
        /* <DEDUP_REMOVED lines=11> */
[----:B------:R-:W3:Y:S01]  /*77290*/  LDC R20, c[0x0][0x248] ;  /* 0x00009200ff147b82 */ /* 0x000ee20000000800 */
        /* <DEDUP_REMOVED lines=14> */
[----:B--2---:R-:W-:Y:S02]  /*77380*/  IADD3 R24, P1, R5, R0, RZ ;  /* 0x0000000005187210 */ /* 0x004fe40007f3e0ff */
[----:B------:R-:W-:Y:S01]  /*77390*/  STL.64 [R1+0xdb8], R28 ;  /* 0x000db81c01007387 */ /* 0x000fe20000100a00 */
[C---:B------:R-:W-:Y:S01]  /*773a0*/  IMAD.X R27, R19.reuse, 0x1, R3, P4 ;  /* 0x00000001131b7824 */ /* 0x040fe200020e0603 */
[----:B------:R-:W0:Y:S01]  /*773b0*/  LDC R22, c[0x0][0x248] ;  /* 0x00009200ff167b82 */ /* 0x000e220000000800 */
[----:B------:R-:W-:Y:S01]  /*773c0*/  IMAD.X R25, R19, 0x1, R13, P1 ;  /* 0x0000000113197824 */ /* 0x000fe200008e060d */
[----:B------:R-:W-:-:S04]  /*773d0*/  SHF.R.S32.HI R19, RZ, 0x1f, R4 ;  /* 0x0000001fff137819 */ /* 0x000fc80000011404 */
[----:B------:R2:W-:Y:S02]  /*773e0*/  STL.64 [R1+0xda8], R24 ;  /* 0x000da81801007387 */ /* 0x0005e40000100a00 */
[----:B--2---:R-:W-:Y:S02]  /*773f0*/  IADD3 R24, P1, R4, R11, RZ ;  /* 0x0000000b04187210 */ /* 0x004fe40007f3e0ff */
[----:B------:R2:W-:Y:S03]  /*77400*/  STL.64 [R1+0xdb0], R26 ;  /* 0x000db01a01007387 */ /* 0x0005e60000100a00 */
[----:B------:R-:W-:-:S05]  /*77410*/  IMAD.X R25, R19, 0x1, R2, P1 ;  /* 0x0000000113197824 */ /* 0x000fca00008e0602 */
[----:B------:R4:W-:Y:S01]  /*77420*/  STL.64 [R1+0xda0], R24 ;  /* 0x000da01801007387 */ /* 0x0009e20000100a00 */
[C---:B--2---:R-:W-:Y:S01]  /*77430*/  IADD3 R26, P4, R4.reuse, R8, RZ ;  /* 0x00000008041a7210 */ /* 0x044fe20007f9e0ff */
[C---:B------:R-:W-:Y:S01]  /*77440*/  IMAD.IADD R5, R4.reuse, 0x1, R18 ;  /* 0x0000000104057824 */ /* 0x040fe200078e0212 */
[C---:B------:R-:W-:Y:S01]  /*77450*/  IADD3 R42, P3, R4.reuse, R9, RZ ;  /* 0x00000009042a7210 */ /* 0x040fe20007f7e0ff */
[----:B------:R-:W-:Y:S01]  /*77460*/  IMAD.MOV.U32 R49, RZ, RZ, R45 ;  /* 0x000000ffff317224 */ /* 0x000fe200078e002d */
[----:B------:R-:W2:Y:S01]  /*77470*/  LDC R18, c[0x0][0x248] ;  /* 0x00009200ff127b82 */ /* 0x000ea20000000800 */
[----:B------:R-:W-:Y:S01]  /*77480*/  IMAD.X R27, R19, 0x1, R3, P4 ;  /* 0x00000001131b7824 */ /* 0x000fe200020e0603 */
[----:B----4-:R-:W-:-:S04]  /*77490*/  IADD3 R24, P1, R4, R0, RZ ;  /* 0x0000000004187210 */ /* 0x010fc80007f3e0ff */
[----:B------:R-:W-:Y:S01]  /*774a0*/  STL.64 [R1+0xd90], R26 ;  /* 0x000d901a01007387 */ /* 0x000fe20000100a00 */
[C---:B------:R-:W-:Y:S02]  /*774b0*/  IMAD.X R25, R19.reuse, 0x1, R13, P1 ;  /* 0x0000000113197824 */ /* 0x040fe400008e060d */
[----:B------:R-:W-:Y:S01]  /*774c0*/  IMAD.X R43, R19, 0x1, R12, P3 ;  /* 0x00000001132b7824 */ /* 0x000fe200018e060c */
[----:B------:R-:W-:Y:S02]  /*774d0*/  SHF.R.S32.HI R19, RZ, 0x1f, R5 ;  /* 0x0000001fff137819 */ /* 0x000fe40000011405 */
[----:B------:R4:W-:Y:S01]  /*774e0*/  STL.64 [R1+0xd80], R24 ;  /* 0x000d801801007387 */ /* 0x0009e20000100a00 */
[C---:B------:R-:W-:Y:S02]  /*774f0*/  IADD3 R28, P3, R5.reuse, R9, RZ ;  /* 0x00000009051c7210 */ /* 0x040fe40007f7e0ff */
[----:B----4-:R-:W-:-:S05]  /*77500*/  IADD3 R24, P1, R5, R11, RZ ;  /* 0x0000000b05187210 */ /* 0x010fca0007f3e0ff */
[----:B------:R-:W-:-:S05]  /*77510*/  IMAD.X R25, R19, 0x1, R2, P1 ;  /* 0x0000000113197824 */ /* 0x000fca00008e0602 */
[----:B------:R4:W-:Y:S01]  /*77520*/  STL.64 [R1+0xd60], R24 ;  /* 0x000d601801007387 */ /* 0x0009e20000100a00 */
[----:B------:R-:W-:Y:S01]  /*77530*/  IMAD.X R29, R19, 0x1, R12, P3 ;  /* 0x00000001131d7824 */ /* 0x000fe200018e060c */
[C---:B------:R-:W-:Y:S01]  /*77540*/  IADD3 R26, P4, R5.reuse, R8, RZ ;  /* 0x00000008051a7210 */ /* 0x040fe20007f9e0ff */
[C---:B-1----:R-:W-:Y:S02]  /*77550*/  IMAD.IADD R4, R5.reuse, 0x1, R252 ;  /* 0x0000000105047824 */ /* 0x042fe400078e02fc */
[----:B------:R-:W-:Y:S01]  /*77560*/  IMAD.MOV.U32 R47, RZ, RZ, R49 ;  /* 0x000000ffff2f7224 */ /* 0x000fe200078e0031 */
[----:B----4-:R-:W-:Y:S01]  /*77570*/  IADD3 R24, P1, R5, R0, RZ ;  /* 0x0000000005187210 */ /* 0x010fe20007f3e0ff */
[----:B------:R-:W-:Y:S01]  /*77580*/  STL.64 [R1+0xd78], R28 ;  /* 0x000d781c01007387 */ /* 0x000fe20000100a00 */
[C---:B------:R-:W-:Y:S01]  /*77590*/  IMAD.X R27, R19.reuse, 0x1, R3, P4 ;  /* 0x00000001131b7824 */ /* 0x040fe200020e0603 */
[----:B------:R-:W1:Y:S02]  /*775a0*/  LDC R252, c[0x0][0x248] ;  /* 0x00009200fffc7b82 */ /* 0x000e640000000800 */
        /* <DEDUP_REMOVED lines=10> */
[C---:B---3--:R-:W-:Y:S01]  /*77650*/  IMAD.IADD R5, R4.reuse, 0x1, R21 ;  /* 0x0000000104057824 */ /* 0x048fe200078e0215 */
[----:B0-----:R-:W-:Y:S02]  /*77660*/  IADD3 R24, P1, R4, R0, RZ ;  /* 0x0000000004187210 */ /* 0x001fe40007f3e0ff */
[----:B------:R-:W-:Y:S01]  /*77670*/  STL.64 [R1+0xd48], R28 ;  /* 0x000d481c01007387 */ /* 0x000fe20000100a00 */
[C---:B------:R-:W-:Y:S01]  /*77680*/  IMAD.X R27, R19.reuse, 0x1, R3, P4 ;  /* 0x00000001131b7824 */ /* 0x040fe200020e0603 */
[----:B------:R-:W0:Y:S01]  /*77690*/  LDC R21, c[0x0][0x248] ;  /* 0x00009200ff157b82 */ /* 0x000e220000000800 */
[----:B------:R-:W-:Y:S01]  /*776a0*/  IMAD.X R25, R19, 0x1, R13, P1 ;  /* 0x0000000113197824 */ /* 0x000fe200008e060d */
[----:B------:R-:W-:-:S04]  /*776b0*/  SHF.R.S32.HI R19, RZ, 0x1f, R5 ;  /* 0x0000001fff137819 */ /* 0x000fc80000011405 */
[----:B------:R3:W-:Y:S02]  /*776c0*/  STL.64 [R1+0xd28], R24 ;  /* 0x000d281801007387 */ /* 0x0007e40000100a00 */
[----:B---3--:R-:W-:Y:S02]  /*776d0*/  IADD3 R24, P1, R5, R11, RZ ;  /* 0x0000000b05187210 */ /* 0x008fe40007f3e0ff */
[----:B------:R3:W-:Y:S03]  /*776e0*/  STL.64 [R1+0xd40], R26 ;  /* 0x000d401a01007387 */ /* 0x0007e60000100a00 */
[----:B------:R-:W-:-:S05]  /*776f0*/  IMAD.X R25, R19, 0x1, R2, P1 ;  /* 0x0000000113197824 */ /* 0x000fca00008e0602 */
[----:B------:R4:W-:Y:S01]  /*77700*/  STL.64 [R1+0xd20], R24 ;  /* 0x000d201801007387 */ /* 0x0009e20000100a00 */
[C---:B---3--:R-:W-:Y:S01]  /*77710*/  IADD3 R26, P4, R5.reuse, R8, RZ ;  /* 0x00000008051a7210 */ /* 0x048fe20007f9e0ff */
[C---:B------:R-:W-:Y:S01]  /*77720*/  IMAD.IADD R4, R5.reuse, 0x1, R20 ;  /* 0x0000000105047824 */ /* 0x040fe200078e0214 */
[----:B------:R-:W-:Y:S01]  /*77730*/  IADD3 R44, P3, R5, R9, RZ ;  /* 0x00000009052c7210 */ /* 0x000fe20007f7e0ff */
[----:B------:R-:W3:Y:S02]  /*77740*/  LDC R20, c[0x0][0x248] ;  /* 0x00009200ff147b82 */ /* 0x000ee40000000800 */
[----:B------:R-:W-:Y:S01]  /*77750*/  IMAD.X R27, R19, 0x1, R3, P4 ;  /* 0x00000001131b7824 */ /* 0x000fe200020e0603 */
[----:B----4-:R-:W-:-:S04]  /*77760*/  IADD3 R24, P1, R5, R0, RZ ;  /* 0x0000000005187210 */ /* 0x010fc80007f3e0ff */
[----:B------:R-:W-:Y:S01]  /*77770*/  STL.64 [R1+0xd10], R26 ;  /* 0x000d101a01007387 */ /* 0x000fe20000100a00 */
[C---:B------:R-:W-:Y:S02]  /*77780*/  IMAD.X R25, R19.reuse, 0x1, R13, P1 ;  /* 0x0000000113197824 */ /* 0x040fe400008e060d */
[----:B------:R-:W-:Y:S01]  /*77790*/  IMAD.X R45, R19, 0x1, R12, P3 ;  /* 0x00000001132d7824 */ /* 0x000fe200018e060c */
[----:B------:R-:W-:Y:S02]  /*777a0*/  SHF.R.S32.HI R19, RZ, 0x1f, R4 ;  /* 0x0000001fff137819 */ /* 0x000fe40000011404 */
[----:B------:R4:W-:Y:S02]  /*777b0*/  STL.64 [R1+0xd08], R24 ;  /* 0x000d081801007387 */ /* 0x0009e40000100a00 */
[----:B----4-:R-:W-:-:S05]  /*777c0*/  IADD3 R24, P1, R4, R11, RZ ;  /* 0x0000000b04187210 */ /* 0x010fca0007f3e0ff */
[----:B------:R-:W-:-:S05]  /*777d0*/  IMAD.X R25, R19, 0x1, R2, P1 ;  /* 0x0000000113197824 */ /* 0x000fca00008e0602 */
[----:B------:R4:W-:Y:S01]  /*777e0*/  STL.64 [R1+0xd00], R24 ;  /* 0x000d001801007387 */ /* 0x0009e20000100a00 */
[C---:B------:R-:W-:Y:S01]  /*777f0*/  IADD3 R48, P3, R4.reuse, R9, RZ ;  /* 0x0000000904307210 */ /* 0x040fe20007f7e0ff */
[C---:B------:R-:W-:Y:S01]  /*77800*/  IMAD.IADD R5, R4.reuse, 0x1, R22 ;  /* 0x0000000104057824 */ /* 0x040fe200078e0216 */
[C---:B------:R-:W-:Y:S01]  /*77810*/  IADD3 R26, P4, R4.reuse, R8, RZ ;  /* 0x00000008041a7210 */ /* 0x040fe20007f9e0ff */
[----:B------:R-:W-:Y:S01]  /*77820*/  IMAD.MOV.U32 R53, RZ, RZ, R47 ;  /* 0x000000ffff357224 */ /* 0x000fe200078e002f */
[----:B------:R-:W3:Y:S01]  /*77830*/  LDC R22, c[0x0][0x248] ;  /* 0x00009200ff167b82 */ /* 0x000ee20000000800 */
[----:B----4-:R-:W-:-:S05]  /*77840*/  IADD3 R24, P1, R4, R0, RZ ;  /* 0x0000000004187210 */ /* 0x010fca0007f3e0ff */
[C---:B------:R-:W-:Y:S02]  /*77850*/  IMAD.X R25, R19.reuse, 0x1, R13, P1 ;  /* 0x0000000113197824 */ /* 0x040fe400008e060d */
[C---:B------:R-:W-:Y:S02]  /*77860*/  IMAD.X R49, R19.reuse, 0x1, R12, P3 ;  /* 0x0000000113317824 */ /* 0x040fe400018e060c */
[----:B------:R-:W-:Y:S01]  /*77870*/  IMAD.X R27, R19, 0x1, R3, P4 ;  /* 0x00000001131b7824 */ /* 0x000fe200020e0603 */
[----:B------:R4:W-:Y:S01]  /*77880*/  STL.64 [R1+0xce0], R24 ;  /* 0x000ce01801007387 */ /* 0x0009e20000100a00 */
[----:B------:R-:W-:Y:S02]  /*77890*/  SHF.R.S32.HI R19, RZ, 0x1f, R5 ;  /* 0x0000001fff137819 */ /* 0x000fe40000011405 */
[----:B----4-:R-:W-:Y:S01]  /*778a0*/  IADD3 R24, P1, R5, R11, RZ ;  /* 0x0000000b05187210 */ /* 0x010fe20007f3e0ff */
[----:B------:R4:W-:Y:S04]  /*778b0*/  STL.64 [R1+0xcf0], R26 ;  /* 0x000cf01a01007387 */ /* 0x0009e80000100a00 */
[----:B------:R-:W-:Y:S01]  /*778c0*/  IMAD.X R25, R19, 0x1, R2, P1 ;  /* 0x0000000113197824 */ /* 0x000fe200008e0602 */
[----:B------:R-:W-:-:S04]  /*778d0*/  IADD3 R28, P3, R5, R9, RZ ;  /* 0x00000009051c7210 */ /* 0x000fc80007f7e0ff */
[----:B------:R1:W-:Y:S01]  /*778e0*/  STL.64 [R1+0xcd8], R24 ;  /* 0x000cd81801007387 */ /* 0x0003e20000100a00 */
[----:B------:R-:W-:Y:S01]  /*778f0*/  IMAD.X R29, R19, 0x1, R12, P3 ;  /* 0x00000001131d7824 */ /* 0x000fe200018e060c */
        /* <DEDUP_REMOVED lines=14> */
[C---:B-1----:R-:W-:Y:S01]  /*779e0*/  IADD3 R26, P4, R4.reuse, R8, RZ ;  /* 0x00000008041a7210 */ /* 0x042fe20007f9e0ff */
[C---:B------:R-:W-:Y:S02]  /*779f0*/  IMAD.X R29, R19.reuse, 0x1, R12, P3 ;  /* 0x00000001131d7824 */ /* 0x040fe400018e060c */
[C---:B------:R-:W-:Y:S02]  /*77a00*/  IMAD.IADD R5, R4.reuse, 0x1, R252 ;  /* 0x0000000104057824 */ /* 0x040fe400078e02fc */
[C---:B------:R-:W-:Y:S01]  /*77a10*/  IMAD.X R27, R19.reuse, 0x1, R3, P4 ;  /* 0x00000001131b7824 */ /* 0x040fe200020e0603 */
        /* <DEDUP_REMOVED lines=8> */
[----:B------:R-:W-:-:S05]  /*77aa0*/  IMAD.X R25, R19, 0x1, R2, P1 ;  /* 0x0000000113197824 */ /* 0x000fca00008e0602 */
[----:B------:R4:W-:Y:S01]  /*77ab0*/  STL.64 [R1+0xc80], R24 ;  /* 0x000c801801007387 */ /* 0x0009e20000100a00 */
[C---:B------:R-:W-:Y:S01]  /*77ac0*/  IADD3 R46, P3, R5.reuse, R9, RZ ;  /* 0x00000009052e7210 */ /* 0x040fe20007f7e0ff */
[C---:B0-----:R-:W-:Y:S01]  /*77ad0*/  IMAD.IADD R4, R5.reuse, 0x1, R21 ;  /* 0x0000000105047824 */ /* 0x041fe200078e0215 */
[C---:B------:R-:W-:Y:S01]  /*77ae0*/  IADD3 R26, P4, R5.reuse, R8, RZ ;  /* 0x00000008051a7210 */ /* 0x040fe20007f9e0ff */
[----:B------:R-:W0:Y:S01]  /*77af0*/  LDC R21, c[0x0][0x248] ;  /* 0x00009200ff157b82 */ /* 0x000e220000000800 */
        /* <DEDUP_REMOVED lines=8> */
[----:B------:R-:W-:-:S05]  /*77b80*/  IMAD.X R25, R19, 0x1, R2, P1 ;  /* 0x0000000113197824 */ /* 0x000fca00008e0602 */
[----:B------:R2:W-:Y:S01]  /*77b90*/  STL.64 [R1+0xc58], R24 ;  /* 0x000c581801007387 */ /* 0x0005e20000100a00 */
[C---:B------:R-:W-:Y:S01]  /*77ba0*/  IADD3 R50, P3, R4.reuse, R9, RZ ;  /* 0x0000000904327210 */ /* 0x040fe20007f7e0ff */
[C---:B---3--:R-:W-:Y:S01]  /*77bb0*/  IMAD.IADD R5, R4.reuse, 0x1, R20 ;  /* 0x0000000104057824 */ /* 0x048fe200078e0214 */
[C---:B----4-:R-:W-:Y:S01]  /*77bc0*/  IADD3 R26, P4, R4.reuse, R8, RZ ;  /* 0x00000008041a7210 */ /* 0x050fe20007f9e0ff */
[----:B------:R-:W-:Y:S01]  /*77bd0*/  IMAD.MOV.U32 R55, RZ, RZ, R53 ;  /* 0x000000ffff377224 */ /* 0x000fe200078e0035 */
        /* <DEDUP_REMOVED lines=45> */
[----:B0-----:R-:W-:-:S05]  /*77eb0*/  IADD3 R24, P1, R5, R0, RZ ;  /* 0x0000000005187210 */ /* 0x001fca0007f3e0ff */
[C---:B------:R-:W-:Y:S02]  /*77ec0*/  IMAD.X R25, R19.reuse, 0x1, R13, P1 ;  /* 0x0000000113197824 */ /* 0x040fe400008e060d */
[C---:B------:R-:W-:Y:S02]  /*77ed0*/  IMAD.X R53, R19.reuse, 0x1, R12, P3 ;  /* 0x0000000113357824 */ /* 0x040fe400018e060c */
[----:B------:R-:W-:Y:S01]  /*77ee0*/  IMAD.X R27, R19, 0x1, R3, P4 ;  /* 0x00000001131b7824 */ /* 0x000fe200020e0603 */
[----:B------:R0:W-:Y:S01]  /*77ef0*/  STL.64 [R1+0xbc0], R24 ;  /* 0x000bc01801007387 */ /* 0x0001e20000100a00 */
[----:B------:R-:W-:Y:S02]  /*77f00*/  SHF.R.S32.HI R19, RZ, 0x1f, R4 ;  /* 0x0000001fff137819 */ /* 0x000fe40000011404 */
[----:B0-----:R-:W-:Y:S01]  /*77f10*/  IADD3 R24, P1, R4, R11, RZ ;  /* 0x0000000b04187210 */ /* 0x001fe20007f3e0ff */
[----:B------:R0:W-:Y:S04]  /*77f20*/  STL.64 [R1+0xbc8], R26 ;  /* 0x000bc81a01007387 */ /* 0x0001e80000100a00 */
[----:B------:R-:W-:-:S05]  /*77f30*/  IMAD.X R25, R19, 0x1, R2, P1 ;  /* 0x0000000113197824 */ /* 0x000fca00008e0602 */
[----:B------:R4:W-:Y:S01]  /*77f40*/  STL.64 [R1+0xbb8], R24 ;  /* 0x000bb81801007387 */ /* 0x0009e20000100a00 */
[C---:B0-----:R-:W-:Y:S01]  /*77f50*/  IADD3 R26, P4, R4.reuse, R8, RZ ;  /* 0x00000008041a7210 */ /* 0x041fe20007f9e0ff */
[C---:B------:R-:W-:Y:S01]  /*77f60*/  IMAD.IADD R5, R4.reuse, 0x1, R21 ;  /* 0x0000000104057824 */ /* 0x040fe200078e0215 */
[C---:B------:R-:W-:Y:S01]  /*77f70*/  IADD3 R56, P3, R4.reuse, R9, RZ ;  /* 0x0000000904387210 */ /* 0x040fe20007f7e0ff */
[----:B------:R-:W-:Y:S01]  /*77f80*/  IMAD.MOV.U32 R59, RZ, RZ, R55 ;  /* 0x000000ffff3b7224 */ /* 0x000fe200078e0037 */
[----:B------:R-:W0:Y:S01]  /*77f90*/  LDC R21, c[0x0][0x248] ;  /* 0x00009200ff157b82 */ /* 0x000e220000000800 */
        /* <DEDUP_REMOVED lines=13> */
[C---:B---3--:R-:W-:Y:S02]  /*78070*/  IMAD.IADD R4, R5.reuse, 0x1, R20 ;  /* 0x0000000105047824 */ /* 0x048fe400078e0214 */
[----:B------:R-:W-:Y:S01]  /*78080*/  IMAD.MOV.U32 R61, RZ, RZ, R59 ;  /* 0x000000ffff3d7224 */ /* 0x000fe200078e003b */
[----:B----4-:R-:W-:Y:S01]  /*78090*/  IADD3 R24, P1, R5, R0, RZ ;  /* 0x0000000005187210 */ /* 0x010fe20007f3e0ff */
[----:B------:R-:W-:Y:S01]  /*780a0*/  STL.64 [R1+0xb88], R28 ;  /* 0x000b881c01007387 */ /* 0x000fe20000100a00 */
[C---:B------:R-:W-:Y:S01]  /*780b0*/  IMAD.X R27, R19.reuse, 0x1, R3, P4 ;  /* 0x00000001131b7824 */ /* 0x040fe200020e0603 */
[----:B------:R-:W3:Y:S02]  /*780c0*/  LDC R20, c[0x0][0x248] ;  /* 0x00009200ff147b82 */ /* 0x000ee40000000800 */
        /* <DEDUP_REMOVED lines=12> */
[----:B------:R-:W-:Y:S01]  /*78190*/  STL.64 [R1+0xb60], R28 ;  /* 0x000b601c01007387 */ /* 0x000fe20000100a00 */
[C---:B------:R-:W-:Y:S01]  /*781a0*/  IMAD.X R27, R19.reuse, 0x1, R3, P4 ;  /* 0x00000001131b7824 */ /* 0x040fe200020e0603 */
[----:B------:R-:W1:Y:S01]  /*781b0*/  LDC R22, c[0x0][0x248] ;  /* 0x00009200ff167b82 */ /* 0x000e620000000800 */
        /* <DEDUP_REMOVED lines=9> */
[----:B------:R-:W-:Y:S01]  /*78250*/  IADD3 R54, P3, R5, R9, RZ ;  /* 0x0000000905367210 */ /* 0x000fe20007f7e0ff */
[----:B------:R-:W2:Y:S02]  /*78260*/  LDC R18, c[0x0][0x248] ;  /* 0x00009200ff127b82 */ /* 0x000ea40000000800 */
        /* <DEDUP_REMOVED lines=14> */
[----:B------:R-:W2:Y:S01]  /*78350*/  LDC R252, c[0x0][0x248] ;  /* 0x00009200fffc7b82 */ /* 0x000ea20000000800 */
        /* <DEDUP_REMOVED lines=41> */
[C---:B-1----:R-:W-:Y:S01]  /*785f0*/  IMAD.IADD R4, R5.reuse, 0x1, R22 ;  /* 0x0000000105047824 */ /* 0x042fe200078e0216 */
[C---:B------:R-:W-:Y:S01]  /*78600*/  IADD3 R26, P4, R5.reuse, R8, RZ ;  /* 0x00000008051a7210 */ /* 0x040fe20007f9e0ff */
[----:B------:R-:W1:Y:S01]  /*78610*/  LDC R22, c[0x0][0x248] ;  /* 0x00009200ff167b82 */ /* 0x000e620000000800 */
        /* <DEDUP_REMOVED lines=11> */
[C---:B--2---:R-:W-:Y:S01]  /*786d0*/  IMAD.IADD R5, R4.reuse, 0x1, R18 ;  /* 0x0000000104057824 */ /* 0x044fe200078e0212 */
[C---:B----4-:R-:W-:Y:S01]  /*786e0*/  IADD3 R26, P4, R4.reuse, R8, RZ ;  /* 0x00000008041a7210 */ /* 0x050fe20007f9e0ff */
[----:B------:R-:W-:Y:S01]  /*786f0*/  IMAD.MOV.U32 R69, RZ, RZ, R63 ;  /* 0x000000ffff457224 */ /* 0x000fe200078e003f */
[----:B------:R-:W2:Y:S01]  /*78700*/  LDC R18, c[0x0][0x248] ;  /* 0x00009200ff127b82 */ /* 0x000ea20000000800 */
        /* <DEDUP_REMOVED lines=41> */
[C---:B0-----:R-:W-:Y:S01]  /*789a0*/  IMAD.IADD R4, R5.reuse, 0x1, R20 ;  /* 0x0000000105047824 */ /* 0x041fe200078e0214 */
[C---:B----4-:R-:W-:Y:S01]  /*789b0*/  IADD3 R26, P4, R5.reuse, R8, RZ ;  /* 0x00000008051a7210 */ /* 0x050fe20007f9e0ff */
[----:B------:R-:W0:Y:S01]  /*789c0*/  LDC R20, c[0x0][0x248] ;  /* 0x00009200ff147b82 */ /* 0x000e220000000800 */
[----:B-1----:R-:W-:-:S05]  /*789d0*/  IADD3 R24, P1, R5, R0, RZ ;  /* 0x0000000005187210 */ /* 0x002fca0007f3e0ff */
[C---:B------:R-:W-:Y:S02]  /*789e0*/  IMAD.X R25, R19.reuse, 0x1, R13, P1 ;  /* 0x0000000113197824 */ /* 0x040fe400008e060d */
[C---:B------:R-:W-:Y:S02]  /*789f0*/  IMAD.X R63, R19.reuse, 0x1, R12, P3 ;  /* 0x00000001133f7824 */ /* 0x040fe400018e060c */
[----:B------:R-:W-:Y:S01]  /*78a00*/  IMAD.X R27, R19, 0x1, R3, P4 ;  /* 0x00000001131b7824 */ /* 0x000fe200020e0603 */
[----:B------:R1:W-:Y:S01]  /*78a10*/  STL.64 [R1+0x9d0], R24 ;  /* 0x0009d01801007387 */ /* 0x0003e20000100a00 */
[----:B------:R-:W-:Y:S02]  /*78a20*/  SHF.R.S32.HI R19, RZ, 0x1f, R4 ;  /* 0x0000001fff137819 */ /* 0x000fe40000011404 */
[----:B-1----:R-:W-:Y:S01]  /*78a30*/  IADD3 R24, P1, R4, R11, RZ ;  /* 0x0000000b04187210 */ /* 0x002fe20007f3e0ff */
[----:B------:R1:W-:Y:S04]  /*78a40*/  STL.64 [R1+0x9d8], R26 ;  /* 0x0009d81a01007387 */ /* 0x0003e80000100a00 */
[----:B------:R-:W-:-:S05]  /*78a50*/  IMAD.X R25, R19, 0x1, R2, P1 ;  /* 0x0000000113197824 */ /* 0x000fca00008e0602 */
[----:B------:R4:W-:Y:S01]  /*78a60*/  STL.64 [R1+0x9c8], R24 ;  /* 0x0009c81801007387 */ /* 0x0009e20000100a00 */
[C---:B-1----:R-:W-:Y:S01]  /*78a70*/  IADD3 R26, P4, R4.reuse, R8, RZ ;  /* 0x00000008041a7210 */ /* 0x042fe20007f9e0ff */
[C---:B------:R-:W-:Y:S01]  /*78a80*/  IMAD.IADD R5, R4.reuse, 0x1, R22 ;  /* 0x0000000104057824 */ /* 0x040fe200078e0216 */
[C---:B------:R-:W-:Y:S01]  /*78a90*/  IADD3 R66, P3, R4.reuse, R9, RZ ;  /* 0x0000000904427210 */ /* 0x040fe20007f7e0ff */
[----:B------:R-:W-:Y:S01]  /*78aa0*/  IMAD.MOV.U32 R73, RZ, RZ, R69 ;  /* 0x000000ffff497224 */ /* 0x000fe200078e0045 */
[----:B------:R-:W1:Y:S01]  /*78ab0*/  LDC R22, c[0x0][0x248] ;  /* 0x00009200ff167b82 */ /* 0x000e620000000800 */
        /* <DEDUP_REMOVED lines=13> */
[C---:B--2---:R-:W-:Y:S02]  /*78b90*/  IMAD.IADD R4, R5.reuse, 0x1, R18 ;  /* 0x0000000105047824 */ /* 0x044fe400078e0212 */
[----:B------:R-:W-:Y:S01]  /*78ba0*/  IMAD.MOV.U32 R71, RZ, RZ, R73 ;  /* 0x000000ffff477224 */ /* 0x000fe200078e0049 */
[----:B----4-:R-:W-:Y:S01]  /*78bb0*/  IADD3 R24, P1, R5, R0, RZ ;  /* 0x0000000005187210 */ /* 0x010fe20007f3e0ff */
[----:B------:R-:W-:Y:S01]  /*78bc0*/  STL.64 [R1+0x9a0], R28 ;  /* 0x0009a01c01007387 */ /* 0x000fe20000100a00 */
[C---:B------:R-:W-:Y:S01]  /*78bd0*/  IMAD.X R27, R19.reuse, 0x1, R3, P4 ;  /* 0x00000001131b7824 */ /* 0x040fe200020e0603 */
[----:B------:R-:W2:Y:S02]  /*78be0*/  LDC R18, c[0x0][0x248] ;  /* 0x00009200ff127b82 */ /* 0x000ea40000000800 */
        /* <DEDUP_REMOVED lines=54> */
[C---:B-1----:R-:W-:Y:S01]  /*78f50*/  IMAD.IADD R4, R5.reuse, 0x1, R22 ;  /* 0x0000000105047824 */ /* 0x042fe200078e0216 */
[----:B--2---:R-:W-:Y:S02]  /*78f60*/  IADD3 R24, P1, R5, R0, RZ ;  /* 0x0000000005187210 */ /* 0x004fe40007f3e0ff */
        /* <DEDUP_REMOVED lines=347> */
[----:B------:R1:W-:Y:S01]  /*7a520*/  STL.64 [R1+0x530], R24 ;  /* 0x0005301801007387 */ /* 0x0003e20000100a00 */
[C---:B------:R-:W-:Y:S02]  /*7a530*/  IADD3 R28, P3, R5.reuse, R9, RZ ;  /* 0x00000009051c7210 */ /* 0x040fe40007f7e0ff */
[----:B-1----:R-:W-:-:S05]  /*7a540*/  IADD3 R24, P1, R5, R11, RZ ;  /* 0x0000000b05187210 */ /* 0x002fca0007f3e0ff */
[----:B------:R-:W-:-:S05]  /*7a550*/  IMAD.X R25, R19, 0x1, R2, P1 ;  /* 0x0000000113197824 */ /* 0x000fca00008e0602 */
[----:B------:R1:W-:Y:S01]  /*7a560*/  STL.64 [R1+0x528], R24 ;  /* 0x0005281801007387 */ /* 0x0003e20000100a00 */
[----:B------:R-:W-:Y:S01]  /*7a570*/  IMAD.X R29, R19, 0x1, R12, P3 ;  /* 0x00000001131d7824 */ /* 0x000fe200018e060c */
[C---:B------:R-:W-:Y:S01]  /*7a580*/  IADD3 R26, P4, R5.reuse, R8, RZ ;  /* 0x00000008051a7210 */ /* 0x040fe20007f9e0ff */
[C---:B------:R-:W-:Y:S02]  /*7a590*/  IMAD.IADD R4, R5.reuse, 0x1, R20 ;  /* 0x0000000105047824 */ /* 0x040fe400078e0214 */
[----:B------:R-:W4:Y:S01]  /*7a5a0*/  LDC R20, c[0x0][0x248] ;  /* 0x00009200ff147b82 */ /* 0x000f220000000800 */
[----:B-1----:R-:W-:Y:S01]  /*7a5b0*/  IADD3 R24, P1, R5, R0, RZ ;  /* 0x0000000005187210 */ /* 0x002fe20007f3e0ff */
[----:B------:R1:W-:Y:S04]  /*7a5c0*/  STL.64 [R1+0x520], R28 ;  /* 0x0005201c01007387 */ /* 0x0003e80000100a00 */
[----:B------:R-:W-:-:S02]  /*7a5d0*/  IMAD.X R25, R19, 0x1, R13, P1 ;  /* 0x0000000113197824 */ /* 0x000fc400008e060d */
[----:B------:R-:W-:Y:S01]  /*7a5e0*/  IMAD.X R27, R19, 0x1, R3, P4 ;  /* 0x00000001131b7824 */ /* 0x000fe200020e0603 */
[----:B------:R-:W-:Y:S02]  /*7a5f0*/  SHF.R.S32.HI R19, RZ, 0x1f, R4 ;  /* 0x0000001fff137819 */ /* 0x000fe40000011404 */
[----:B------:R2:W-:Y:S01]  /*7a600*/  STL.64 [R1+0x508], R24 ;  /* 0x0005081801007387 */ /* 0x0005e20000100a00 */
[C---:B-1----:R-:W-:Y:S02]  /*7a610*/  IADD3 R28, P3, R4.reuse, R9, RZ ;  /* 0x00000009041c7210 */ /* 0x042fe40007f7e0ff */
[----:B--2---:R-:W-:Y:S01]  /*7a620*/  IADD3 R24, P1, R4, R11, RZ ;  /* 0x0000000b04187210 */ /* 0x004fe20007f3e0ff */
[----:B------:R1:W-:Y:S04]  /*7a630*/  STL.64 [R1+0x518], R26 ;  /* 0x0005181a01007387 */ /* 0x0003e80000100a00 */
[----:B------:R-:W-:-:S05]  /*7a640*/  IMAD.X R25, R19, 0x1, R2, P1 ;  /* 0x0000000113197824 */ /* 0x000fca00008e0602 */
[----:B------:R2:W-:Y:S01]  /*7a650*/  STL.64 [R1+0x500], R24 ;  /* 0x0005001801007387 */ /* 0x0005e20000100a00 */
[C---:B-1----:R-:W-:Y:S01]  /*7a660*/  IADD3 R26, P4, R4.reuse, R8, RZ ;  /* 0x00000008041a7210 */ /* 0x042fe20007f9e0ff */
[C---:B------:R-:W-:Y:S02]  /*7a670*/  IMAD.X R29, R19.reuse, 0x1, R12, P3 ;  /* 0x00000001131d7824 */ /* 0x040fe400018e060c */
[C---:B------:R-:W-:Y:S02]  /*7a680*/  IMAD.IADD R5, R4.reuse, 0x1, R22 ;  /* 0x0000000104057824 */ /* 0x040fe400078e0216 */
[C---:B------:R-:W-:Y:S01]  /*7a690*/  IMAD.X R27, R19.reuse, 0x1, R3, P4 ;  /* 0x00000001131b7824 */ /* 0x040fe200020e0603 */
[----:B--2---:R-:W-:Y:S01]  /*7a6a0*/  IADD3 R24, P1, R4, R0, RZ ;  /* 0x0000000004187210 */ /* 0x004fe20007f3e0ff */
[----:B------:R-:W-:Y:S01]  /*7a6b0*/  STL.64 [R1+0x4f8], R28 ;  /* 0x0004f81c01007387 */ /* 0x000fe20000100a00 */
[----:B------:R-:W1:Y:S03]  /*7a6c0*/  LDC R22, c[0x0][0x248] ;  /* 0x00009200ff167b82 */ /* 0x000e660000000800 */
[----:B------:R-:W-:Y:S01]  /*7a6d0*/  IMAD.X R25, R19, 0x1, R13, P1 ;  /* 0x0000000113197824 */ /* 0x000fe200008e060d */
[----:B------:R-:W-:Y:S01]  /*7a6e0*/  STL.64 [R1+0x4f0], R26 ;  /* 0x0004f01a01007387 */ /* 0x000fe20000100a00 */
[----:B------:R-:W-:-:S03]  /*7a6f0*/  SHF.R.S32.HI R19, RZ, 0x1f, R5 ;  /* 0x0000001fff137819 */ /* 0x000fc60000011405 */
[----:B------:R2:W-:Y:S02]  /*7a700*/  STL.64 [R1+0x4d8], R24 ;  /* 0x0004d81801007387 */ /* 0x0005e40000100a00 */
[----:B--2---:R-:W-:-:S05]  /*7a710*/  IADD3 R24, P1, R5, R11, RZ ;  /* 0x0000000b05187210 */ /* 0x004fca0007f3e0ff */
[----:B------:R-:W-:-:S05]  /*7a720*/  IMAD.X R25, R19, 0x1, R2, P1 ;  /* 0x0000000113197824 */ /* 0x000fca00008e0602 */
[----:B------:R2:W-:Y:S01]  /*7a730*/  STL.64 [R1+0x4d0], R24 ;  /* 0x0004d01801007387 */ /* 0x0005e20000100a00 */
[C---:B------:R-:W-:Y:S01]  /*7a740*/  IADD3 R94, P3, R5.reuse, R9, RZ ;  /* 0x00000009055e7210 */ /* 0x040fe20007f7e0ff */
[C---:B0-----:R-:W-:Y:S01]  /*7a750*/  IMAD.IADD R4, R5.reuse, 0x1, R18 ;  /* 0x0000000105047824 */ /* 0x041fe200078e0212 */
[C---:B------:R-:W-:Y:S01]  /*7a760*/  IADD3 R26, P4, R5.reuse, R8, RZ ;  /* 0x00000008051a7210 */ /* 0x040fe20007f9e0ff */
[----:B------:R-:W0:Y:S01]  /*7a770*/  LDC R18, c[0x0][0x248] ;  /* 0x00009200ff127b82 */ /* 0x000e220000000800 */
[----:B--2---:R-:W-:-:S05]  /*7a780*/  IADD3 R24, P1, R5, R0, RZ ;  /* 0x0000000005187210 */ /* 0x004fca0007f3e0ff */
[C---:B------:R-:W-:Y:S02]  /*7a790*/  IMAD.X R25, R19.reuse, 0x1, R13, P1 ;  /* 0x0000000113197824 */ /* 0x040fe400008e060d */
[C---:B------:R-:W-:Y:S02]  /*7a7a0*/  IMAD.X R95, R19.reuse, 0x1, R12, P3 ;  /* 0x00000001135f7824 */ /* 0x040fe400018e060c */
[----:B------:R-:W-:Y:S01]  /*7a7b0*/  IMAD.X R27, R19, 0x1, R3, P4 ;  /* 0x00000001131b7824 */ /* 0x000fe200020e0603 */
[----:B------:R2:W-:Y:S01]  /*7a7c0*/  STL.64 [R1+0x4b8], R24 ;  /* 0x0004b81801007387 */ /* 0x0005e20000100a00 */
[----:B------:R-:W-:Y:S02]  /*7a7d0*/  SHF.R.S32.HI R19, RZ, 0x1f, R4 ;  /* 0x0000001fff137819 */ /* 0x000fe40000011404 */
[----:B--2---:R-:W-:Y:S01]  /*7a7e0*/  IADD3 R24, P1, R4, R11, RZ ;  /* 0x0000000b04187210 */ /* 0x004fe20007f3e0ff */
[----:B------:R2:W-:Y:S04]  /*7a7f0*/  STL.64 [R1+0x4c0], R26 ;  /* 0x0004c01a01007387 */ /* 0x0005e80000100a00 */
[----:B------:R-:W-:-:S05]  /*7a800*/  IMAD.X R25, R19, 0x1, R2, P1 ;  /* 0x0000000113197824 */ /* 0x000fca00008e0602 */
[----:B------:R4:W-:Y:S01]  /*7a810*/  STL.64 [R1+0x4b0], R24 ;  /* 0x0004b01801007387 */ /* 0x0009e20000100a00 */
[C---:B--2---:R-:W-:Y:S01]  /*7a820*/  IADD3 R26, P3, R4.reuse, R9, RZ ;  /* 0x00000009041a7210 */ /* 0x044fe20007f7e0ff */
[C---:B---3--:R-:W-:Y:S01]  /*7a830*/  IMAD.IADD R5, R4.reuse, 0x1, R252 ;  /* 0x0000000104057824 */ /* 0x048fe200078e02fc */
        /* <DEDUP_REMOVED lines=11> */
[----:B---3--:R-:W-:-:S05]  /*7a8f0*/  IADD3 R24, P1, R5, R11, RZ ;  /* 0x0000000b05187210 */ /* 0x008fca0007f3e0ff */
[----:B------:R-:W-:Y:S01]  /*7a900*/  IMAD.X R25, R19, 0x1, R2, P1 ;  /* 0x0000000113197824 */ /* 0x000fe200008e0602 */
[----:B------:R-:W-:-:S04]  /*7a910*/  IADD3 R26, P4, R5, R8, RZ ;  /* 0x00000008051a7210 */ /* 0x000fc80007f9e0ff */
        /* <DEDUP_REMOVED lines=78> */
[----:B-1----:R-:W-:Y:S02]  /*7ae00*/  IADD3 R24, P1, R4, R0, RZ ;  /* 0x0000000004187210 */ /* 0x002fe40007f3e0ff */
[----:B------:R-:W-:Y:S01]  /*7ae10*/  STL.64 [R1+0x3b0], R28 ;  /* 0x0003b01c01007387 */ /* 0x000fe20000100a00 */
[C---:B------:R-:W-:Y:S01]  /*7ae20*/  IMAD.X R27, R19.reuse, 0x1, R3, P4 ;  /* 0x00000001131b7824 */ /* 0x040fe200020e0603 */
[----:B------:R-:W1:Y:S01]  /*7ae30*/  LDC R21, c[0x0][0x248] ;  /* 0x00009200ff157b82 */ /* 0x000e620000000800 */
        /* <DEDUP_REMOVED lines=34> */
[----:B0-----:R-:W-:-:S05]  /*7b060*/  IADD3 R24, P1, R5, R11, RZ ;  /* 0x0000000b05187210 */ /* 0x001fca0007f3e0ff */
[----:B------:R-:W-:-:S05]  /*7b070*/  IMAD.X R25, R19, 0x1, R2, P1 ;  /* 0x0000000113197824 */ /* 0x000fca00008e0602 */
[----:B------:R0:W-:Y:S01]  /*7b080*/  STL.64 [R1+0x340], R24 ;  /* 0x0003401801007387 */ /* 0x0001e20000100a00 */
[----:B------:R-:W-:Y:S01]  /*7b090*/  IMAD.X R29, R19, 0x1, R12, P3 ;  /* 0x00000001131d7824 */ /* 0x000fe200018e060c */
[C---:B------:R-:W-:Y:S01]  /*7b0a0*/  IADD3 R26, P4, R5.reuse, R8, RZ ;  /* 0x00000008051a7210 */ /* 0x040fe20007f9e0ff */
[C---:B------:R-:W-:Y:S02]  /*7b0b0*/  IMAD.IADD R4, R5.reuse, 0x1, R18 ;  /* 0x0000000105047824 */ /* 0x040fe400078e0212 */
[----:B------:R-:W4:Y:S01]  /*7b0c0*/  LDC R18, c[0x0][0x248] ;  /* 0x00009200ff127b82 */ /* 0x000f220000000800 */
[----:B0-----:R-:W-:Y:S01]  /*7b0d0*/  IADD3 R24, P1, R5, R0, RZ ;  /* 0x0000000005187210 */ /* 0x001fe20007f3e0ff */
[----:B------:R0:W-:Y:S04]  /*7b0e0*/  STL.64 [R1+0x338], R28 ;  /* 0x0003381c01007387 */ /* 0x0001e80000100a00 */
[----:B------:R-:W-:-:S02]  /*7b0f0*/  IMAD.X R25, R19, 0x1, R13, P1 ;  /* 0x0000000113197824 */ /* 0x000fc400008e060d */
[----:B------:R-:W-:Y:S01]  /*7b100*/  IMAD.X R27, R19, 0x1, R3, P4 ;  /* 0x00000001131b7824 */ /* 0x000fe200020e0603 */
[----:B------:R-:W-:Y:S02]  /*7b110*/  SHF.R.S32.HI R19, RZ, 0x1f, R4 ;  /* 0x0000001fff137819 */ /* 0x000fe40000011404 */
[----:B------:R2:W-:Y:S01]  /*7b120*/  STL.64 [R1+0x320], R24 ;  /* 0x0003201801007387 */ /* 0x0005e20000100a00 */
[C---:B0-----:R-:W-:Y:S02]  /*7b130*/  IADD3 R28, P3, R4.reuse, R9, RZ ;  /* 0x00000009041c7210 */ /* 0x041fe40007f7e0ff */
[----:B--2---:R-:W-:Y:S01]  /*7b140*/  IADD3 R24, P1, R4, R11, RZ ;  /* 0x0000000b04187210 */ /* 0x004fe20007f3e0ff */
[----:B------:R0:W-:Y:S04]  /*7b150*/  STL.64 [R1+0x330], R26 ;  /* 0x0003301a01007387 */ /* 0x0001e80000100a00 */
[----:B------:R-:W-:-:S05]  /*7b160*/  IMAD.X R25, R19, 0x1, R2, P1 ;  /* 0x0000000113197824 */ /* 0x000fca00008e0602 */
[----:B------:R2:W-:Y:S01]  /*7b170*/  STL.64 [R1+0x318], R24 ;  /* 0x0003181801007387 */ /* 0x0005e20000100a00 */
[C---:B0-----:R-:W-:Y:S01]  /*7b180*/  IADD3 R26, P4, R4.reuse, R8, RZ ;  /* 0x00000008041a7210 */ /* 0x041fe20007f9e0ff */
[C---:B------:R-:W-:Y:S02]  /*7b190*/  IMAD.X R29, R19.reuse, 0x1, R12, P3 ;  /* 0x00000001131d7824 */ /* 0x040fe400018e060c */
[C---:B------:R-:W-:Y:S02]  /*7b1a0*/  IMAD.IADD R5, R4.reuse, 0x1, R252 ;  /* 0x0000000104057824 */ /* 0x040fe400078e02fc */
[C---:B------:R-:W-:Y:S01]  /*7b1b0*/  IMAD.X R27, R19.reuse, 0x1, R3, P4 ;  /* 0x00000001131b7824 */ /* 0x040fe200020e0603 */
[----:B--2---:R-:W-:Y:S01]  /*7b1c0*/  IADD3 R24, P1, R4, R0, RZ ;  /* 0x0000000004187210 */ /* 0x004fe20007f3e0ff */
[----:B------:R-:W-:Y:S01]  /*7b1d0*/  STL.64 [R1+0x310], R28 ;  /* 0x0003101c01007387 */ /* 0x000fe20000100a00 */
[----:B------:R-:W0:Y:S03]  /*7b1e0*/  LDC R252, c[0x0][0x248] ;  /* 0x00009200fffc7b82 */ /* 0x000e260000000800 */
        /* <DEDUP_REMOVED lines=8> */
[C---:B-1----:R-:W-:Y:S01]  /*7b270*/  IMAD.IADD R4, R5.reuse, 0x1, R21 ;  /* 0x0000000105047824 */ /* 0x042fe200078e0215 */
[C---:B------:R-:W-:Y:S01]  /*7b280*/  IADD3 R26, P4, R5.reuse, R8, RZ ;  /* 0x00000008051a7210 */ /* 0x040fe20007f9e0ff */
[----:B------:R-:W1:Y:S01]  /*7b290*/  LDC R21, c[0x0][0x248] ;  /* 0x00009200ff157b82 */ /* 0x000e620000000800 */
        /* <DEDUP_REMOVED lines=680> */
[----:B--2---:R-:W-:Y:S02]  /*7dd20*/  IADD3 R24, P1, R5, R0, RZ ;  /* 0x0000000005187210 */ /* 0x004fe40007f3e0ff */
[----:B------:R0:W-:Y:S01]  /*7dd30*/  STL.64 [R1+0x15f8], R28 ;  /* 0x0015f81c01007387 */ /* 0x0001e20000100a00 */
[C---:B------:R-:W-:Y:S01]  /*7dd40*/  IMAD.X R27, R19.reuse, 0x1, R3, P4 ;  /* 0x00000001131b7824 */ /* 0x040fe200020e0603 */
[----:B------:R-:W2:Y:S01]  /*7dd50*/  LDC R20, c[0x0][0x248] ;  /* 0x00009200ff147b82 */ /* 0x000ea20000000800 */
        /* <DEDUP_REMOVED lines=138> */
[----:B--2---:R-:W-:Y:S01]  /*7e600*/  IADD3 R24, P1, R5, R11, RZ ;  /* 0x0000000b05187210 */ /* 0x004fe20007f3e0ff */
[----:B------:R2:W-:Y:S04]  /*7e610*/  STL.64 [R1+0x1738], R26 ;  /* 0x0017381a01007387 */ /* 0x0005e80000100a00 */
[----:B------:R-:W-:Y:S02]  /*7e620*/  IMAD.X R25, R19, 0x1, R2, P1 ;  /* 0x0000000113197824 */ /* 0x000fe400008e0602 */
[----:B------:R-:W-:-:S02]  /*7e630*/  IMAD.IADD R4, R5, 0x1, R20 ;  /* 0x0000000105047824 */ /* 0x000fc400078e0214 */
[----:B------:R-:W-:Y:S01]  /*7e640*/  IMAD.X R165, R19, 0x1, R12, P3 ;  /* 0x0000000113a57824 */ /* 0x000fe200018e060c */
[----:B------:R4:W-:Y:S01]  /*7e650*/  STL.64 [R1+0x1748], R24 ;  /* 0x0017481801007387 */ /* 0x0009e20000100a00 */
[----:B------:R-:W0:Y:S01]  /*7e660*/  LDC R20, c[0x0][0x248] ;  /* 0x00009200ff147b82 */ /* 0x000e220000000800 */
[C---:B--2---:R-:W-:Y:S02]  /*7e670*/  IADD3 R26, P4, R5.reuse, R8, RZ ;  /* 0x00000008051a7210 */ /* 0x044fe40007f9e0ff */
[----:B----4-:R-:W-:-:S03]  /*7e680*/  IADD3 R24, P1, R5, R0, RZ ;  /* 0x0000000005187210 */ /* 0x010fc60007f3e0ff */
[C---:B------:R-:W-:Y:S02]  /*7e690*/  IMAD.X R27, R19.reuse, 0x1, R3, P4 ;  /* 0x00000001131b7824 */ /* 0x040fe400020e0603 */
        /* <DEDUP_REMOVED lines=8> */
[C---:B------:R-:W-:Y:S02]  /*7e720*/  IMAD.IADD R5, R4.reuse, 0x1, R22 ;  /* 0x0000000104057824 */ /* 0x040fe400078e0216 */
[----:B------:R-:W4:Y:S01]  /*7e730*/  LDC R22, c[0x0][0x248] ;  /* 0x00009200ff167b82 */ /* 0x000f220000000800 */
[C---:B--2---:R-:W-:Y:S02]  /*7e740*/  IADD3 R24, P1, R4.reuse, R0, RZ ;  /* 0x0000000004187210 */ /* 0x044fe40007f3e0ff */
[----:B------:R-:W-:-:S03]  /*7e750*/  IADD3 R26, P4, R4, R8, RZ ;  /* 0x00000008041a7210 */ /* 0x000fc60007f9e0ff */
[C---:B------:R-:W-:Y:S01]  /*7e760*/  IMAD.X R25, R19.reuse, 0x1, R13, P1 ;  /* 0x0000000113197824 */ /* 0x040fe200008e060d */
[----:B------:R-:W-:Y:S01]  /*7e770*/  STL.64 [R1+0x1788], R28 ;  /* 0x0017881c01007387 */ /* 0x000fe20000100a00 */
[----:B------:R-:W-:Y:S01]  /*7e780*/  IMAD.X R27, R19, 0x1, R3, P4 ;  /* 0x00000001131b7824 */ /* 0x000fe200020e0603 */
[----:B------:R-:W-:Y:S02]  /*7e790*/  SHF.R.S32.HI R19, RZ, 0x1f, R5 ;  /* 0x0000001fff137819 */ /* 0x000fe40000011405 */
[----:B------:R2:W-:Y:S02]  /*7e7a0*/  STL.64 [R1+0x1778], R24 ;  /* 0x0017781801007387 */ /* 0x0005e40000100a00 */
[----:B--2---:R-:W-:Y:S02]  /*7e7b0*/  IADD3 R24, P1, R5, R11, RZ ;  /* 0x0000000b05187210 */ /* 0x004fe40007f3e0ff */
[----:B------:R2:W-:Y:S03]  /*7e7c0*/  STL.64 [R1+0x1780], R26 ;  /* 0x0017801a01007387 */ /* 0x0005e60000100a00 */
[----:B------:R-:W-:Y:S01]  /*7e7d0*/  IMAD.X R25, R19, 0x1, R2, P1 ;  /* 0x0000000113197824 */ /* 0x000fe200008e0602 */
[----:B------:R-:W-:-:S04]  /*7e7e0*/  IADD3 R28, P3, R5, R9, RZ ;  /* 0x00000009051c7210 */ /* 0x000fc80007f7e0ff */
[----:B------:R3:W-:Y:S01]  /*7e7f0*/  STL.64 [R1+0x17a0], R24 ;  /* 0x0017a01801007387 */ /* 0x0007e20000100a00 */
[----:B------:R-:W-:Y:S01]  /*7e800*/  IMAD.X R29, R19, 0x1, R12, P3 ;  /* 0x00000001131d7824 */ /* 0x000fe200018e060c */
[C---:B--2---:R-:W-:Y:S01]  /*7e810*/  IADD3 R26, P4, R5.reuse, R8, RZ ;  /* 0x00000008051a7210 */ /* 0x044fe20007f9e0ff */
[C---:B-1----:R-:W-:Y:S01]  /*7e820*/  IMAD.IADD R4, R5.reuse, 0x1, R18 ;  /* 0x0000000105047824 */ /* 0x042fe200078e0212 */
[----:B---3--:R-:W-:Y:S02]  /*7e830*/  IADD3 R24, P1, R5, R0, RZ ;  /* 0x0000000005187210 */ /* 0x008fe40007f3e0ff */
        /* <DEDUP_REMOVED lines=13> */
[----:B------:R-:W2:Y:S02]  /*7e910*/  LDC R252, c[0x0][0x248] ;  /* 0x00009200fffc7b82 */ /* 0x000ea40000000800 */
[----:B------:R-:W-:Y:S01]  /*7e920*/  IMAD.X R27, R19, 0x1, R3, P4 ;  /* 0x00000001131b7824 */ /* 0x000fe200020e0603 */
[----:B---3--:R-:W-:-:S04]  /*7e930*/  IADD3 R24, P1, R4, R0, RZ ;  /* 0x0000000004187210 */ /* 0x008fc80007f3e0ff */
[----:B------:R-:W-:Y:S01]  /*7e940*/  STL.64 [R1+0x17d8], R26 ;  /* 0x0017d81a01007387 */ /* 0x000fe20000100a00 */
[C---:B------:R-:W-:Y:S02]  /*7e950*/  IMAD.X R25, R19.reuse, 0x1, R13, P1 ;  /* 0x0000000113197824 */ /* 0x040fe400008e060d */
[----:B------:R-:W-:Y:S01]  /*7e960*/  IMAD.X R167, R19, 0x1, R12, P3 ;  /* 0x0000000113a77824 */ /* 0x000fe200018e060c */
[----:B------:R-:W-:Y:S02]  /*7e970*/  SHF.R.S32.HI R19, RZ, 0x1f, R5 ;  /* 0x0000001fff137819 */ /* 0x000fe40000011405 */
[----:B------:R3:W-:Y:S01]  /*7e980*/  STL.64 [R1+0x17c8], R24 ;  /* 0x0017c81801007387 */ /* 0x0007e20000100a00 */
[C---:B------:R-:W-:Y:S02]  /*7e990*/  IADD3 R28, P3, R5.reuse, R9, RZ ;  /* 0x00000009051c7210 */ /* 0x040fe40007f7e0ff */
[----:B---3--:R-:W-:-:S05]  /*7e9a0*/  IADD3 R24, P1, R5, R11, RZ ;  /* 0x0000000b05187210 */ /* 0x008fca0007f3e0ff */
[----:B------:R-:W-:-:S05]  /*7e9b0*/  IMAD.X R25, R19, 0x1, R2, P1 ;  /* 0x0000000113197824 */ /* 0x000fca00008e0602 */
[----:B------:R3:W-:Y:S01]  /*7e9c0*/  STL.64 [R1+0x17d0], R24 ;  /* 0x0017d01801007387 */ /* 0x0007e20000100a00 */
[----:B------:R-:W-:Y:S01]  /*7e9d0*/  IMAD.X R29, R19, 0x1, R12, P3 ;  /* 0x00000001131d7824 */ /* 0x000fe200018e060c */
[C---:B------:R-:W-:Y:S01]  /*7e9e0*/  IADD3 R26, P4, R5.reuse, R8, RZ ;  /* 0x00000008051a7210 */ /* 0x040fe20007f9e0ff */
[C---:B0-----:R-:W-:Y:S02]  /*7e9f0*/  IMAD.IADD R4, R5.reuse, 0x1, R21 ;  /* 0x0000000105047824 */ /* 0x041fe400078e0215 */
[----:B------:R-:W0:Y:S01]  /*7ea00*/  LDC R21, c[0x0][0x248] ;  /* 0x00009200ff157b82 */ /* 0x000e220000000800 */
[----:B---3--:R-:W-:Y:S01]  /*7ea10*/  IADD3 R24, P1, R5, R0, RZ ;  /* 0x0000000005187210 */ /* 0x008fe20007f3e0ff */
[----:B------:R-:W-:Y:S04]  /*7ea20*/  STL.64 [R1+0x17e8], R28 ;  /* 0x0017e81c01007387 */ /* 0x000fe80000100a00 */
[----:B------:R-:W-:-:S02]  /*7ea30*/  IMAD.X R25, R19, 0x1, R13, P1 ;  /* 0x0000000113197824 */ /* 0x000fc400008e060d */
[----:B------:R-:W-:Y:S01]  /*7ea40*/  IMAD.X R27, R19, 0x1, R3, P4 ;  /* 0x00000001131b7824 */ /* 0x000fe200020e0603 */
[----:B------:R-:W-:Y:S02]  /*7ea50*/  SHF.R.S32.HI R19, RZ, 0x1f, R4 ;  /* 0x0000001fff137819 */ /* 0x000fe40000011404 */
[----:B------:R3:W-:Y:S02]  /*7ea60*/  STL.64 [R1+0x1800], R24 ;  /* 0x0018001801007387 */ /* 0x0007e40000100a00 */
[----:B---3--:R-:W-:Y:S02]  /*7ea70*/  IADD3 R24, P1, R4, R11, RZ ;  /* 0x0000000b04187210 */ /* 0x008fe40007f3e0ff */
[----:B------:R3:W-:Y:S03]  /*7ea80*/  STL.64 [R1+0x17f0], R26 ;  /* 0x0017f01a01007387 */ /* 0x0007e60000100a00 */
[----:B------:R-:W-:-:S05]  /*7ea90*/  IMAD.X R25, R19, 0x1, R2, P1 ;  /* 0x0000000113197824 */ /* 0x000fca00008e0602 */
[----:B------:R4:W-:Y:S01]  /*7eaa0*/  STL.64 [R1+0x17f8], R24 ;  /* 0x0017f81801007387 */ /* 0x0009e20000100a00 */
[C---:B------:R-:W-:Y:S01]  /*7eab0*/  IADD3 R170, P3, R4.reuse, R9, RZ ;  /* 0x0000000904aa7210 */ /* 0x040fe20007f7e0ff */
[C---:B------:R-:W-:Y:S01]  /*7eac0*/  IMAD.IADD R5, R4.reuse, 0x1, R20 ;  /* 0x0000000104057824 */ /* 0x040fe200078e0214 */
[C---:B---3--:R-:W-:Y:S01]  /*7ead0*/  IADD3 R26, P4, R4.reuse, R8, RZ ;  /* 0x00000008041a7210 */ /* 0x048fe20007f9e0ff */
[----:B------:R-:W3:Y:S01]  /*7eae0*/  LDC R20, c[0x0][0x248] ;  /* 0x00009200ff147b82 */ /* 0x000ee20000000800 */
[----:B----4-:R-:W-:-:S05]  /*7eaf0*/  IADD3 R24, P1, R4, R0, RZ ;  /* 0x0000000004187210 */ /* 0x010fca0007f3e0ff */
[C---:B------:R-:W-:Y:S02]  /*7eb00*/  IMAD.X R25, R19.reuse, 0x1, R13, P1 ;  /* 0x0000000113197824 */ /* 0x040fe400008e060d */
[C---:B------:R-:W-:Y:S02]  /*7eb10*/  IMAD.X R171, R19.reuse, 0x1, R12, P3 ;  /* 0x0000000113ab7824 */ /* 0x040fe400018e060c */
[----:B------:R-:W-:Y:S01]  /*7eb20*/  IMAD.X R27, R19, 0x1, R3, P4 ;  /* 0x00000001131b7824 */ /* 0x000fe200020e0603 */
[----:B------:R4:W-:Y:S01]  /*7eb30*/  STL.64 [R1+0x1818], R24 ;  /* 0x0018181801007387 */ /* 0x0009e20000100a00 */
[----:B------:R-:W-:Y:S02]  /*7eb40*/  SHF.R.S32.HI R19, RZ, 0x1f, R5 ;  /* 0x0000001fff137819 */ /* 0x000fe40000011405 */
[C---:B------:R-:W-:Y:S02]  /*7eb50*/  IADD3 R28, P3, R5.reuse, R9, RZ ;  /* 0x00000009051c7210 */ /* 0x040fe40007f7e0ff */
[----:B----4-:R-:W-:Y:S01]  /*7eb60*/  IADD3 R24, P1, R5, R11, RZ ;  /* 0x0000000b05187210 */ /* 0x010fe20007f3e0ff */
[----:B------:R4:W-:Y:S04]  /*7eb70*/  STL.64 [R1+0x1810], R26 ;  /* 0x0018101a01007387 */ /* 0x0009e80000100a00 */
[----:B------:R-:W-:-:S05]  /*7eb80*/  IMAD.X R25, R19, 0x1, R2, P1 ;  /* 0x0000000113197824 */ /* 0x000fca00008e0602 */
[----:B------:R1:W-:Y:S01]  /*7eb90*/  STL.64 [R1+0x1828], R24 ;  /* 0x0018281801007387 */ /* 0x0003e20000100a00 */
[----:B----4-:R-:W-:Y:S01]  /*7eba0*/  IADD3 R26, P4, R5, R8, RZ ;  /* 0x00000008051a7210 */ /* 0x010fe20007f9e0ff */
[----:B------:R-:W-:Y:S02]  /*7ebb0*/  IMAD.X R29, R19, 0x1, R12, P3 ;  /* 0x00000001131d7824 */ /* 0x000fe400018e060c */
[----:B------:R-:W-:Y:S02]  /*7ebc0*/  IMAD.IADD R4, R5, 0x1, R22 ;  /* 0x0000000105047824 */ /* 0x000fe400078e0216 */
[----:B------:R-:W-:Y:S01]  /*7ebd0*/  IMAD.X R27, R19, 0x1, R3, P4 ;  /* 0x00000001131b7824 */ /* 0x000fe200020e0603 */
[----:B-1----:R-:W-:Y:S01]  /*7ebe0*/  IADD3 R24, P1, R5, R0, RZ ;  /* 0x0000000005187210 */ /* 0x002fe20007f3e0ff */
[----:B------:R-:W-:Y:S01]  /*7ebf0*/  STL.64 [R1+0x1838], R28 ;  /* 0x0018381c01007387 */ /* 0x000fe20000100a00 */
[----:B------:R-:W-:Y:S01]  /*7ec00*/  IMAD.MOV.U32 R179, RZ, RZ, R177 ;  /* 0x000000ffffb37224 */ /* 0x000fe200078e00b1 */
[----:B------:R-:W1:Y:S02]  /*7ec10*/  LDC R22, c[0x0][0x248] ;  /* 0x00009200ff167b82 */ /* 0x000e640000000800 */
        /* <DEDUP_REMOVED lines=23> */
[C---:B--2---:R-:W-:Y:S01]  /*7ed90*/  IMAD.IADD R4, R5.reuse, 0x1, R252 ;  /* 0x0000000105047824 */ /* 0x044fe200078e02fc */
[C---:B----4-:R-:W-:Y:S01]  /*7eda0*/  IADD3 R26, P4, R5.reuse, R8, RZ ;  /* 0x00000008051a7210 */ /* 0x050fe20007f9e0ff */
[----:B------:R-:W2:Y:S01]  /*7edb0*/  LDC R252, c[0x0][0x248] ;  /* 0x00009200fffc7b82 */ /* 0x000ea20000000800 */
        /* <DEDUP_REMOVED lines=13> */
[----:B------:R-:W0:Y:S02]  /*7ee90*/  LDC R21, c[0x0][0x248] ;  /* 0x00009200ff157b82 */ /* 0x000e240000000800 */
        /* <DEDUP_REMOVED lines=29> */
[C---:B-1----:R-:W-:Y:S01]  /*7f070*/  IMAD.IADD R5, R4.reuse, 0x1, R22 ;  /* 0x0000000104057824 */ /* 0x042fe200078e0216 */
[----:B--2---:R-:W-:Y:S02]  /*7f080*/  IADD3 R24, P1, R4, R0, RZ ;  /* 0x0000000004187210 */ /* 0x004fe40007f3e0ff */
        /* <DEDUP_REMOVED lines=806> */
[----:B------:R-:W-:Y:S01]  /*822f0*/  IMAD.X R25, R19, 0x1, R2, P1 ;  /* 0x0000000113197824 */ /* 0x000fe200008e0602 */
[----:B------:R-:W-:-:S04]  /*82300*/  IADD3 R28, P3, R5, R9, RZ ;  /* 0x00000009051c7210 */ /* 0x000fc80007f7e0ff */
[----:B------:R4:W-:Y:S01]  /*82310*/  STL.64 [R1+0x18f0], R24 ;  /* 0x0018f01801007387 */ /* 0x0009e20000100a00 */
[----:B------:R-:W-:Y:S01]  /*82320*/  IMAD.X R29, R19, 0x1, R12, P3 ;  /* 0x00000001131d7824 */ /* 0x000fe200018e060c */
[C---:B---3--:R-:W-:Y:S01]  /*82330*/  IADD3 R26, P4, R5.reuse, R8, RZ ;  /* 0x00000008051a7210 */ /* 0x048fe20007f9e0ff */
[C---:B------:R-:W-:Y:S01]  /*82340*/  IMAD.IADD R4, R5.reuse, 0x1, R22 ;  /* 0x0000000105047824 */ /* 0x040fe200078e0216 */
[----:B----4-:R-:W-:Y:S02]  /*82350*/  IADD3 R24, P1, R5, R0, RZ ;  /* 0x0000000005187210 */ /* 0x010fe40007f3e0ff */
[----:B------:R-:W-:Y:S01]  /*82360*/  STL.64 [R1+0x1880], R28 ;  /* 0x0018801c01007387 */ /* 0x000fe20000100a00 */
[C---:B------:R-:W-:Y:S01]  /*82370*/  IMAD.X R27, R19.reuse, 0x1, R3, P4 ;  /* 0x00000001131b7824 */ /* 0x040fe200020e0603 */
[----:B------:R-:W3:Y:S01]  /*82380*/  LDC R22, c[0x0][0x248] ;  /* 0x00009200ff167b82 */ /* 0x000ee20000000800 */
        /* <DEDUP_REMOVED lines=10> */
[C---:B------:R-:W-:Y:S01]  /*82430*/  IMAD.IADD R5, R4.reuse, 0x1, R18 ;  /* 0x0000000104057824 */ /* 0x040fe200078e0212 */
[----:B0-----:R-:W-:Y:S02]  /*82440*/  IADD3 R24, P1, R4, R0, RZ ;  /* 0x0000000004187210 */ /* 0x001fe40007f3e0ff */
[----:B------:R-:W-:Y:S01]  /*82450*/  STL.64 [R1+0x1700], R28 ;  /* 0x0017001c01007387 */ /* 0x000fe20000100a00 */
[C---:B------:R-:W-:Y:S01]  /*82460*/  IMAD.X R27, R19.reuse, 0x1, R3, P4 ;  /* 0x00000001131b7824 */ /* 0x040fe200020e0603 */
[----:B------:R-:W0:Y:S01]  /*82470*/  LDC R18, c[0x0][0x248] ;  /* 0x00009200ff127b82 */ /* 0x000e220000000800 */
[----:B------:R-:W-:Y:S01]  /*82480*/  IMAD.X R25, R19, 0x1, R13, P1 ;  /* 0x0000000113197824 */ /* 0x000fe200008e060d */
[----:B------:R-:W-:-:S04]  /*82490*/  SHF.R.S32.HI R19, RZ, 0x1f, R5 ;  /* 0x0000001fff137819 */ /* 0x000fc80000011405 */
[----:B------:R4:W-:Y:S02]  /*824a0*/  STL.64 [R1+0x1610], R24 ;  /* 0x0016101801007387 */ /* 0x0009e40000100a00 */
[----:B----4-:R-:W-:Y:S02]  /*824b0*/  IADD3 R24, P1, R5, R11, RZ ;  /* 0x0000000b05187210 */ /* 0x010fe40007f3e0ff */
[----:B------:R4:W-:Y:S03]  /*824c0*/  STL.64 [R1+0x1690], R26 ;  /* 0x0016901a01007387 */ /* 0x0009e60000100a00 */
[----:B------:R-:W-:-:S05]  /*824d0*/  IMAD.X R25, R19, 0x1, R2, P1 ;  /* 0x0000000113197824 */ /* 0x000fca00008e0602 */
[----:B------:R1:W-:Y:S01]  /*824e0*/  STL.64 [R1+0x1588], R24 ;  /* 0x0015881801007387 */ /* 0x0003e20000100a00 */
[C---:B------:R-:W-:Y:S01]  /*824f0*/  IADD3 R230, P3, R5.reuse, R9, RZ ;  /* 0x0000000905e67210 */ /* 0x040fe20007f7e0ff */
[C---:B------:R-:W-:Y:S01]  /*82500*/  IMAD.IADD R4, R5.reuse, 0x1, R252 ;  /* 0x0000000105047824 */ /* 0x040fe200078e02fc */
[C---:B----4-:R-:W-:Y:S01]  /*82510*/  IADD3 R26, P4, R5.reuse, R8, RZ ;  /* 0x00000008051a7210 */ /* 0x050fe20007f9e0ff */
[----:B------:R-:W4:Y:S01]  /*82520*/  LDC R252, c[0x0][0x248] ;  /* 0x00009200fffc7b82 */ /* 0x000f220000000800 */
        /* <DEDUP_REMOVED lines=10> */
[C---:B------:R-:W-:Y:S01]  /*825d0*/  IADD3 R234, P3, R4.reuse, R9, RZ ;  /* 0x0000000904ea7210 */ /* 0x040fe20007f7e0ff */
[C---:B------:R-:W-:Y:S01]  /*825e0*/  IMAD.IADD R5, R4.reuse, 0x1, R21 ;  /* 0x0000000104057824 */ /* 0x040fe200078e0215 */
[C---:B-1----:R-:W-:Y:S01]  /*825f0*/  IADD3 R26, P4, R4.reuse, R8, RZ ;  /* 0x00000008041a7210 */ /* 0x042fe20007f9e0ff */
[----:B------:R-:W-:Y:S01]  /*82600*/  IMAD.MOV.U32 R248, RZ, RZ, R236 ;  /* 0x000000fffff87224 */ /* 0x000fe200078e00ec */
        /* <DEDUP_REMOVED lines=9> */
[----:B------:R-:W-:Y:S01]  /*826a0*/  IMAD.X R25, R19, 0x1, R2, P1 ;  /* 0x0000000113197824 */ /* 0x000fe200008e0602 */
[----:B------:R-:W-:-:S04]  /*826b0*/  IADD3 R28, P3, R5, R9, RZ ;  /* 0x00000009051c7210 */ /* 0x000fc80007f7e0ff */
[----:B------:R3:W-:Y:S01]  /*826c0*/  STL.64 [R1+0xc68], R24 ;  /* 0x000c681801007387 */ /* 0x0007e20000100a00 */
[----:B------:R-:W-:Y:S01]  /*826d0*/  IMAD.X R29, R19, 0x1, R12, P3 ;  /* 0x00000001131d7824 */ /* 0x000fe200018e060c */
[C---:B--2---:R-:W-:Y:S01]  /*826e0*/  IADD3 R26, P4, R5.reuse, R8, RZ ;  /* 0x00000008051a7210 */ /* 0x044fe20007f9e0ff */
[C---:B------:R-:W-:Y:S01]  /*826f0*/  IMAD.IADD R4, R5.reuse, 0x1, R20 ;  /* 0x0000000105047824 */ /* 0x040fe200078e0214 */
[----:B---3--:R-:W-:Y:S02]  /*82700*/  IADD3 R24, P1, R5, R0, RZ ;  /* 0x0000000005187210 */ /* 0x008fe40007f3e0ff */
[----:B------:R-:W-:Y:S01]  /*82710*/  STL.64 [R1+0xb20], R28 ;  /* 0x000b201c01007387 */ /* 0x000fe20000100a00 */
[C---:B------:R-:W-:Y:S01]  /*82720*/  IMAD.X R27, R19.reuse, 0x1, R3, P4 ;  /* 0x00000001131b7824 */ /* 0x040fe200020e0603 */
[----:B------:R-:W2:Y:S01]  /*82730*/  LDC R20, c[0x0][0x248] ;  /* 0x00009200ff147b82 */ /* 0x000ea20000000800 */
        /* <DEDUP_REMOVED lines=12> */
[----:B------:R0:W-:Y:S01]  /*82800*/  STL.64 [R1+0x5d8], R28 ;  /* 0x0005d81c01007387 */ /* 0x0001e20000100a00 */
[C---:B------:R-:W-:Y:S01]  /*82810*/  IMAD.X R27, R19.reuse, 0x1, R3, P4 ;  /* 0x00000001131b7824 */ /* 0x040fe200020e0603 */
[----:B------:R-:W3:Y:S01]  /*82820*/  LDC R22, c[0x0][0x248] ;  /* 0x00009200ff167b82 */ /* 0x000ee20000000800 */
[----:B------:R-:W-:Y:S01]  /*82830*/  IMAD.X R25, R19, 0x1, R13, P1 ;  /* 0x0000000113197824 */ /* 0x000fe200008e060d */
[----:B------:R-:W-:-:S04]  /*82840*/  SHF.R.S32.HI R19, RZ, 0x1f, R5 ;  /* 0x0000001fff137819 */ /* 0x000fc80000011405 */
[----:B------:R4:W-:Y:S01]  /*82850*/  STL.64 [R1+0x2f0], R24 ;  /* 0x0002f01801007387 */ /* 0x0009e20000100a00 */
[C---:B------:R-:W-:Y:S01]  /*82860*/  IADD3 R236, P3, R5.reuse, R9, RZ ;  /* 0x0000000905ec7210 */ /* 0x040fe20007f7e0ff */
[C---:B------:R-:W-:Y:S01]  /*82870*/  IMAD.IADD R4, R5.reuse, 0x1, R18 ;  /* 0x0000000105047824 */ /* 0x040fe200078e0212 */
[----:B0-----:R-:W0:Y:S01]  /*82880*/  LDC R28, c[0x0][0x248] ;  /* 0x00009200ff1c7b82 */ /* 0x001e220000000800 */
[----:B----4-:R-:W-:Y:S01]  /*82890*/  IADD3 R24, P1, R5, R11, RZ ;  /* 0x0000000b05187210 */ /* 0x010fe20007f3e0ff */
[----:B------:R4:W-:Y:S04]  /*828a0*/  STL.64 [R1+0x490], R26 ;  /* 0x0004901a01007387 */ /* 0x0009e80000100a00 */
[----:B------:R-:W-:-:S05]  /*828b0*/  IMAD.X R25, R19, 0x1, R2, P1 ;  /* 0x0000000113197824 */ /* 0x000fca00008e0602 */
[----:B------:R1:W-:Y:S01]  /*828c0*/  STL.64 [R1+0x260], R24 ;  /* 0x0002601801007387 */ /* 0x0003e20000100a00 */
[C---:B----4-:R-:W-:Y:S02]  /*828d0*/  IADD3 R26, P4, R5.reuse, R8, RZ ;  /* 0x00000008051a7210 */ /* 0x050fe40007f9e0ff */
[----:B-1----:R-:W-:Y:S01]  /*828e0*/  IADD3 R24, P1, R5, R0, RZ ;  /* 0x0000000005187210 */ /* 0x002fe20007f3e0ff */
[----:B------:R-:W-:-:S04]  /*828f0*/  IMAD.MOV.U32 R249, RZ, RZ, R237 ;  /* 0x000000fffff97224 */ /* 0x000fc800078e00ed */
        /* <DEDUP_REMOVED lines=9> */
[----:B------:R-:W-:Y:S02]  /*82990*/  IMAD.MOV.U32 R245, RZ, RZ, R249 ;  /* 0x000000fffff57224 */ /* 0x000fe400078e00f9 */
[----:B------:R-:W-:Y:S01]  /*829a0*/  IMAD.MOV.U32 R249, RZ, RZ, R240 ;  /* 0x000000fffff97224 */ /* 0x000fe200078e00f0 */
[C---:B------:R-:W-:Y:S01]  /*829b0*/  IADD3 R240, P3, R4.reuse, R9, RZ ;  /* 0x0000000904f07210 */ /* 0x040fe20007f7e0ff */
[C---:B------:R-:W-:Y:S01]  /*829c0*/  IMAD.IADD R5, R4.reuse, 0x1, R252 ;  /* 0x0000000104057824 */ /* 0x040fe200078e02fc */
[C---:B-1----:R-:W-:Y:S01]  /*829d0*/  IADD3 R26, P4, R4.reuse, R8, RZ ;  /* 0x00000008041a7210 */ /* 0x042fe20007f9e0ff */
[----:B------:R-:W-:Y:S01]  /*829e0*/  IMAD.MOV.U32 R18, RZ, RZ, R241 ;  /* 0x000000ffff127224 */ /* 0x000fe200078e00f1 */
[----:B------:R-:W1:Y:S01]  /*829f0*/  LDC R252, c[0x0][0x248] ;  /* 0x00009200fffc7b82 */ /* 0x000e620000000800 */
        /* <DEDUP_REMOVED lines=15> */
[----:B--2---:R-:W-:Y:S01]  /*82af0*/  IADD3 R24, P1, R5, R0, RZ ;  /* 0x0000000005187210 */ /* 0x004fe20007f3e0ff */
[----:B------:R2:W-:Y:S01]  /*82b00*/  STL.64 [R1+0x218], R30 ;  /* 0x0002181e01007387 */ /* 0x0005e20000100a00 */
[----:B------:R-:W-:Y:S01]  /*82b10*/  IMAD.MOV.U32 R250, RZ, RZ, R238 ;  /* 0x000000fffffa7224 */ /* 0x000fe200078e00ee */
[----:B------:R-:W4:Y:S02]  /*82b20*/  LDC R21, c[0x0][0x248] ;  /* 0x00009200ff157b82 */ /* 0x000f240000000800 */
[----:B------:R-:W-:Y:S01]  /*82b30*/  IMAD.X R25, R19, 0x1, R13, P1 ;  /* 0x0000000113197824 */ /* 0x000fe200008e060d */
[----:B------:R-:W-:Y:S01]  /*82b40*/  STL.64 [R1+0x210], R26 ;  /* 0x0002101a01007387 */ /* 0x000fe20000100a00 */
[----:B------:R-:W-:-:S03]  /*82b50*/  SHF.R.S32.HI R19, RZ, 0x1f, R4 ;  /* 0x0000001fff137819 */ /* 0x000fc60000011404 */
[----:B------:R3:W-:Y:S01]  /*82b60*/  STL.64 [R1+0x208], R24 ;  /* 0x0002081801007387 */ /* 0x0007e20000100a00 */
[C---:B--2---:R-:W-:Y:S02]  /*82b70*/  IADD3 R30, P3, R4.reuse, R9, RZ ;  /* 0x00000009041e7210 */ /* 0x044fe40007f7e0ff */
[----:B---3--:R-:W-:-:S05]  /*82b80*/  IADD3 R24, P1, R4, R11, RZ ;  /* 0x0000000b04187210 */ /* 0x008fca0007f3e0ff */
[----:B------:R-:W-:Y:S01]  /*82b90*/  IMAD.X R25, R19, 0x1, R2, P1 ;  /* 0x0000000113197824 */ /* 0x000fe200008e0602 */
[----:B------:R-:W-:-:S04]  /*82ba0*/  IADD3 R26, P4, R4, R8, RZ ;  /* 0x00000008041a7210 */ /* 0x000fc80007f9e0ff */
[----:B------:R2:W-:Y:S01]  /*82bb0*/  STL.64 [R1+0x200], R24 ;  /* 0x0002001801007387 */ /* 0x0005e20000100a00 */
[C---:B------:R-:W-:Y:S02]  /*82bc0*/  IMAD.X R31, R19.reuse, 0x1, R12, P3 ;  /* 0x00000001131f7824 */ /* 0x040fe400018e060c */
[C---:B------:R-:W-:Y:S02]  /*82bd0*/  IMAD.X R27, R19.reuse, 0x1, R3, P4 ;  /* 0x00000001131b7824 */ /* 0x040fe400020e0603 */
[C---:B------:R-:W-:Y:S01]  /*82be0*/  IMAD.IADD R5, R4.reuse, 0x1, R20 ;  /* 0x0000000104057824 */ /* 0x040fe200078e0214 */
[----:B--2---:R-:W-:Y:S01]  /*82bf0*/  IADD3 R24, P1, R4, R0, RZ ;  /* 0x0000000004187210 */ /* 0x004fe20007f3e0ff */
[----:B------:R2:W-:Y:S01]  /*82c00*/  STL.64 [R1+0x1f8], R30 ;  /* 0x0001f81e01007387 */ /* 0x0005e20000100a00 */
[----:B------:R-:W-:Y:S01]  /*82c10*/  IMAD.MOV.U32 R251, RZ, RZ, R239 ;  /* 0x000000fffffb7224 */ /* 0x000fe200078e00ef */
[----:B------:R-:W3:Y:S02]  /*82c20*/  LDC R20, c[0x0][0x248] ;  /* 0x00009200ff147b82 */ /* 0x000ee40000000800 */
[----:B------:R-:W-:Y:S01]  /*82c30*/  IMAD.X R25, R19, 0x1, R13, P1 ;  /* 0x0000000113197824 */ /* 0x000fe200008e060d */
[----:B------:R-:W-:Y:S01]  /*82c40*/  STL.64 [R1+0x1f0], R26 ;  /* 0x0001f01a01007387 */ /* 0x000fe20000100a00 */
[----:B------:R-:W-:-:S03]  /*82c50*/  SHF.R.S32.HI R19, RZ, 0x1f, R5 ;  /* 0x0000001fff137819 */ /* 0x000fc60000011405 */
[----:B------:R0:W-:Y:S01]  /*82c60*/  STL.64 [R1+0x1e8], R24 ;  /* 0x0001e81801007387 */ /* 0x0001e20000100a00 */
[C---:B------:R-:W-:Y:S01]  /*82c70*/  IADD3 R238, P3, R5.reuse, R9, RZ ;  /* 0x0000000905ee7210 */ /* 0x040fe20007f7e0ff */
[C---:B------:R-:W-:Y:S01]  /*82c80*/  IMAD.IADD R4, R5.reuse, 0x1, R22 ;  /* 0x0000000105047824 */ /* 0x040fe200078e0216 */
[----:B--2---:R-:W2:Y:S01]  /*82c90*/  LDC R30, c[0x0][0x248] ;  /* 0x00009200ff1e7b82 */ /* 0x004ea20000000800 */
[C---:B0-----:R-:W-:Y:S02]  /*82ca0*/  IADD3 R24, P1, R5.reuse, R11, RZ ;  /* 0x0000000b05187210 */ /* 0x041fe40007f3e0ff */
[----:B------:R-:W-:Y:S01]  /*82cb0*/  IADD3 R26, P4, R5, R8, RZ ;  /* 0x00000008051a7210 */ /* 0x000fe20007f9e0ff */
[----:B------:R-:W-:-:S04]  /*82cc0*/  IMAD.X R239, R19, 0x1, R12, P3 ;  /* 0x0000000113ef7824 */ /* 0x000fc800018e060c */
[----:B------:R-:W0:Y:S01]  /*82cd0*/  LDC R22, c[0x0][0x248] ;  /* 0x00009200ff167b82 */ /* 0x000e220000000800 */
[----:B------:R-:W-:-:S05]  /*82ce0*/  IMAD.X R25, R19, 0x1, R2, P1 ;  /* 0x0000000113197824 */ /* 0x000fca00008e0602 */
[----:B------:R1:W-:Y:S01]  /*82cf0*/  STL.64 [R1+0x1e0], R24 ;  /* 0x0001e01801007387 */ /* 0x0003e20000100a00 */
[----:B------:R-:W-:Y:S01]  /*82d00*/  IMAD.X R27, R19, 0x1, R3, P4 ;  /* 0x00000001131b7824 */ /* 0x000fe200020e0603 */
[----:B-1----:R-:W-:-:S05]  /*82d10*/  IADD3 R24, P1, R5, R0, RZ ;  /* 0x0000000005187210 */ /* 0x002fca0007f3e0ff */
[----:B------:R-:W-:Y:S01]  /*82d20*/  IMAD.X R25, R19, 0x1, R13, P1 ;  /* 0x0000000113197824 */ /* 0x000fe200008e060d */
[----:B------:R-:W-:-:S04]  /*82d30*/  SHF.R.S32.HI R19, RZ, 0x1f, R4 ;  /* 0x0000001fff137819 */ /* 0x000fc80000011404 */
[----:B------:R1:W-:Y:S02]  /*82d40*/  STL.64 [R1+0x1c8], R24 ;  /* 0x0001c81801007387 */ /* 0x0003e40000100a00 */
[----:B-1----:R-:W-:Y:S02]  /*82d50*/  IADD3 R24, P1, R4, R11, RZ ;  /* 0x0000000b04187210 */ /* 0x002fe40007f3e0ff */
[----:B------:R1:W-:Y:S03]  /*82d60*/  STL.64 [R1+0x1d0], R26 ;  /* 0x0001d01a01007387 */ /* 0x0003e60000100a00 */
[----:B------:R-:W-:-:S05]  /*82d70*/  IMAD.X R25, R19, 0x1, R2, P1 ;  /* 0x0000000113197824 */ /* 0x000fca00008e0602 */
[----:B------:R4:W-:Y:S01]  /*82d80*/  STL.64 [R1+0x1c0], R24 ;  /* 0x0001c01801007387 */ /* 0x0009e20000100a00 */
[C---:B-1----:R-:W-:Y:S01]  /*82d90*/  IADD3 R26, P3, R4.reuse, R9, RZ ;  /* 0x00000009041a7210 */ /* 0x042fe20007f7e0ff */
[----:B------:R-:W-:Y:S01]  /*82da0*/  IMAD.MOV.U32 R246, RZ, RZ, R242 ;  /* 0x000000fffff67224 */ /* 0x000fe200078e00f2 */
[C---:B------:R-:W-:Y:S01]  /*82db0*/  IADD3 R242, P4, R4.reuse, R8, RZ ;  /* 0x0000000804f27210 */ /* 0x040fe20007f9e0ff */
[C---:B------:R-:W-:Y:S02]  /*82dc0*/  IMAD.IADD R5, R4.reuse, 0x1, R28 ;  /* 0x0000000104057824 */ /* 0x040fe400078e021c */
[----:B------:R-:W-:Y:S01]  /*82dd0*/  IMAD.X R27, R19, 0x1, R12, P3 ;  /* 0x00000001131b7824 */ /* 0x000fe200018e060c */
[----:B----4-:R-:W-:Y:S01]  /*82de0*/  IADD3 R24, P1, R4, R0, RZ ;  /* 0x0000000004187210 */ /* 0x010fe20007f3e0ff */
[----:B------:R-:W-:-:S04]  /*82df0*/  IMAD.MOV.U32 R247, RZ, RZ, R243 ;  /* 0x000000fffff77224 */ /* 0x000fc800078e00f3 */
[C---:B------:R-:W-:Y:S01]  /*82e00*/  IMAD.X R25, R19.reuse, 0x1, R13, P1 ;  /* 0x0000000113197824 */ /* 0x040fe200008e060d */
[----:B------:R-:W-:Y:S01]  /*82e10*/  STL.64 [R1+0x1b8], R26 ;  /* 0x0001b81a01007387 */ /* 0x000fe20000100a00 */
[----:B------:R-:W-:Y:S01]  /*82e20*/  IMAD.X R243, R19, 0x1, R3, P4 ;  /* 0x0000000113f37824 */ /* 0x000fe200020e0603 */
[----:B------:R-:W-:Y:S02]  /*82e30*/  SHF.R.S32.HI R19, RZ, 0x1f, R5 ;  /* 0x0000001fff137819 */ /* 0x000fe40000011405 */
        /* <DEDUP_REMOVED lines=16> */
[----:B---3--:R-:W-:Y:S01]  /*82f40*/  IADD3 R24, P1, R4, R11, RZ ;  /* 0x0000000b04187210 */ /* 0x008fe20007f3e0ff */
[----:B------:R1:W-:Y:S04]  /*82f50*/  STL.64 [R1+0x190], R26 ;  /* 0x0001901a01007387 */ /* 0x0003e80000100a00 */
[----:B------:R-:W-:-:S05]  /*82f60*/  IMAD.X R25, R19, 0x1, R2, P1 ;  /* 0x0000000113197824 */ /* 0x000fca00008e0602 */
[----:B------:R3:W-:Y:S01]  /*82f70*/  STL.64 [R1+0x180], R24 ;  /* 0x0001801801007387 */ /* 0x0007e20000100a00 */
[C---:B-1----:R-:W-:Y:S01]  /*82f80*/  IADD3 R26, P4, R4.reuse, R8, RZ ;  /* 0x00000008041a7210 */ /* 0x042fe20007f9e0ff */
[C---:B------:R-:W-:Y:S02]  /*82f90*/  IMAD.X R29, R19.reuse, 0x1, R12, P3 ;  /* 0x00000001131d7824 */ /* 0x040fe400018e060c */
[C---:B------:R-:W-:Y:S02]  /*82fa0*/  IMAD.IADD R5, R4.reuse, 0x1, R21 ;  /* 0x0000000104057824 */ /* 0x040fe400078e0215 */
[C---:B------:R-:W-:Y:S01]  /*82fb0*/  IMAD.X R27, R19.reuse, 0x1, R3, P4 ;  /* 0x00000001131b7824 */ /* 0x040fe200020e0603 */
[----:B---3--:R-:W-:Y:S01]  /*82fc0*/  IADD3 R24, P1, R4, R0, RZ ;  /* 0x0000000004187210 */ /* 0x008fe20007f3e0ff */
[----:B------:R1:W-:Y:S01]  /*82fd0*/  STL.64 [R1+0x178], R28 ;  /* 0x0001781c01007387 */ /* 0x0003e20000100a00 */
[----:B------:R-:W3:Y:S03]  /*82fe0*/  LDC R21, c[0x0][0x248] ;  /* 0x00009200ff157b82 */ /* 0x000ee60000000800 */
[----:B------:R-:W-:Y:S01]  /*82ff0*/  IMAD.X R25, R19, 0x1, R13, P1 ;  /* 0x0000000113197824 */ /* 0x000fe200008e060d */
[----:B------:R-:W-:Y:S01]  /*83000*/  STL.64 [R1+0x170], R26 ;  /* 0x0001701a01007387 */ /* 0x000fe20000100a00 */
[----:B------:R-:W-:-:S03]  /*83010*/  SHF.R.S32.HI R19, RZ, 0x1f, R5 ;  /* 0x0000001fff137819 */ /* 0x000fc60000011405 */
[----:B------:R2:W-:Y:S01]  /*83020*/  STL.64 [R1+0x168], R24 ;  /* 0x0001681801007387 */ /* 0x0005e20000100a00 */
[C---:B-1----:R-:W-:Y:S02]  /*83030*/  IADD3 R28, P3, R5.reuse, R9, RZ ;  /* 0x00000009051c7210 */ /* 0x042fe40007f7e0ff */
[----:B--2---:R-:W-:-:S05]  /*83040*/  IADD3 R24, P1, R5, R11, RZ ;  /* 0x0000000b05187210 */ /* 0x004fca0007f3e0ff */
[----:B------:R-:W-:Y:S01]  /*83050*/  IMAD.X R25, R19, 0x1, R2, P1 ;  /* 0x0000000113197824 */ /* 0x000fe200008e0602 */
[----:B------:R-:W-:-:S04]  /*83060*/  IADD3 R26, P4, R5, R8, RZ ;  /* 0x00000008051a7210 */ /* 0x000fc80007f9e0ff */
[----:B------:R1:W-:Y:S01]  /*83070*/  STL.64 [R1+0x160], R24 ;  /* 0x0001601801007387 */ /* 0x0003e20000100a00 */
[C---:B------:R-:W-:Y:S02]  /*83080*/  IMAD.X R29, R19.reuse, 0x1, R12, P3 ;  /* 0x00000001131d7824 */ /* 0x040fe400018e060c */
[----:B------:R-:W-:Y:S02]  /*83090*/  IMAD.X R27, R19, 0x1, R3, P4 ;  /* 0x00000001131b7824 */ /* 0x000fe400020e0603 */
[C---:B------:R-:W-:Y:S01]  /*830a0*/  IMAD.IADD R4, R5.reuse, 0x1, R20 ;  /* 0x0000000105047824 */ /* 0x040fe200078e0214 */
[----:B-1----:R-:W-:Y:S01]  /*830b0*/  IADD3 R24, P1, R5, R0, RZ ;  /* 0x0000000005187210 */ /* 0x002fe20007f3e0ff */
[----:B------:R-:W-:Y:S01]  /*830c0*/  STL.64 [R1+0x158], R28 ;  /* 0x0001581c01007387 */ /* 0x000fe20000100a00 */
[----:B------:R-:W1:Y:S03]  /*830d0*/  LDC R20, c[0x0][0x248] ;  /* 0x00009200ff147b82 */ /* 0x000e660000000800 */
[----:B------:R-:W-:Y:S01]  /*830e0*/  IMAD.X R25, R19, 0x1, R13, P1 ;  /* 0x0000000113197824 */ /* 0x000fe200008e060d */
[----:B------:R-:W-:Y:S01]  /*830f0*/  STL.64 [R1+0x150], R26 ;  /* 0x0001501a01007387 */ /* 0x000fe20000100a00 */
[----:B------:R-:W-:-:S03]  /*83100*/  SHF.R.S32.HI R19, RZ, 0x1f, R4 ;  /* 0x0000001fff137819 */ /* 0x000fc60000011404 */
[----:B------:R2:W-:Y:S02]  /*83110*/  STL.64 [R1+0x148], R24 ;  /* 0x0001481801007387 */ /* 0x0005e40000100a00 */
[----:B--2---:R-:W-:-:S05]  /*83120*/  IADD3 R24, P1, R4, R11, RZ ;  /* 0x0000000b04187210 */ /* 0x004fca0007f3e0ff */
[----:B------:R-:W-:Y:S01]  /*83130*/  IMAD.X R25, R19, 0x1, R2, P1 ;  /* 0x0000000113197824 */ /* 0x000fe200008e0602 */
[----:B------:R-:W-:-:S04]  /*83140*/  IADD3 R28, P3, R4, R9, RZ ;  /* 0x00000009041c7210 */ /* 0x000fc80007f7e0ff */
[----:B------:R2:W-:Y:S01]  /*83150*/  STL.64 [R1+0x140], R24 ;  /* 0x0001401801007387 */ /* 0x0005e20000100a00 */
[C---:B------:R-:W-:Y:S01]  /*83160*/  IMAD.X R29, R19.reuse, 0x1, R12, P3 ;  /* 0x00000001131d7824 */ /* 0x040fe200018e060c */
[C---:B------:R-:W-:Y:S01]  /*83170*/  IADD3 R26, P4, R4.reuse, R8, RZ ;  /* 0x00000008041a7210 */ /* 0x040fe20007f9e0ff */
[C---:B0-----:R-:W-:Y:S02]  /*83180*/  IMAD.IADD R5, R4.reuse, 0x1, R22 ;  /* 0x0000000104057824 */ /* 0x041fe400078e0216 */
[----:B------:R-:W0:Y:S01]  /*83190*/  LDC R22, c[0x0][0x248] ;  /* 0x00009200ff167b82 */ /* 0x000e220000000800 */
[----:B--2---:R-:W-:Y:S01]  /*831a0*/  IADD3 R24, P1, R4, R0, RZ ;  /* 0x0000000004187210 */ /* 0x004fe20007f3e0ff */
[----:B------:R2:W-:Y:S04]  /*831b0*/  STL.64 [R1+0x138], R28 ;  /* 0x0001381c01007387 */ /* 0x0005e80000100a00 */
[----:B------:R-:W-:-:S02]  /*831c0*/  IMAD.X R25, R19, 0x1, R13, P1 ;  /* 0x0000000113197824 */ /* 0x000fc400008e060d */
[----:B------:R-:W-:Y:S01]  /*831d0*/  IMAD.X R27, R19, 0x1, R3, P4 ;  /* 0x00000001131b7824 */ /* 0x000fe200020e0603 */
[----:B------:R-:W-:Y:S02]  /*831e0*/  SHF.R.S32.HI R19, RZ, 0x1f, R5 ;  /* 0x0000001fff137819 */ /* 0x000fe40000011405 */
[----:B------:R4:W-:Y:S01]  /*831f0*/  STL.64 [R1+0x128], R24 ;  /* 0x0001281801007387 */ /* 0x0009e20000100a00 */
[C---:B--2---:R-:W-:Y:S02]  /*83200*/  IADD3 R28, P3, R5.reuse, R9, RZ ;  /* 0x00000009051c7210 */ /* 0x044fe40007f7e0ff */
[----:B----4-:R-:W-:Y:S01]  /*83210*/  IADD3 R24, P1, R5, R11, RZ ;  /* 0x0000000b05187210 */ /* 0x010fe20007f3e0ff */
        /* <DEDUP_REMOVED lines=8> */
[----:B------:R-:W-:Y:S04]  /*832a0*/  STL.64 [R1+0x118], R28 ;  /* 0x0001181c01007387 */ /* 0x000fe80000100a00 */
        /* <DEDUP_REMOVED lines=10> */
[C---:B------:R-:W-:Y:S02]  /*83350*/  IMAD.IADD R5, R4.reuse, 0x1, R252 ;  /* 0x0000000104057824 */ /* 0x040fe400078e02fc */
[----:B------:R-:W-:Y:S01]  /*83360*/  IMAD.MOV.U32 R244, RZ, RZ, R248 ;  /* 0x000000fffff47224 */ /* 0x000fe200078e00f8 */
[----:B--2---:R-:W-:Y:S01]  /*83370*/  IADD3 R24, P1, R4, R0, RZ ;  /* 0x0000000004187210 */ /* 0x004fe20007f3e0ff */
[----:B------:R2:W-:Y:S01]  /*83380*/  STL.64 [R1+0xf8], R28 ;  /* 0x0000f81c01007387 */ /* 0x0005e20000100a00 */
[C---:B------:R-:W-:Y:S01]  /*83390*/  IMAD.X R27, R19.reuse, 0x1, R3, P4 ;  /* 0x00000001131b7824 */ /* 0x040fe200020e0603 */
[----:B------:R-:W4:Y:S02]  /*833a0*/  LDC R252, c[0x0][0x228] ;  /* 0x00008a00fffc7b82 */ /* 0x000f240000000800 */
[----:B------:R-:W-:Y:S01]  /*833b0*/  IMAD.X R25, R19, 0x1, R13, P1 ;  /* 0x0000000113197824 */ /* 0x000fe200008e060d */
[----:B------:R-:W-:-:S04]  /*833c0*/  SHF.R.S32.HI R19, RZ, 0x1f, R5 ;  /* 0x0000001fff137819 */ /* 0x000fc80000011405 */
[----:B------:R3:W-:Y:S01]  /*833d0*/  STL.64 [R1+0xe8], R24 ;  /* 0x0000e81801007387 */ /* 0x0007e20000100a00 */
[C---:B--2---:R-:W-:Y:S02]  /*833e0*/  IADD3 R28, P3, R5.reuse, R9, RZ ;  /* 0x00000009051c7210 */ /* 0x044fe40007f7e0ff */
[----:B---3--:R-:W-:Y:S01]  /*833f0*/  IADD3 R24, P1, R5, R11, RZ ;  /* 0x0000000b05187210 */ /* 0x008fe20007f3e0ff */
[----:B------:R2:W-:Y:S04]  /*83400*/  STL.64 [R1+0xf0], R26 ;  /* 0x0000f01a01007387 */ /* 0x0005e80000100a00 */
[----:B------:R-:W-:-:S05]  /*83410*/  IMAD.X R25, R19, 0x1, R2, P1 ;  /* 0x0000000113197824 */ /* 0x000fca00008e0602 */
[----:B------:R3:W-:Y:S01]  /*83420*/  STL.64 [R1+0xe0], R24 ;  /* 0x0000e01801007387 */ /* 0x0007e20000100a00 */
[----:B--2---:R-:W-:Y:S01]  /*83430*/  IADD3 R26, P4, R5, R8, RZ ;  /* 0x00000008051a7210 */ /* 0x004fe20007f9e0ff */
[----:B------:R-:W-:Y:S02]  /*83440*/  IMAD.X R29, R19, 0x1, R12, P3 ;  /* 0x00000001131d7824 */ /* 0x000fe400018e060c */
[----:B------:R-:W-:Y:S02]  /*83450*/  IMAD.IADD R4, R5, 0x1, R21 ;  /* 0x0000000105047824 */ /* 0x000fe400078e0215 */
[----:B------:R-:W-:Y:S01]  /*83460*/  IMAD.X R27, R19, 0x1, R3, P4 ;  /* 0x00000001131b7824 */ /* 0x000fe200020e0603 */
[----:B---3--:R-:W-:Y:S01]  /*83470*/  IADD3 R24, P1, R5, R0, RZ ;  /* 0x0000000005187210 */ /* 0x008fe20007f3e0ff */
[----:B------:R2:W-:Y:S01]  /*83480*/  STL.64 [R1+0xd8], R28 ;  /* 0x0000d81c01007387 */ /* 0x0005e20000100a00 */
[----:B------:R-:W-:Y:S01]  /*83490*/  IMAD.MOV.U32 R248, RZ, RZ, R249 ;  /* 0x000000fffff87224 */ /* 0x000fe200078e00f9 */
[----:B------:R-:W3:Y:S02]  /*834a0*/  LDC R21, c[0x0][0x228] ;  /* 0x00008a00ff157b82 */ /* 0x000ee40000000800 */
[----:B------:R-:W-:Y:S01]  /*834b0*/  IMAD.X R25, R19, 0x1, R13, P1 ;  /* 0x0000000113197824 */ /* 0x000fe200008e060d */
[----:B------:R-:W-:Y:S01]  /*834c0*/  STL.64 [R1+0xd0], R26 ;  /* 0x0000d01a01007387 */ /* 0x000fe20000100a00 */
[----:B------:R-:W-:-:S03]  /*834d0*/  SHF.R.S32.HI R5, RZ, 0x1f, R4 ;  /* 0x0000001fff057819 */ /* 0x000fc60000011404 */
[----:B------:R1:W-:Y:S01]  /*834e0*/  STL.64 [R1+0xc8], R24 ;  /* 0x0000c81801007387 */ /* 0x0003e20000100a00 */
[C---:B------:R-:W-:Y:S02]  /*834f0*/  IADD3 R30, P3, R4.reuse, R9, RZ ;  /* 0x00000009041e7210 */ /* 0x040fe40007f7e0ff */
[C---:B--2---:R-:W-:Y:S02]  /*83500*/  IADD3 R28, P4, R4.reuse, R8, RZ ;  /* 0x00000008041c7210 */ /* 0x044fe40007f9e0ff */
[----:B-1----:R-:W-:-:S05]  /*83510*/  IADD3 R24, P1, R4, R11, RZ ;  /* 0x0000000b04187210 */ /* 0x002fca0007f3e0ff */
[C---:B------:R-:W-:Y:S01]  /*83520*/  IMAD.X R25, R5.reuse, 0x1, R2, P1 ;  /* 0x0000000105197824 */ /* 0x040fe200008e0602 */
[C---:B------:R-:W-:Y:S01]  /*83530*/  IADD3 R26, P1, R4.reuse, R0, RZ ;  /* 0x00000000041a7210 */ /* 0x040fe20007f3e0ff */
[C---:B------:R-:W-:Y:S02]  /*83540*/  IMAD.X R31, R5.reuse, 0x1, R12, P3 ;  /* 0x00000001051f7824 */ /* 0x040fe400018e060c */
[C---:B------:R-:W-:Y:S02]  /*83550*/  IMAD.X R29, R5.reuse, 0x1, R3, P4 ;  /* 0x00000001051d7824 */ /* 0x040fe400020e0603 */
[----:B------:R-:W-:Y:S01]  /*83560*/  IMAD.X R27, R5, 0x1, R13, P1 ;  /* 0x00000001051b7824 */ /* 0x000fe200008e060d */
[----:B------:R-:W-:Y:S01]  /*83570*/  STL.64 [R1+0xc0], R24 ;  /* 0x0000c01801007387 */ /* 0x000fe20000100a00 */
[----:B------:R-:W-:Y:S02]  /*83580*/  IMAD.IADD R19, R4, 0x1, R20 ;  /* 0x0000000104137824 */ /* 0x000fe400078e0214 */
[----:B------:R-:W1:Y:S01]  /*83590*/  LDC R20, c[0x0][0x248] ;  /* 0x00009200ff147b82 */ /* 0x000e620000000800 */
[----:B------:R-:W-:Y:S04]  /*835a0*/  STL.64 [R1+0xa8], R26 ;  /* 0x0000a81a01007387 */ /* 0x000fe80000100a00 */
[----:B------:R-:W-:Y:S01]  /*835b0*/  STL.64 [R1+0xb8], R30 ;  /* 0x0000b81e01007387 */ /* 0x000fe20000100a00 */
[----:B------:R-:W-:-:S03]  /*835c0*/  SHF.R.S32.HI R5, RZ, 0x1f, R19 ;  /* 0x0000001fff057819 */ /* 0x000fc60000011413 */
[----:B------:R2:W-:Y:S02]  /*835d0*/  STL.64 [R1+0xb0], R28 ;  /* 0x0000b01c01007387 */ /* 0x0005e40000100a00 */
[----:B--2---:R-:W-:Y:S01]  /*835e0*/  IMAD.MOV.U32 R28, RZ, RZ, R16 ;  /* 0x000000ffff1c7224 */ /* 0x004fe200078e0010 */
[----:B------:R-:W-:Y:S01]  /*835f0*/  IADD3 R16, P1, R19, R11, RZ ;  /* 0x0000000b13107210 */ /* 0x000fe20007f3e0ff */
[----:B------:R-:W-:-:S04]  /*83600*/  IMAD.MOV.U32 R29, RZ, RZ, R17 ;  /* 0x000000ffff1d7224 */ /* 0x000fc800078e0011 */
[----:B------:R-:W-:-:S05]  /*83610*/  IMAD.X R17, R5, 0x1, R2, P1 ;  /* 0x0000000105117824 */ /* 0x000fca00008e0602 */
[----:B------:R2:W-:Y:S02]  /*83620*/  STL.64 [R1+0x98], R16 ;  /* 0x0000981001007387 */ /* 0x0005e40000100a00 */
[----:B--2---:R-:W2:Y:S01]  /*83630*/  LDC.64 R16, c[0x0][0x228] ;  /* 0x00008a00ff107b82 */ /* 0x004ea20000000a00 */
[----:B------:R-:W-:Y:S02]  /*83640*/  IMAD.MOV.U32 R249, RZ, RZ, R18 ;  /* 0x000000fffff97224 */ /* 0x000fe400078e0012 */
[----:B------:R-:W-:Y:S01]  /*83650*/  IMAD.MOV.U32 R26, RZ, RZ, R250 ;  /* 0x000000ffff1a7224 */ /* 0x000fe200078e00fa */
[C---:B------:R-:W-:Y:S01]  /*83660*/  IADD3 R250, P3, R19.reuse, R9, RZ ;  /* 0x0000000913fa7210 */ /* 0x040fe20007f7e0ff */
[----:B------:R-:W-:Y:S01]  /*83670*/  IMAD.MOV.U32 R18, RZ, RZ, R32 ;  /* 0x000000ffff127224 */ /* 0x000fe200078e0020 */
[C---:B------:R-:W-:Y:S02]  /*83680*/  IADD3 R32, P4, R19.reuse, R8, RZ ;  /* 0x0000000813207210 */ /* 0x040fe40007f9e0ff */
[----:B------:R-:W-:Y:S01]  /*83690*/  IADD3 R30, P1, R19, R0, RZ ;  /* 0x00000000131e7210 */ /* 0x000fe20007f3e0ff */
[----:B------:R-:W-:-:S02]  /*836a0*/  IMAD.MOV.U32 R27, RZ, RZ, R251 ;  /* 0x000000ffff1b7224 */ /* 0x000fc400078e00fb */
[----:B------:R-:W-:Y:S02]  /*836b0*/  IMAD.MOV.U32 R25, RZ, RZ, R33 ;  /* 0x000000ffff197224 */ /* 0x000fe400078e0021 */
[C---:B------:R-:W-:Y:S02]  /*836c0*/  IMAD.X R251, R5.reuse, 0x1, R12, P3 ;  /* 0x0000000105fb7824 */ /* 0x040fe400018e060c */
[----:B------:R-:W-:Y:S02]  /*836d0*/  IMAD.X R33, R5, 0x1, R3, P4 ;  /* 0x0000000105217824 */ /* 0x000fe400020e0603 */
[----:B0-----:R-:W-:Y:S02]  /*836e0*/  IMAD.IADD R4, R19, 0x1, R22 ;  /* 0x0000000113047824 */ /* 0x001fe400078e0216 */
[----:B------:R-:W-:Y:S02]  /*836f0*/  IMAD.X R31, R5, 0x1, R13, P1 ;  /* 0x00000001051f7824 */ /* 0x000fe400008e060d */
[----:B--2---:R-:W-:-:S02]  /*83700*/  IMAD.MOV.U32 R22, RZ, RZ, R17 ;  /* 0x000000ffff167224 */ /* 0x004fc400078e0011 */
[----:B------:R-:W-:Y:S02]  /*83710*/  IMAD.MOV.U32 R24, RZ, RZ, R16 ;  /* 0x000000ffff187224 */ /* 0x000fe400078e0010 */
[----:B------:R-:W3:Y:S01]  /*83720*/  LDL.LU.64 R16, [R1+0x3130] ;  /* 0x0031300001107983 */ /* 0x000ee20000300a00 */
[----:B------:R-:W-:-:S03]  /*83730*/  SHF.R.S32.HI R19, RZ, 0x1f, R4 ;  /* 0x0000001fff137819 */ /* 0x000fc60000011404 */
[----:B------:R0:W-:Y:S04]  /*83740*/  STL.64 [R1+0x90], R250 ;  /* 0x000090fa01007387 */ /* 0x0001e80000100a00 */
[----:B------:R-:W-:Y:S04]  /*83750*/  STL.64 [R1+0x58], R32 ;  /* 0x0000582001007387 */ /* 0x000fe80000100a00 */
[----:B------:R2:W-:Y:S01]  /*83760*/  STL.64 [R1+0x50], R30 ;  /* 0x0000501e01007387 */ /* 0x0005e20000100a00 */
[----:B0-----:R-:W-:Y:S02]  /*83770*/  IMAD.MOV.U32 R251, RZ, RZ, R248 ;  /* 0x000000fffffb7224 */ /* 0x001fe400078e00f8 */
[----:B------:R-:W-:Y:S01]  /*83780*/  IMAD.MOV.U32 R248, RZ, RZ, R14 ;  /* 0x000000fffff87224 */ /* 0x000fe200078e000e */
[C---:B------:R-:W-:Y:S01]  /*83790*/  IADD3 R14, P4, R4.reuse, R8, RZ ;  /* 0x00000008040e7210 */ /* 0x040fe20007f9e0ff */
[----:B------:R-:W-:Y:S01]  /*837a0*/  IMAD.MOV.U32 R250, RZ, RZ, R249 ;  /* 0x000000fffffa7224 */ /* 0x000fe200078e00f9 */
[C---:B--2---:R-:W-:Y:S01]  /*837b0*/  IADD3 R30, P1, R4.reuse, R11, RZ ;  /* 0x0000000b041e7210 */ /* 0x044fe20007f3e0ff */
[----:B------:R-:W-:Y:S01]  /*837c0*/  IMAD.MOV.U32 R249, RZ, RZ, R15 ;  /* 0x000000fffff97224 */ /* 0x000fe200078e000f */
[----:B------:R-:W-:Y:S01]  /*837d0*/  IADD3 R32, P3, R4, R9, RZ ;  /* 0x0000000904207210 */ /* 0x000fe20007f7e0ff */
[----:B------:R-:W-:-:S02]  /*837e0*/  IMAD.X R15, R19, 0x1, R3, P4 ;  /* 0x00000001130f7824 */ /* 0x000fc400020e0603 */
[C---:B------:R-:W-:Y:S02]  /*837f0*/  IMAD.X R31, R19.reuse, 0x1, R2, P1 ;  /* 0x00000001131f7824 */ /* 0x040fe400008e0602 */
[C---:B-1----:R-:W-:Y:S02]  /*83800*/  IMAD.IADD R5, R4.reuse, 0x1, R20 ;  /* 0x0000000104057824 */ /* 0x042fe400078e0214 */
[----:B------:R-:W-:Y:S01]  /*83810*/  IMAD.X R33, R19, 0x1, R12, P3 ;  /* 0x0000000113217824 */ /* 0x000fe200018e060c */
[----:B------:R0:W-:Y:S04]  /*83820*/  STL.64 [R1+0x48], R30 ;  /* 0x0000481e01007387 */ /* 0x0001e80000100a00 */
[----:B------:R1:W-:Y:S01]  /*83830*/  STL.64 [R1+0x38], R14 ;  /* 0x0000380e01007387 */ /* 0x0003e20000100a00 */
[----:B0-----:R-:W-:-:S02]  /*83840*/  IADD3 R30, P1, R4, R0, RZ ;  /* 0x00000000041e7210 */ /* 0x001fc40007f3e0ff */
[----:B------:R-:W-:Y:S02]  /*83850*/  SHF.R.S32.HI R4, RZ, 0x1f, R5 ;  /* 0x0000001fff047819 */ /* 0x000fe40000011405 */
[----:B-1----:R-:W-:Y:S01]  /*83860*/  IADD3 R14, P3, R5, R11, RZ ;  /* 0x0000000b050e7210 */ /* 0x002fe20007f7e0ff */
[----:B------:R-:W-:Y:S01]  /*83870*/  IMAD.X R31, R19, 0x1, R13, P1 ;  /* 0x00000001131f7824 */ /* 0x000fe200008e060d */
[----:B------:R-:W-:Y:S01]  /*83880*/  STL.64 [R1+0x40], R32 ;  /* 0x0000402001007387 */ /* 0x000fe20000100a00 */
[C---:B------:R-:W-:Y:S01]  /*83890*/  IADD3 R20, P5, R5.reuse, R0, RZ ;  /* 0x0000000005147210 */ /* 0x040fe20007fbe0ff */
[----:B------:R-:W0:Y:S01]  /*838a0*/  LDC R19, c[0x0][0x228] ;  /* 0x00008a00ff137b82 */ /* 0x000e220000000800 */
[----:B------:R-:W-:Y:S01]  /*838b0*/  IMAD.X R15, R4, 0x1, R2, P3 ;  /* 0x00000001040f7824 */ /* 0x000fe200018e0602 */
[----:B------:R-:W2:Y:S04]  /*838c0*/  LDL.LU R11, [R1+0x2cb8] ;  /* 0x002cb800010b7983 */ /* 0x000ea80000300800 */
[----:B------:R-:W-:Y:S04]  /*838d0*/  STL.64 [R1+0x30], R30 ;  /* 0x0000301e01007387 */ /* 0x000fe80000100a00 */
[----:B------:R1:W-:Y:S04]  /*838e0*/  STL.64 [R1+0x28], R14 ;  /* 0x0000280e01007387 */ /* 0x0003e80000100a00 */
[----:B-1----:R-:W4:Y:S01]  /*838f0*/  LDL.LU.64 R14, [R1+0x3128] ;  /* 0x00312800010e7983 */ /* 0x002f220000300a00 */
[----:B------:R-:W-:Y:S01]  /*83900*/  IMAD.MOV.U32 R32, RZ, RZ, R26 ;  /* 0x000000ffff207224 */ /* 0x000fe200078e001a */
[----:B------:R-:W-:-:S02]  /*83910*/  IADD3 R26, P1, R5, R8, RZ ;  /* 0x00000008051a7210 */ /* 0x000fc40007f3e0ff */
[----:B------:R-:W-:Y:S01]  /*83920*/  IADD3 R30, P4, R5, R9, RZ ;  /* 0x00000009051e7210 */ /* 0x000fe20007f9e0ff */
[----:B------:R-:W1:Y:S08]  /*83930*/  LDC R8, c[0x0][0x228] ;  /* 0x00008a00ff087b82 */ /* 0x000e700000000800 */
[----:B------:R-:W0:Y:S01]  /*83940*/  LDC R9, c[0x0][0x228] ;  /* 0x00008a00ff097b82 */ /* 0x000e220000000800 */
[----:B------:R-:W-:-:S07]  /*83950*/  VIADD R0, R10, 0x6 ;  /* 0x000000060a007836 */ /* 0x000fce0000000000 */
[----:B------:R-:W0:Y:S01]  /*83960*/  LDC R5, c[0x0][0x228] ;  /* 0x00008a00ff057b82 */ /* 0x000e220000000800 */
[----:B------:R-:W-:Y:S02]  /*83970*/  IMAD.MOV.U32 R33, RZ, RZ, R27 ;  /* 0x000000ffff217224 */ /* 0x000fe400078e001b */
[----:B------:R-:W-:Y:S01]  /*83980*/  IMAD.X R31, R4, 0x1, R12, P4 ;  /* 0x00000001041f7824 */ /* 0x000fe200020e060c */
[----:B------:R-:W-:Y:S01]  /*83990*/  ISETP.GE.AND P4, PT, R0, R22, PT ;  /* 0x000000160000720c */ /* 0x000fe20003f86270 */
[----:B------:R-:W-:Y:S01]  /*839a0*/  IMAD.X R27, R4, 0x1, R3, P1 ;  /* 0x00000001041b7824 */ /* 0x000fe200008e0603 */
[----:B------:R-:W-:Y:S02]  /*839b0*/  PRMT R0, R6, 0x7772, RZ ;  /* 0x0000777206007816 */ /* 0x000fe400000000ff */
[----:B------:R1:W-:Y:S01]  /*839c0*/  STL.64 [R1+0x20], R30 ;  /* 0x0000201e01007387 */ /* 0x0003e20000100a00 */
[----:B------:R-:W0:Y:S03]  /*839d0*/  LDC.64 R2, c[0x0][0x228] ;  /* 0x00008a00ff027b82 */ /* 0x000e260000000a00 */
[----:B------:R1:W-:Y:S05]  /*839e0*/  STL.64 [R1+0x18], R26 ;  /* 0x0000181a01007387 */ /* 0x0003ea0000100a00 */
[----:B------:R-:W0:Y:S01]  /*839f0*/  LDC R12, c[0x0][0x228] ;  /* 0x00008a00ff0c7b82 */ /* 0x000e220000000800 */
[----:B-1----:R-:W2:Y:S04]  /*83a00*/  LDL.LU.64 R30, [R1+0x1398] ;  /* 0x00139800011e7983 */ /* 0x002ea80000300a00 */
[----:B------:R-:W2:Y:S03]  /*83a10*/  LDL.LU.64 R26, [R1+0x1380] ;  /* 0x00138000011a7983 */ /* 0x000ea60000300a00 */
[----:B------:R-:W1:Y:S01]  /*83a20*/  LDC R22, c[0x0][0x228] ;  /* 0x00008a00ff167b82 */ /* 0x000e620000000800 */
[----:B---3--:R-:W-:Y:S01]  /*83a30*/  ISETP.LT.AND P3, PT, R16, R21, !P6 ;  /* 0x000000151000720c */ /* 0x008fe20007761270 */
[----:B------:R-:W-:Y:S01]  /*83a40*/  IMAD.X R21, R4, 0x1, R13, P5 ;  /* 0x0000000104157824 */ /* 0x000fe200028e060d */
[----:B------:R-:W-:-:S05]  /*83a50*/  PRMT R4, R6, 0x7771, RZ ;  /* 0x0000777106047816 */ /* 0x000fca00000000ff */
[----:B------:R-:W3:Y:S01]  /*83a60*/  LDC R13, c[0x0][0x228] ;  /* 0x00008a00ff0d7b82 */ /* 0x000ee20000000800 */
[----:B------:R-:W-:-:S05]  /*83a70*/  PRMT R6, R6, 0x7773, RZ ;  /* 0x0000777306067816 */ /* 0x000fca00000000ff */
[----:B------:R0:W-:Y:S04]  /*83a80*/  @P3 STG.E.U8 desc[UR60][R246.64], R4 ;  /* 0x00000004f6003986 */ /* 0x0001e8000c10113c */
[----:B0-----:R-:W3:Y:S01]  /*83a90*/  LDL.LU R247, [R1+0x1500] ;  /* 0x0015000001f77983 */ /* 0x001ee20000300800 */
[----:B----4-:R-:W-:Y:S02]  /*83aa0*/  ISETP.LT.AND P5, PT, R14, R252, !P6 ;  /* 0x000000fc0e00720c */ /* 0x010fe400077a1270 */
[----:B------:R-:W-:Y:S02]  /*83ab0*/  ISETP.LT.AND P6, PT, R17, R250, !P6 ;  /* 0x000000fa1100720c */ /* 0x000fe400077c1270 */
[----:B------:R-:W-:-:S09]  /*83ac0*/  ISETP.LT.AND P3, PT, R15, R8, !P4 ;  /* 0x000000080f00720c */ /* 0x000fd20006761270 */
[----:B------:R0:W-:Y:S01]  /*83ad0*/  @P5 STG.E.U8 desc[UR60][R32.64], R0 ;  /* 0x0000000020005986 */ /* 0x0001e2000c10113c */
[----:B------:R-:W-:Y:S02]  /*83ae0*/  ISETP.LT.AND P5, PT, R16, R9, !P4 ;  /* 0x000000091000720c */ /* 0x000fe400067a1270 */
[C---:B------:R-:W-:Y:S01]  /*83af0*/  PRMT R4, R23.reuse, 0x7772, RZ ;  /* 0x0000777217047816 */ /* 0x040fe200000000ff */
[----:B------:R4:W-:Y:S01]  /*83b00*/  @P6 STG.E.U8 desc[UR60][R28.64], R6 ;  /* 0x000000061c006986 */ /* 0x0009e2000c10113c */
[----:B------:R-:W-:Y:S01]  /*83b10*/  ISETP.LT.AND P6, PT, R14, R5, !P4 ;  /* 0x000000050e00720c */ /* 0x000fe200067c1270 */
[----:B------:R-:W1:Y:S01]  /*83b20*/  LDC.64 R8, c[0x0][0x228] ;  /* 0x00008a00ff087b82 */ /* 0x000e620000000a00 */
[----:B------:R-:W-:Y:S02]  /*83b30*/  PRMT R5, R23, 0x7771, RZ ;  /* 0x0000777117057816 */ /* 0x000fe400000000ff */
[----:B------:R-:W-:Y:S01]  /*83b40*/  ISETP.LT.AND P4, PT, R17, R251, !P4 ;  /* 0x000000fb1100720c */ /* 0x000fe20006781270 */
[----:B0-----:R-:W3:Y:S01]  /*83b50*/  LDL.LU.64 R32, [R1+0x1370] ;  /* 0x0013700001207983 */ /* 0x001ee20000300a00 */
[----:B----4-:R-:W-:-:S03]  /*83b60*/  PRMT R6, R23, 0x7770, RZ ;  /* 0x0000777017067816 */ /* 0x010fc600000000ff */
[----:B------:R-:W4:Y:S04]  /*83b70*/  LDL.LU.64 R28, [R1+0x1368] ;  /* 0x00136800011c7983 */ /* 0x000f280000300a00 */
[----:B------:R-:W4:Y:S04]  /*83b80*/  LDL.LU.64 R250, [R1+0x1360] ;  /* 0x0013600001fa7983 */ /* 0x000f280000300a00 */
[----:B------:R0:W-:Y:S04]  /*83b90*/  @P3 STG.E.U8 desc[UR60][R244.64], R6 ;  /* 0x00000006f4003986 */ /* 0x0001e8000c10113c */
[----:B------:R2:W-:Y:S04]  /*83ba0*/  @P5 STG.E.U8 desc[UR60][R248.64], R5 ;  /* 0x00000005f8005986 */ /* 0x0005e8000c10113c */
[----:B0-----:R-:W4:Y:S01]  /*83bb0*/  LDL.LU.64 R244, [R1+0x3120] ;  /* 0x0031200001f47983 */ /* 0x001f220000300a00 */
[----:B------:R-:W-:Y:S01]  /*83bc0*/  VIADD R0, R10, 0x7 ;  /* 0x000000070a007836 */ /* 0x000fe20000000000 */
[----:B------:R-:W-:Y:S01]  /*83bd0*/  PRMT R23, R23, 0x7773, RZ ;  /* 0x0000777317177816 */ /* 0x000fe200000000ff */
[----:B------:R-:W0:Y:S01]  /*83be0*/  LDC R6, c[0x0][0x228] ;  /* 0x00008a00ff067b82 */ /* 0x000e220000000800 */
[----:B--2---:R-:W2:Y:S02]  /*83bf0*/  LDL.LU.64 R248, [R1+0x3118] ;  /* 0x0031180001f87983 */ /* 0x004ea40000300a00 */
[----:B------:R-:W-:-:S04]  /*83c00*/  ISETP.GE.AND P3, PT, R0, R3, PT ;  /* 0x000000030000720c */ /* 0x000fc80003f66270 */
[----:B------:R-:W-:Y:S02]  /*83c10*/  ISETP.LT.AND P5, PT, R15, R12, !P3 ;  /* 0x0000000c0f00720c */ /* 0x000fe40005fa1270 */
[----:B------:R-:W-:Y:S01]  /*83c20*/  PRMT R5, R7, 0x7770, RZ ;  /* 0x0000777007057816 */ /* 0x000fe200000000ff */
[----:B------:R1:W-:Y:S04]  /*83c30*/  @P6 STG.E.U8 desc[UR60][R30.64], R4 ;  /* 0x000000041e006986 */ /* 0x0003e8000c10113c */
[----:B------:R1:W-:Y:S04]  /*83c40*/  @P4 STG.E.U8 desc[UR60][R26.64], R23 ;  /* 0x000000171a004986 */ /* 0x0003e8000c10113c */
[----:B-1----:R-:W4:Y:S04]  /*83c50*/  LDL.LU.64 R30, [R1+0x1358] ;  /* 0x00135800011e7983 */ /* 0x002f280000300a00 */
[----:B------:R-:W4:Y:S01]  /*83c60*/  LDL.LU.64 R26, [R1+0x1348] ;  /* 0x00134800011a7983 */ /* 0x000f220000300a00 */
[----:B------:R-:W-:Y:S01]  /*83c70*/  ISETP.GE.AND P1, PT, R11, R25, PT ;  /* 0x000000190b00720c */ /* 0x000fe20003f26270 */
[----:B------:R-:W-:Y:S01]  /*83c80*/  VIADD R0, R10, 0x8 ;  /* 0x000000080a007836 */ /* 0x000fe20000000000 */
[----:B------:R-:W1:Y:S01]  /*83c90*/  LDC R11, c[0x0][0x228] ;  /* 0x00008a00ff0b7b82 */ /* 0x000e620000000800 */
[----:B---3--:R-:W-:-:S02]  /*83ca0*/  ISETP.LT.AND P6, PT, R16, R13, !P3 ;  /* 0x0000000d1000720c */ /* 0x008fc40005fc1270 */
[C---:B------:R-:W-:Y:S02]  /*83cb0*/  PRMT R4, R7.reuse, 0x7771, RZ ;  /* 0x0000777107047816 */ /* 0x040fe400000000ff */
[----:B------:R-:W-:-:S03]  /*83cc0*/  PRMT R3, R7, 0x7772, RZ ;  /* 0x0000777207037816 */ /* 0x000fc600000000ff */
[----:B------:R-:W3:Y:S01]  /*83cd0*/  LDC R23, c[0x0][0x228] ;  /* 0x00008a00ff177b82 */ /* 0x000ee20000000800 */
[----:B------:R-:W-:-:S07]  /*83ce0*/  ISETP.LT.AND P4, PT, R17, R247, !P3 ;  /* 0x000000f71100720c */ /* 0x000fce0005f81270 */
[----:B------:R-:W0:Y:S01]  /*83cf0*/  LDC.64 R12, c[0x0][0x228] ;  /* 0x00008a00ff0c7b82 */ /* 0x000e220000000a00 */
[----:B------:R-:W3:Y:S04]  /*83d00*/  LDL.LU.64 R246, [R1+0x1338] ;  /* 0x0013380001f67983 */ /* 0x000ee80000300a00 */
[----:B--2---:R2:W-:Y:S04]  /*83d10*/  @P5 STG.E.U8 desc[UR60][R248.64], R5 ;  /* 0x00000005f8005986 */ /* 0x0045e8000c10113c */
[----:B--2---:R-:W2:Y:S01]  /*83d20*/  LDL.LU.64 R248, [R1+0x3110] ;  /* 0x0031100001f87983 */ /* 0x004ea20000300a00 */
[----:B-1----:R-:W-:Y:S01]  /*83d30*/  ISETP.LT.AND P3, PT, R14, R11, !P3 ;  /* 0x0000000b0e00720c */ /* 0x002fe20005f61270 */
[----:B------:R-:W1:Y:S01]  /*83d40*/  LDC R5, c[0x0][0x228] ;  /* 0x00008a00ff057b82 */ /* 0x000e620000000800 */
[----:B------:R-:W-:Y:S01]  /*83d50*/  ISETP.GE.AND P5, PT, R0, R9, PT ;  /* 0x000000090000720c */ /* 0x000fe20003fa6270 */
[----:B------:R-:W-:Y:S03]  /*83d60*/  @P6 STG.E.U8 desc[UR60][R32.64], R4 ;  /* 0x0000000420006986 */ /* 0x000fe6000c10113c */
[----:B------:R-:W-:-:S02]  /*83d70*/  ISETP.LT.AND P6, PT, R15, R22, !P5 ;  /* 0x000000160f00720c */ /* 0x000fc40006fc1270 */
[----:B------:R-:W-:Y:S01]  /*83d80*/  PRMT R7, R7, 0x7773, RZ ;  /* 0x0000777307077816 */ /* 0x000fe200000000ff */
[----:B------:R-:W1:Y:S04]  /*83d90*/  LDC R11, c[0x0][0x228] ;  /* 0x00008a00ff0b7b82 */ /* 0x000e680000000800 */
[----:B----4-:R-:W-:Y:S01]  /*83da0*/  @P3 STG.E.U8 desc[UR60][R28.64], R3 ;  /* 0x000000031c003986 */ /* 0x010fe2000c10113c */
[----:B------:R-:W-:-:S03]  /*83db0*/  ISETP.LT.AND P3, PT, R16, R19, !P5 ;  /* 0x000000131000720c */ /* 0x000fc60006f61270 */
[----:B------:R4:W-:Y:S01]  /*83dc0*/  @P4 STG.E.U8 desc[UR60][R250.64], R7 ;  /* 0x00000007fa004986 */ /* 0x0009e2000c10113c */
[----:B------:R-:W1:Y:S01]  /*83dd0*/  LDC R9, c[0x0][0x228] ;  /* 0x00008a00ff097b82 */ /* 0x000e620000000800 */
[----:B------:R-:W-:-:S07]  /*83de0*/  VIADD R0, R10, 0x9 ;  /* 0x000000090a007836 */ /* 0x000fce0000000000 */
[----:B------:R-:W3:Y:S01]  /*83df0*/  LDC R19, c[0x0][0x228] ;  /* 0x00008a00ff137b82 */ /* 0x000ee20000000800 */
[----:B----4-:R-:W4:Y:S07]  /*83e00*/  LDL.LU.64 R250, [R1+0x1330] ;  /* 0x0013300001fa7983 */ /* 0x010f2e0000300a00 */
[----:B------:R-:W4:Y:S01]  /*83e10*/  LDC R22, c[0x0][0x228] ;  /* 0x00008a00ff167b82 */ /* 0x000f220000000800 */
[C---:B--2---:R-:W-:Y:S02]  /*83e20*/  PRMT R4, R248.reuse, 0x7770, RZ ;  /* 0x00007770f8047816 */ /* 0x044fe400000000ff */
[----:B------:R-:W-:-:S02]  /*83e30*/  PRMT R3, R248, 0x7771, RZ ;  /* 0x00007771f8037816 */ /* 0x000fc400000000ff */
[----:B------:R-:W-:Y:S01]  /*83e40*/  ISETP.LT.AND P4, PT, R17, R249, !P5 ;  /* 0x000000f91100720c */ /* 0x000fe20006f81270 */
[----:B------:R-:W-:Y:S04]  /*83e50*/  @P6 STG.E.U8 desc[UR60][R30.64], R4 ;  /* 0x000000041e006986 */ /* 0x000fe8000c10113c */
[----:B------:R-:W2:Y:S04]  /*83e60*/  LDL.LU R249, [R1+0x3108] ;  /* 0x0031080001f97983 */ /* 0x000ea80000300800 */
[----:B------:R-:W2:Y:S04]  /*83e70*/  LDL.LU.64 R28, [R1+0x1328] ;  /* 0x00132800011c7983 */ /* 0x000ea80000300a00 */
[----:B------:R-:W2:Y:S04]  /*83e80*/  LDL.LU.64 R32, [R1+0x1320] ;  /* 0x0013200001207983 */ /* 0x000ea80000300a00 */
[----:B------:R0:W-:Y:S04]  /*83e90*/  @P3 STG.E.U8 desc[UR60][R244.64], R3 ;  /* 0x00000003f4003986 */ /* 0x0001e8000c10113c */
[----:B0-----:R-:W4:Y:S01]  /*83ea0*/  LDL.LU.64 R244, [R1+0x3100] ;  /* 0x0031000001f47983 */ /* 0x001f220000300a00 */
[----:B------:R-:W-:-:S02]  /*83eb0*/  ISETP.LT.AND P5, PT, R14, R6, !P5 ;  /* 0x000000060e00720c */ /* 0x000fc40006fa1270 */
[----:B------:R-:W-:Y:S01]  /*83ec0*/  ISETP.GE.AND P6, PT, R0, R13, PT ;  /* 0x0000000d0000720c */ /* 0x000fe20003fc6270 */
[----:B------:R-:W2:Y:S01]  /*83ed0*/  LDL.LU.64 R30, [R1+0x1308] ;  /* 0x00130800011e7983 */ /* 0x000ea20000300a00 */
[C---:B------:R-:W-:Y:S01]  /*83ee0*/  PRMT R0, R248.reuse, 0x7772, RZ ;  /* 0x00007772f8007816 */ /* 0x040fe200000000ff */
[----:B------:R-:W0:Y:S01]  /*83ef0*/  LDC.64 R6, c[0x0][0x228] ;  /* 0x00008a00ff067b82 */ /* 0x000e220000000a00 */
[----:B-1----:R-:W-:Y:S02]  /*83f00*/  ISETP.LT.AND P3, PT, R15, R11, !P6 ;  /* 0x0000000b0f00720c */ /* 0x002fe40007761270 */
[----:B------:R-:W-:-:S05]  /*83f10*/  PRMT R248, R248, 0x7773, RZ ;  /* 0x00007773f8f87816 */ /* 0x000fca00000000ff */
[----:B------:R1:W-:Y:S01]  /*83f20*/  @P5 STG.E.U8 desc[UR60][R26.64], R0 ;  /* 0x000000001a005986 */ /* 0x0003e2000c10113c */
[----:B------:R-:W-:Y:S01]  /*83f30*/  ISETP.LT.AND P5, PT, R16, R9, !P6 ;  /* 0x000000091000720c */ /* 0x000fe200077a1270 */
[----:B------:R-:W2:Y:S02]  /*83f40*/  LDC R13, c[0x0][0x228] ;  /* 0x00008a00ff0d7b82 */ /* 0x000ea40000000800 */
[----:B---3--:R3:W-:Y:S01]  /*83f50*/  @P4 STG.E.U8 desc[UR60][R246.64], R248 ;  /* 0x000000f8f6004986 */ /* 0x0087e2000c10113c */
[----:B------:R-:W-:-:S05]  /*83f60*/  ISETP.LT.AND P4, PT, R17, R24, !P6 ;  /* 0x000000181100720c */ /* 0x000fca0007781270 */
[----:B------:R-:W2:Y:S01]  /*83f70*/  LDC R11, c[0x0][0x228] ;  /* 0x00008a00ff0b7b82 */ /* 0x000ea20000000800 */
[----:B-1----:R-:W2:Y:S04]  /*83f80*/  LDL.LU.64 R26, [R1+0x1300] ;  /* 0x00130000011a7983 */ /* 0x002ea80000300a00 */
[----:B---3--:R-:W3:Y:S04]  /*83f90*/  LDL.LU.64 R246, [R1+0x12f8] ;  /* 0x0012f80001f67983 */ /* 0x008ee80000300a00 */
[----:B------:R-:W3:Y:S01]  /*83fa0*/  LDL.LU.64 R24, [R1+0x12f0] ;  /* 0x0012f00001187983 */ /* 0x000ee20000300a00 */
[----:B----4-:R-:W-:-:S05]  /*83fb0*/  PRMT R9, R244, 0x7770, RZ ;  /* 0x00007770f4097816 */ /* 0x010fca00000000ff */
[----:B------:R1:W-:Y:S04]  /*83fc0*/  @P3 STG.E.U8 desc[UR60][R250.64], R9 ;  /* 0x00000009fa003986 */ /* 0x0003e8000c10113c */
[----:B-1----:R-:W4:Y:S01]  /*83fd0*/  LDL.LU.64 R250, [R1+0x12d8] ;  /* 0x0012d80001fa7983 */ /* 0x002f220000300a00 */
[----:B------:R-:W-:Y:S01]  /*83fe0*/  ISETP.LT.AND P6, PT, R14, R5, !P6 ;  /* 0x000000050e00720c */ /* 0x000fe200077c1270 */
[----:B------:R-:W-:Y:S01]  /*83ff0*/  VIADD R0, R10, 0xa ;  /* 0x0000000a0a007836 */ /* 0x000fe20000000000 */
[----:B------:R-:W1:Y:S01]  /*84000*/  LDC.64 R4, c[0x0][0x228] ;  /* 0x00008a00ff047b82 */ /* 0x000e620000000a00 */
[----:B------:R-:W-:-:S03]  /*84010*/  PRMT R3, R244, 0x7771, RZ ;  /* 0x00007771f4037816 */ /* 0x000fc600000000ff */
[----:B0-----:R-:W-:Y:S02]  /*84020*/  ISETP.GE.AND P3, PT, R0, R7, PT ;  /* 0x000000070000720c */ /* 0x001fe40003f66270 */
[----:B--2---:R0:W-:Y:S01]  /*84030*/  @P5 STG.E.U8 desc[UR60][R28.64], R3 ;  /* 0x000000031c005986 */ /* 0x0041e2000c10113c */
[C---:B------:R-:W-:Y:S02]  /*84040*/  PRMT R0, R244.reuse, 0x7772, RZ ;  /* 0x00007772f4007816 */ /* 0x040fe400000000ff */
[----:B------:R-:W-:Y:S02]  /*84050*/  ISETP.LT.AND P5, PT, R15, R19, !P3 ;  /* 0x000000130f00720c */ /* 0x000fe40005fa1270 */
[----:B------:R-:W-:Y:S01]  /*84060*/  PRMT R244, R244, 0x7773, RZ ;  /* 0x00007773f4f47816 */ /* 0x000fe200000000ff */
[----:B------:R2:W-:Y:S01]  /*84070*/  @P6 STG.E.U8 desc[UR60][R32.64], R0 ;  /* 0x0000000020006986 */ /* 0x0005e2000c10113c */
[----:B------:R-:W-:Y:S01]  /*84080*/  ISETP.LT.AND P6, PT, R16, R23, !P3 ;  /* 0x000000171000720c */ /* 0x000fe20005fc1270 */
[----:B------:R-:W4:Y:S02]  /*84090*/  LDC R19, c[0x0][0x228] ;  /* 0x00008a00ff137b82 */ /* 0x000f240000000800 */
[----:B------:R3:W-:Y:S01]  /*840a0*/  @P4 STG.E.U8 desc[UR60][R30.64], R244 ;  /* 0x000000f41e004986 */ /* 0x0007e2000c10113c */
[----:B------:R-:W-:-:S02]  /*840b0*/  ISETP.LT.AND P4, PT, R17, R2, !P3 ;  /* 0x000000021100720c */ /* 0x000fc40005f81270 */
[----:B------:R-:W-:Y:S01]  /*840c0*/  ISETP.LT.AND P3, PT, R14, R13, !P3 ;  /* 0x0000000d0e00720c */ /* 0x000fe20005f61270 */
[----:B0-----:R-:W4:Y:S01]  /*840d0*/  LDL.LU.64 R28, [R1+0x30f8] ;  /* 0x0030f800011c7983 */ /* 0x001f220000300a00 */
[C---:B------:R-:W-:Y:S01]  /*840e0*/  PRMT R9, R249.reuse, 0x7770, RZ ;  /* 0x00007770f9097816 */ /* 0x040fe200000000ff */
[----:B------:R-:W0:Y:S01]  /*840f0*/  LDC.64 R2, c[0x0][0x228] ;  /* 0x00008a00ff027b82 */ /* 0x000e220000000a00 */
[----:B--2---:R-:W-:Y:S01]  /*84100*/  VIADD R0, R10, 0xb ;  /* 0x0000000b0a007836 */ /* 0x004fe20000000000 */
[C---:B------:R-:W-:Y:S02]  /*84110*/  PRMT R7, R249.reuse, 0x7771, RZ ;  /* 0x00007771f9077816 */ /* 0x040fe400000000ff */
[----:B------:R2:W-:Y:S02]  /*84120*/  @P5 STG.E.U8 desc[UR60][R26.64], R9 ;  /* 0x000000091a005986 */ /* 0x0005e4000c10113c */
[----:B-1----:R-:W-:Y:S02]  /*84130*/  ISETP.GE.AND P5, PT, R0, R5, PT ;  /* 0x000000050000720c */ /* 0x002fe40003fa6270 */
[----:B------:R-:W4:Y:S01]  /*84140*/  LDL.LU.64 R32, [R1+0x12d0] ;  /* 0x0012d00001207983 */ /* 0x000f220000300a00 */
[C---:B------:R-:W-:Y:S01]  /*84150*/  PRMT R0, R249.reuse, 0x7772, RZ ;  /* 0x00007772f9007816 */ /* 0x040fe200000000ff */
[----:B------:R-:W1:Y:S01]  /*84160*/  LDC R13, c[0x0][0x228] ;  /* 0x00008a00ff0d7b82 */ /* 0x000e620000000800 */
[----:B------:R-:W-:Y:S01]  /*84170*/  PRMT R249, R249, 0x7773, RZ ;  /* 0x00007773f9f97816 */ /* 0x000fe200000000ff */
[----:B---3--:R-:W3:Y:S04]  /*84180*/  LDL.LU.64 R30, [R1+0x12c0] ;  /* 0x0012c000011e7983 */ /* 0x008ee80000300a00 */
[----:B--2---:R-:W2:Y:S02]  /*84190*/  LDL.LU.64 R26, [R1+0x12b8] ;  /* 0x0012b800011a7983 */ /* 0x004ea40000300a00 */
[----:B------:R-:W3:Y:S02]  /*841a0*/  LDC R23, c[0x0][0x228] ;  /* 0x00008a00ff177b82 */ /* 0x000ee40000000800 */
[----:B------:R0:W-:Y:S04]  /*841b0*/  @P6 STG.E.U8 desc[UR60][R246.64], R7 ;  /* 0x00000007f6006986 */ /* 0x0001e8000c10113c */
[----:B------:R0:W-:Y:S04]  /*841c0*/  @P3 STG.E.U8 desc[UR60][R24.64], R0 ;  /* 0x0000000018003986 */ /* 0x0001e8000c10113c */
[----:B0-----:R-:W2:Y:S04]  /*841d0*/  LDL.LU.64 R246, [R1+0x30f0] ;  /* 0x0030f00001f67983 */ /* 0x001ea80000300a00 */
[----:B------:R-:W2:Y:S04]  /*841e0*/  LDL.LU.64 R24, [R1+0x12b0] ;  /* 0x0012b00001187983 */ /* 0x000ea80000300a00 */
[----:B----4-:R0:W-:Y:S04]  /*841f0*/  @P4 STG.E.U8 desc[UR60][R250.64], R249 ;  /* 0x000000f9fa004986 */ /* 0x0101e8000c10113c */
[----:B0-----:R-:W4:Y:S01]  /*84200*/  LDL.LU.64 R250, [R1+0x30e8] ;  /* 0x0030e80001fa7983 */ /* 0x001f220000300a00 */
[----:B------:R-:W-:-:S02]  /*84210*/  ISETP.LT.AND P6, PT, R15, R11, !P5 ;  /* 0x0000000b0f00720c */ /* 0x000fc40006fc1270 */
[----:B------:R-:W-:Y:S01]  /*84220*/  ISETP.LT.AND P3, PT, R16, R22, !P5 ;  /* 0x000000161000720c */ /* 0x000fe20006f61270 */
[----:B------:R-:W2:Y:S01]  /*84230*/  LDL.LU.64 R248, [R1+0x12a0] ;  /* 0x0012a00001f87983 */ /* 0x000ea20000300a00 */
[C---:B------:R-:W-:Y:S01]  /*84240*/  PRMT R7, R245.reuse, 0x7770, RZ ;  /* 0x00007770f5077816 */ /* 0x040fe200000000ff */
[----:B------:R-:W0:Y:S01]  /*84250*/  LDC R11, c[0x0][0x228] ;  /* 0x00008a00ff0b7b82 */ /* 0x000e220000000800 */
[----:B------:R-:W-:Y:S02]  /*84260*/  PRMT R5, R245, 0x7771, RZ ;  /* 0x00007771f5057816 */ /* 0x000fe400000000ff */
[----:B------:R-:W-:Y:S01]  /*84270*/  ISETP.LT.AND P4, PT, R17, R8, !P5 ;  /* 0x000000081100720c */ /* 0x000fe20006f81270 */
[----:B------:R-:W-:-:S04]  /*84280*/  VIADD R0, R10, 0xc ;  /* 0x0000000c0a007836 */ /* 0x000fc80000000000 */
[----:B------:R-:W0:Y:S01]  /*84290*/  LDC R22, c[0x0][0x228] ;  /* 0x00008a00ff167b82 */ /* 0x000e220000000800 */
[----:B------:R1:W-:Y:S01]  /*842a0*/  @P6 STG.E.U8 desc[UR60][R32.64], R7 ;  /* 0x0000000720006986 */ /* 0x0003e2000c10113c */
[----:B------:R-:W-:-:S06]  /*842b0*/  ISETP.LT.AND P5, PT, R14, R19, !P5 ;  /* 0x000000130e00720c */ /* 0x000fcc0006fa1270 */
[----:B------:R-:W0:Y:S01]  /*842c0*/  LDC.64 R8, c[0x0][0x228] ;  /* 0x00008a00ff087b82 */ /* 0x000e220000000a00 */
[----:B------:R-:W-:-:S07]  /*842d0*/  ISETP.GE.AND P6, PT, R0, R3, PT ;  /* 0x000000030000720c */ /* 0x000fce0003fc6270 */
[----:B-1----:R-:W1:Y:S01]  /*842e0*/  LDC R7, c[0x0][0x228] ;  /* 0x00008a00ff077b82 */ /* 0x002e620000000800 */
[----:B----4-:R4:W-:Y:S07]  /*842f0*/  @P3 STG.E.U8 desc[UR60][R250.64], R5 ;  /* 0x00000005fa003986 */ /* 0x0109ee000c10113c */
[----:B------:R-:W1:Y:S01]  /*84300*/  LDC R19, c[0x0][0x228] ;  /* 0x00008a00ff137b82 */ /* 0x000e620000000800 */
[----:B----4-:R-:W4:Y:S01]  /*84310*/  LDL.LU.64 R250, [R1+0x30e0] ;  /* 0x0030e00001fa7983 */ /* 0x010f220000300a00 */
[----:B------:R-:W-:-:S02]  /*84320*/  PRMT R0, R245, 0x7772, RZ ;  /* 0x00007772f5007816 */ /* 0x000fc400000000ff */
[----:B------:R-:W-:Y:S01]  /*84330*/  ISETP.LT.AND P3, PT, R15, R13, !P6 ;  /* 0x0000000d0f00720c */ /* 0x000fe20007761270 */
[----:B------:R-:W4:Y:S04]  /*84340*/  LDL.LU.64 R32, [R1+0x1290] ;  /* 0x0012900001207983 */ /* 0x000f280000300a00 */
[----:B---3--:R3:W-:Y:S01]  /*84350*/  @P5 STG.E.U8 desc[UR60][R30.64], R0 ;  /* 0x000000001e005986 */ /* 0x0087e2000c10113c */
[----:B------:R-:W-:Y:S02]  /*84360*/  ISETP.LT.AND P5, PT, R16, R23, !P6 ;  /* 0x000000171000720c */ /* 0x000fe400077a1270 */
[----:B------:R-:W-:-:S05]  /*84370*/  PRMT R245, R245, 0x7773, RZ ;  /* 0x00007773f5f57816 */ /* 0x000fca00000000ff */
[----:B--2---:R2:W-:Y:S01]  /*84380*/  @P4 STG.E.U8 desc[UR60][R26.64], R245 ;  /* 0x000000f51a004986 */ /* 0x0045e2000c10113c */
[----:B------:R-:W-:Y:S02]  /*84390*/  ISETP.LT.AND P4, PT, R17, R12, !P6 ;  /* 0x0000000c1100720c */ /* 0x000fe40007781270 */
[----:B0-----:R-:W-:Y:S01]  /*843a0*/  ISETP.LT.AND P6, PT, R14, R11, !P6 ;  /* 0x0000000b0e00720c */ /* 0x001fe200077c1270 */
[----:B---3--:R-:W-:Y:S01]  /*843b0*/  VIADD R0, R10, 0xd ;  /* 0x0000000d0a007836 */ /* 0x008fe20000000000 */
[----:B------:R-:W0:Y:S01]  /*843c0*/  LDC.64 R12, c[0x0][0x228] ;  /* 0x00008a00ff0c7b82 */ /* 0x000e220000000a00 */
[----:B--2---:R-:W2:Y:S07]  /*843d0*/  LDL.LU.64 R26, [R1+0x1270] ;  /* 0x00127000011a7983 */ /* 0x004eae0000300a00 */
[----:B------:R-:W3:Y:S01]  /*843e0*/  LDC R11, c[0x0][0x228] ;  /* 0x00008a00ff0b7b82 */ /* 0x000ee20000000800 */
[----:B------:R-:W3:Y:S01]  /*843f0*/  LDL.LU.64 R30, [R1+0x1280] ;  /* 0x00128000011e7983 */ /* 0x000ee20000300a00 */
[----:B----4-:R-:W-:-:S02]  /*84400*/  PRMT R5, R250, 0x7770, RZ ;  /* 0x00007770fa057816 */ /* 0x010fc400000000ff */
[----:B------:R-:W-:-:S03]  /*84410*/  PRMT R3, R250, 0x7771, RZ ;  /* 0x00007771fa037816 */ /* 0x000fc600000000ff */
[----:B------:R4:W-:Y:S04]  /*84420*/  @P3 STG.E.U8 desc[UR60][R24.64], R5 ;  /* 0x0000000518003986 */ /* 0x0009e8000c10113c */
[----:B------:R1:W-:Y:S01]  /*84430*/  @P5 STG.E.U8 desc[UR60][R246.64], R3 ;  /* 0x00000003f6005986 */ /* 0x0003e2000c10113c */
[----:B------:R-:W-:Y:S02]  /*84440*/  ISETP.GE.AND P3, PT, R0, R9, PT ;  /* 0x000000090000720c */ /* 0x000fe40003f66270 */
[----:B------:R-:W-:Y:S01]  /*84450*/  PRMT R0, R250, 0x7772, RZ ;  /* 0x00007772fa007816 */ /* 0x000fe200000000ff */
[----:B------:R-:W3:Y:S01]  /*84460*/  LDC R9, c[0x0][0x228] ;  /* 0x00008a00ff097b82 */ /* 0x000ee20000000800 */
[----:B----4-:R-:W4:Y:S04]  /*84470*/  LDL.LU.64 R24, [R1+0x1268] ;  /* 0x0012680001187983 */ /* 0x010f280000300a00 */
[----:B-1----:R-:W2:Y:S04]  /*84480*/  LDL.LU.64 R246, [R1+0x30d8] ;  /* 0x0030d80001f67983 */ /* 0x002ea80000300a00 */
[----:B------:R1:W-:Y:S01]  /*84490*/  @P6 STG.E.U8 desc[UR60][R248.64], R0 ;  /* 0x00000000f8006986 */ /* 0x0003e2000c10113c */
[----:B------:R-:W-:-:S03]  /*844a0*/  ISETP.LT.AND P6, PT, R16, R22, !P3 ;  /* 0x000000161000720c */ /* 0x000fc60005fc1270 */
[----:B------:R-:W3:Y:S01]  /*844b0*/  LDL.LU.64 R22, [R1+0x1288] ;  /* 0x0012880001167983 */ /* 0x000ee20000300a00 */
[----:B------:R-:W-:Y:S02]  /*844c0*/  ISETP.LT.AND P5, PT, R15, R19, !P3 ;  /* 0x000000130f00720c */ /* 0x000fe40005fa1270 */
[----:B------:R-:W-:Y:S01]  /*844d0*/  PRMT R250, R250, 0x7773, RZ ;  /* 0x00007773fafa7816 */ /* 0x000fe200000000ff */
[----:B------:R-:W4:Y:S01]  /*844e0*/  LDL.LU.64 R244, [R1+0x1260] ;  /* 0x0012600001f47983 */ /* 0x000f220000300a00 */
[----:B------:R-:W4:Y:S03]  /*844f0*/  LDC R19, c[0x0][0x228] ;  /* 0x00008a00ff137b82 */ /* 0x000f260000000800 */
[----:B------:R0:W-:Y:S01]  /*84500*/  @P4 STG.E.U8 desc[UR60][R32.64], R250 ;  /* 0x000000fa20004986 */ /* 0x0001e2000c10113c */
[----:B------:R-:W-:Y:S02]  /*84510*/  ISETP.LT.AND P4, PT, R17, R6, !P3 ;  /* 0x000000061100720c */ /* 0x000fe40005f81270 */
[----:B------:R-:W-:Y:S01]  /*84520*/  ISETP.LT.AND P3, PT, R14, R7, !P3 ;  /* 0x000000070e00720c */ /* 0x000fe20005f61270 */
[----:B-1----:R-:W4:Y:S01]  /*84530*/  LDL.LU.64 R248, [R1+0x1258] ;  /* 0x0012580001f87983 */ /* 0x002f220000300a00 */
[----:B------:R-:W-:Y:S01]  /*84540*/  VIADD R0, R10, 0xe ;  /* 0x0000000e0a007836 */ /* 0x000fe20000000000 */
[----:B------:R-:W1:Y:S02]  /*84550*/  LDC.64 R6, c[0x0][0x228] ;  /* 0x00008a00ff067b82 */ /* 0x000e640000000a00 */
[----:B0-----:R-:W4:Y:S01]  /*84560*/  LDL.LU.64 R32, [R1+0x1250] ;  /* 0x0012500001207983 */ /* 0x001f220000300a00 */
[----:B--2---:R-:W-:-:S02]  /*84570*/  PRMT R3, R246, 0x7770, RZ ;  /* 0x00007770f6037816 */ /* 0x004fc400000000ff */
[----:B------:R-:W-:-:S03]  /*84580*/  PRMT R5, R246, 0x7771, RZ ;  /* 0x00007771f6057816 */ /* 0x000fc600000000ff */
[----:B------:R0:W-:Y:S01]  /*84590*/  @P5 STG.E.U8 desc[UR60][R26.64], R3 ;  /* 0x000000031a005986 */ /* 0x0001e2000c10113c */
[----:B------:R-:W-:Y:S02]  /*845a0*/  ISETP.GE.AND P5, PT, R0, R13, PT ;  /* 0x0000000d0000720c */ /* 0x000fe40003fa6270 */
[C---:B------:R-:W-:Y:S01]  /*845b0*/  PRMT R0, R246.reuse, 0x7772, RZ ;  /* 0x00007772f6007816 */ /* 0x040fe200000000ff */
[----:B---3--:R2:W-:Y:S01]  /*845c0*/  @P6 STG.E.U8 desc[UR60][R22.64], R5 ;  /* 0x0000000516006986 */ /* 0x0085e2000c10113c */
[----:B------:R-:W-:Y:S01]  /*845d0*/  PRMT R246, R246, 0x7773, RZ ;  /* 0x00007773f6f67816 */ /* 0x000fe200000000ff */
[----:B------:R-:W3:Y:S02]  /*845e0*/  LDC R13, c[0x0][0x228] ;  /* 0x00008a00ff0d7b82 */ /* 0x000ee40000000800 */
[----:B------:R-:W-:Y:S04]  /*845f0*/  @P3 STG.E.U8 desc[UR60][R30.64], R0 ;  /* 0x000000001e003986 */ /* 0x000fe8000c10113c */
[----:B0-----:R-:W3:Y:S04]  /*84600*/  LDL.LU.64 R26, [R1+0x1238] ;  /* 0x00123800011a7983 */ /* 0x001ee80000300a00 */
[----:B----4-:R0:W-:Y:S01]  /*84610*/  @P4 STG.E.U8 desc[UR60][R24.64], R246 ;  /* 0x000000f618004986 */ /* 0x0101e2000c10113c */
[----:B------:R-:W-:Y:S01]  /*84620*/  PRMT R3, R251, 0x7772, RZ ;  /* 0x00007772fb037816 */ /* 0x000fe200000000ff */
[----:B--2---:R-:W2:Y:S08]  /*84630*/  LDC R22, c[0x0][0x228] ;  /* 0x00008a00ff167b82 */ /* 0x004eb00000000800 */
[----:B------:R-:W4:Y:S01]  /*84640*/  LDC R23, c[0x0][0x228] ;  /* 0x00008a00ff177b82 */ /* 0x000f220000000800 */
[----:B0-----:R-:W2:Y:S01]  /*84650*/  LDL.LU.64 R24, [R1+0x1230] ;  /* 0x0012300001187983 */ /* 0x001ea20000300a00 */
[----:B------:R-:W-:-:S02]  /*84660*/  ISETP.LT.AND P6, PT, R15, R11, !P5 ;  /* 0x0000000b0f00720c */ /* 0x000fc40006fc1270 */
[----:B------:R-:W-:Y:S01]  /*84670*/  ISETP.LT.AND P3, PT, R16, R19, !P5 ;  /* 0x000000131000720c */ /* 0x000fe20006f61270 */
[----:B------:R-:W-:Y:S01]  /*84680*/  VIADD R0, R10, 0xf ;  /* 0x0000000f0a007836 */ /* 0x000fe20000000000 */
[C---:B------:R-:W-:Y:S01]  /*84690*/  PRMT R11, R251.reuse, 0x7770, RZ ;  /* 0x00007770fb0b7816 */ /* 0x040fe200000000ff */
[----:B------:R-:W4:Y:S01]  /*846a0*/  LDL.LU.64 R30, [R1+0x1218] ;  /* 0x00121800011e7983 */ /* 0x000f220000300a00 */
[----:B------:R-:W-:Y:S01]  /*846b0*/  ISETP.LT.AND P4, PT, R14, R9, !P5 ;  /* 0x000000090e00720c */ /* 0x000fe20006f81270 */
[----:B------:R-:W0:Y:S01]  /*846c0*/  LDC R19, c[0x0][0x228] ;  /* 0x00008a00ff137b82 */ /* 0x000e220000000800 */
[----:B------:R-:W-:Y:S02]  /*846d0*/  PRMT R9, R251, 0x7771, RZ ;  /* 0x00007771fb097816 */ /* 0x000fe400000000ff */
[----:B------:R-:W-:-:S03]  /*846e0*/  ISETP.LT.AND P5, PT, R17, R4, !P5 ;  /* 0x000000041100720c */ /* 0x000fc60006fa1270 */
[----:B------:R3:W-:Y:S01]  /*846f0*/  @P6 STG.E.U8 desc[UR60][R244.64], R11 ;  /* 0x0000000bf4006986 */ /* 0x0007e2000c10113c */
[----:B-1----:R-:W-:Y:S01]  /*84700*/  ISETP.GE.AND P6, PT, R0, R7, PT ;  /* 0x000000070000720c */ /* 0x002fe20003fc6270 */
[----:B------:R-:W1:Y:S02]  /*84710*/  LDC.64 R4, c[0x0][0x228] ;  /* 0x00008a00ff047b82 */ /* 0x000e640000000a00 */
[----:B------:R3:W-:Y:S02]  /*84720*/  @P3 STG.E.U8 desc[UR60][R248.64], R9 ;  /* 0x00000009f8003986 */ /* 0x0007e4000c10113c */
[----:B---3--:R-:W-:Y:S02]  /*84730*/  ISETP.LT.AND P3, PT, R15, R13, !P6 ;  /* 0x0000000d0f00720c */ /* 0x008fe40007761270 */
[----:B------:R-:W-:Y:S01]  /*84740*/  PRMT R251, R251, 0x7773, RZ ;  /* 0x00007773fbfb7816 */ /* 0x000fe200000000ff */
[----:B------:R-:W-:Y:S01]  /*84750*/  @P4 STG.E.U8 desc[UR60][R32.64], R3 ;  /* 0x0000000320004986 */ /* 0x000fe2000c10113c */
[----:B------:R-:W3:Y:S01]  /*84760*/  LDC R13, c[0x0][0x228] ;  /* 0x00008a00ff0d7b82 */ /* 0x000ee20000000800 */
[----:B------:R-:W-:-:S02]  /*84770*/  PRMT R11, R247, 0x7770, RZ ;  /* 0x00007770f70b7816 */ /* 0x000fc400000000ff */
[----:B------:R-:W4:Y:S05]  /*84780*/  LDL.LU.64 R248, [R1+0x1210] ;  /* 0x0012100001f87983 */ /* 0x000f2a0000300a00 */
[----:B------:R-:W3:Y:S01]  /*84790*/  LDC R244, c[0x0][0x228] ;  /* 0x00008a00fff47b82 */ /* 0x000ee20000000800 */
[----:B------:R0:W-:Y:S04]  /*847a0*/  @P5 STG.E.U8 desc[UR60][R26.64], R251 ;  /* 0x000000fb1a005986 */ /* 0x0001e8000c10113c */
[----:B0-----:R-:W4:Y:S04]  /*847b0*/  LDL.LU.64 R250, [R1+0x1220] ;  /* 0x0012200001fa7983 */ /* 0x001f280000300a00 */
[----:B------:R-:W4:Y:S04]  /*847c0*/  LDL.LU.64 R32, [R1+0x1200] ;  /* 0x0012000001207983 */ /* 0x000f280000300a00 */
[----:B------:R-:W4:Y:S04]  /*847d0*/  LDL.LU.64 R26, [R1+0x11f0] ;  /* 0x0011f000011a7983 */ /* 0x000f280000300a00 */
[----:B--2---:R0:W-:Y:S04]  /*847e0*/  @P3 STG.E.U8 desc[UR60][R24.64], R11 ;  /* 0x0000000b18003986 */ /* 0x0041e8000c10113c */
[----:B0-----:R-:W2:Y:S01]  /*847f0*/  LDL.LU.64 R24, [R1+0x30d0] ;  /* 0x0030d00001187983 */ /* 0x001ea20000300a00 */
[----:B------:R-:W-:Y:S01]  /*84800*/  ISETP.LT.AND P4, PT, R16, R22, !P6 ;  /* 0x000000161000720c */ /* 0x000fe20007781270 */
[----:B------:R-:W-:Y:S01]  /*84810*/  VIADD R0, R10, 0x10 ;  /* 0x000000100a007836 */ /* 0x000fe20000000000 */
[----:B------:R-:W-:Y:S01]  /*84820*/  PRMT R9, R247, 0x7771, RZ ;  /* 0x00007771f7097816 */ /* 0x000fe200000000ff */
[----:B------:R-:W0:Y:S01]  /*84830*/  LDC R22, c[0x0][0x228] ;  /* 0x00008a00ff167b82 */ /* 0x000e220000000800 */
[----:B------:R-:W-:-:S02]  /*84840*/  ISETP.LT.AND P5, PT, R17, R2, !P6 ;  /* 0x000000021100720c */ /* 0x000fc400077a1270 */
[----:B------:R-:W-:Y:S02]  /*84850*/  ISETP.LT.AND P6, PT, R14, R19, !P6 ;  /* 0x000000130e00720c */ /* 0x000fe400077c1270 */
[----:B------:R-:W-:Y:S02]  /*84860*/  PRMT R7, R247, 0x7772, RZ ;  /* 0x00007772f7077816 */ /* 0x000fe400000000ff */
[----:B-1----:R-:W-:Y:S01]  /*84870*/  ISETP.GE.AND P3, PT, R0, R5, PT ;  /* 0x000000050000720c */ /* 0x002fe20003f66270 */
[----:B------:R-:W1:Y:S08]  /*84880*/  LDC.64 R2, c[0x0][0x228] ;  /* 0x00008a00ff027b82 */ /* 0x000e700000000a00 */
[----:B------:R-:W1:Y:S01]  /*84890*/  LDC R11, c[0x0][0x228] ;  /* 0x00008a00ff0b7b82 */ /* 0x000e620000000800 */
[----:B--2---:R2:W-:Y:S07]  /*848a0*/  @P4 STG.E.U8 desc[UR60][R24.64], R9 ;  /* 0x0000000918004986 */ /* 0x0045ee000c10113c */
[----:B------:R-:W1:Y:S01]  /*848b0*/  LDC R19, c[0x0][0x228] ;  /* 0x00008a00ff137b82 */ /* 0x000e620000000800 */
[----:B--2---:R-:W2:Y:S01]  /*848c0*/  LDL.LU.64 R24, [R1+0x30c8] ;  /* 0x0030c80001187983 */ /* 0x004ea20000300a00 */
[----:B---3--:R-:W-:-:S03]  /*848d0*/  ISETP.LT.AND P4, PT, R15, R244, !P3 ;  /* 0x000000f40f00720c */ /* 0x008fc60005f81270 */
[----:B----4-:R-:W-:Y:S01]  /*848e0*/  @P6 STG.E.U8 desc[UR60][R250.64], R7 ;  /* 0x00000007fa006986 */ /* 0x010fe2000c10113c */
[----:B------:R-:W-:Y:S02]  /*848f0*/  ISETP.LT.AND P6, PT, R16, R13, !P3 ;  /* 0x0000000d1000720c */ /* 0x000fe40005fc1270 */
[----:B------:R-:W-:Y:S01]  /*84900*/  PRMT R247, R247, 0x7773, RZ ;  /* 0x00007773f7f77816 */ /* 0x000fe200000000ff */
[----:B------:R-:W-:Y:S01]  /*84910*/  VIADD R0, R10, 0x11 ;  /* 0x000000110a007836 */ /* 0x000fe20000000000 */
[----:B------:R-:W3:Y:S03]  /*84920*/  LDC R13, c[0x0][0x228] ;  /* 0x00008a00ff0d7b82 */ /* 0x000ee60000000800 */
[----:B------:R4:W-:Y:S04]  /*84930*/  @P5 STG.E.U8 desc[UR60][R30.64], R247 ;  /* 0x000000f71e005986 */ /* 0x0009e8000c10113c */
[----:B----4-:R-:W4:Y:S04]  /*84940*/  LDL.LU.64 R246, [R1+0x11e8] ;  /* 0x0011e80001f67983 */ /* 0x010f280000300a00 */
[----:B------:R-:W4:Y:S01]  /*84950*/  LDL.LU.64 R30, [R1+0x11e0] ;  /* 0x0011e000011e7983 */ /* 0x000f220000300a00 */
[----:B------:R-:W-:-:S02]  /*84960*/  ISETP.LT.AND P5, PT, R17, R8, !P3 ;  /* 0x000000081100720c */ /* 0x000fc40005fa1270 */
[----:B0-----:R-:W-:Y:S01]  /*84970*/  ISETP.LT.AND P3, PT, R14, R22, !P3 ;  /* 0x000000160e00720c */ /* 0x001fe20005f61270 */
[----:B------:R-:W0:Y:S08]  /*84980*/  LDC.64 R8, c[0x0][0x228] ;  /* 0x00008a00ff087b82 */ /* 0x000e300000000a00 */
[----:B------:R-:W0:Y:S01]  /*84990*/  LDC R22, c[0x0][0x228] ;  /* 0x00008a00ff167b82 */ /* 0x000e220000000800 */
[----:B--2---:R-:W-:-:S02]  /*849a0*/  PRMT R7, R24, 0x7770, RZ ;  /* 0x0000777018077816 */ /* 0x004fc400000000ff */
[----:B------:R-:W-:-:S03]  /*849b0*/  PRMT R5, R24, 0x7771, RZ ;  /* 0x0000777118057816 */ /* 0x000fc600000000ff */
[----:B------:R2:W-:Y:S04]  /*849c0*/  @P4 STG.E.U8 desc[UR60][R248.64], R7 ;  /* 0x00000007f8004986 */ /* 0x0005e8000c10113c */
[----:B------:R1:W-:Y:S04]  /*849d0*/  @P6 STG.E.U8 desc[UR60][R28.64], R5 ;  /* 0x000000051c006986 */ /* 0x0003e8000c10113c */
[----:B--2---:R-:W2:Y:S01]  /*849e0*/  LDL.LU.64 R248, [R1+0x11d8] ;  /* 0x0011d80001f87983 */ /* 0x004ea20000300a00 */
[----:B------:R-:W2:Y:S03]  /*849f0*/  LDC R7, c[0x0][0x228] ;  /* 0x00008a00ff077b82 */ /* 0x000ea60000000800 */
[----:B-1----:R-:W4:Y:S01]  /*84a00*/  LDL.LU.64 R28, [R1+0x30c0] ;  /* 0x0030c000011c7983 */ /* 0x002f220000300a00 */
[----:B------:R-:W-:-:S02]  /*84a10*/  ISETP.GE.AND P4, PT, R0, R3, PT ;  /* 0x000000030000720c */ /* 0x000fc40003f86270 */
[C---:B------:R-:W-:Y:S01]  /*84a20*/  PRMT R0, R24.reuse, 0x7772, RZ ;  /* 0x0000777218007816 */ /* 0x040fe200000000ff */
[----:B------:R-:W2:Y:S01]  /*84a30*/  LDL.LU.64 R244, [R1+0x11c8] ;  /* 0x0011c80001f47983 */ /* 0x000ea20000300a00 */
[----:B------:R-:W-:-:S03]  /*84a40*/  PRMT R24, R24, 0x7773, RZ ;  /* 0x0000777318187816 */ /* 0x000fc600000000ff */
[----:B------:R1:W-:Y:S04]  /*84a50*/  @P3 STG.E.U8 desc[UR60][R32.64], R0 ;  /* 0x0000000020003986 */ /* 0x0003e8000c10113c */
[----:B------:R3:W-:Y:S04]  /*84a60*/  @P5 STG.E.U8 desc[UR60][R26.64], R24 ;  /* 0x000000181a005986 */ /* 0x0007e8000c10113c */
[----:B-1----:R-:W2:Y:S04]  /*84a70*/  LDL.LU.64 R32, [R1+0x11c0] ;  /* 0x0011c00001207983 */ /* 0x002ea80000300a00 */
[----:B---3--:R-:W3:Y:S01]  /*84a80*/  LDL.LU.64 R26, [R1+0x11b8] ;  /* 0x0011b800011a7983 */ /* 0x008ee20000300a00 */
[----:B------:R-:W-:-:S02]  /*84a90*/  ISETP.LT.AND P6, PT, R15, R23, !P4 ;  /* 0x000000170f00720c */ /* 0x000fc400067c1270 */
[----:B------:R-:W1:Y:S01]  /*84aa0*/  LDC R23, c[0x0][0x228] ;  /* 0x00008a00ff177b82 */ /* 0x000e620000000800 */
[----:B------:R-:W-:Y:S01]  /*84ab0*/  ISETP.LT.AND P3, PT, R16, R19, !P4 ;  /* 0x000000131000720c */ /* 0x000fe20006761270 */
[----:B------:R-:W-:Y:S01]  /*84ac0*/  VIADD R0, R10, 0x12 ;  /* 0x000000120a007836 */ /* 0x000fe20000000000 */
[----:B------:R-:W-:Y:S01]  /*84ad0*/  ISETP.LT.AND P5, PT, R17, R12, !P4 ;  /* 0x0000000c1100720c */ /* 0x000fe200067a1270 */
[----:B------:R-:W3:Y:S01]  /*84ae0*/  LDL.LU.64 R250, [R1+0x11b0] ;  /* 0x0011b00001fa7983 */ /* 0x000ee20000300a00 */
[----:B------:R-:W-:-:S03]  /*84af0*/  ISETP.LT.AND P4, PT, R14, R13, !P4 ;  /* 0x0000000d0e00720c */ /* 0x000fc60006781270 */
[----:B------:R-:W3:Y:S08]  /*84b00*/  LDC.64 R12, c[0x0][0x228] ;  /* 0x00008a00ff0c7b82 */ /* 0x000ef00000000a00 */
[----:B------:R-:W3:Y:S01]  /*84b10*/  LDC R19, c[0x0][0x228] ;  /* 0x00008a00ff137b82 */ /* 0x000ee20000000800 */
[C---:B----4-:R-:W-:Y:S02]  /*84b20*/  PRMT R5, R28.reuse, 0x7770, RZ ;  /* 0x000077701c057816 */ /* 0x050fe400000000ff */
[----:B------:R-:W-:-:S03]  /*84b30*/  PRMT R3, R28, 0x7771, RZ ;  /* 0x000077711c037816 */ /* 0x000fc600000000ff */
[----:B------:R4:W-:Y:S01]  /*84b40*/  @P6 STG.E.U8 desc[UR60][R246.64], R5 ;  /* 0x00000005f6006986 */ /* 0x0009e2000c10113c */
[----:B0-----:R-:W-:Y:S02]  /*84b50*/  ISETP.GE.AND P6, PT, R0, R9, PT ;  /* 0x000000090000720c */ /* 0x001fe40003fc6270 */
[----:B------:R-:W-:Y:S01]  /*84b60*/  PRMT R0, R28, 0x7772, RZ ;  /* 0x000077721c007816 */ /* 0x000fe200000000ff */
[----:B------:R0:W-:Y:S01]  /*84b70*/  @P3 STG.E.U8 desc[UR60][R30.64], R3 ;  /* 0x000000031e003986 */ /* 0x0001e2000c10113c */
[----:B------:R-:W-:Y:S01]  /*84b80*/  ISETP.LT.AND P3, PT, R15, R11, !P6 ;  /* 0x0000000b0f00720c */ /* 0x000fe20007761270 */
[----:B------:R-:W3:Y:S02]  /*84b90*/  LDC R9, c[0x0][0x228] ;  /* 0x00008a00ff097b82 */ /* 0x000ee40000000800 */
[----:B--2---:R2:W-:Y:S01]  /*84ba0*/  @P4 STG.E.U8 desc[UR60][R248.64], R0 ;  /* 0x00000000f8004986 */ /* 0x0045e2000c10113c */
[----:B-1----:R-:W-:Y:S02]  /*84bb0*/  ISETP.LT.AND P4, PT, R16, R23, !P6 ;  /* 0x000000171000720c */ /* 0x002fe40007781270 */
[----:B------:R-:W-:Y:S01]  /*84bc0*/  PRMT R28, R28, 0x7773, RZ ;  /* 0x000077731c1c7816 */ /* 0x000fe200000000ff */
[----:B----4-:R-:W4:Y:S01]  /*84bd0*/  LDL.LU.64 R246, [R1+0x1198] ;  /* 0x0011980001f67983 */ /* 0x010f220000300a00 */
[C---:B------:R-:W-:Y:S01]  /*84be0*/  PRMT R5, R25.reuse, 0x7770, RZ ;  /* 0x0000777019057816 */ /* 0x040fe200000000ff */
[----:B------:R-:W1:Y:S01]  /*84bf0*/  LDC R11, c[0x0][0x228] ;  /* 0x00008a00ff0b7b82 */ /* 0x000e620000000800 */
[----:B0-----:R-:W-:Y:S01]  /*84c00*/  PRMT R3, R25, 0x7771, RZ ;  /* 0x0000777119037816 */ /* 0x001fe200000000ff */
[----:B------:R-:W4:Y:S04]  /*84c10*/  LDL.LU.64 R30, [R1+0x30b8] ;  /* 0x0030b800011e7983 */ /* 0x000f280000300a00 */
[----:B--2---:R-:W2:Y:S01]  /*84c20*/  LDL.LU.64 R248, [R1+0x1190] ;  /* 0x0011900001f87983 */ /* 0x004ea20000300a00 */
[----:B------:R-:W-:Y:S01]  /*84c30*/  VIADD R0, R10, 0x13 ;  /* 0x000000130a007836 */ /* 0x000fe20000000000 */
[----:B------:R-:W0:Y:S02]  /*84c40*/  LDC R23, c[0x0][0x228] ;  /* 0x00008a00ff177b82 */ /* 0x000e240000000800 */
[----:B------:R3:W-:Y:S04]  /*84c50*/  @P5 STG.E.U8 desc[UR60][R244.64], R28 ;  /* 0x0000001cf4005986 */ /* 0x0007e8000c10113c */
[----:B------:R3:W-:Y:S04]  /*84c60*/  @P3 STG.E.U8 desc[UR60][R32.64], R5 ;  /* 0x0000000520003986 */ /* 0x0007e8000c10113c */
[----:B---3--:R3:W-:Y:S04]  /*84c70*/  @P4 STG.E.U8 desc[UR60][R26.64], R3 ;  /* 0x000000031a004986 */ /* 0x0087e8000c10113c */
[----:B------:R-:W2:Y:S04]  /*84c80*/  LDL.LU.64 R244, [R1+0x1180] ;  /* 0x0011800001f47983 */ /* 0x000ea80000300a00 */
[----:B------:R-:W2:Y:S04]  /*84c90*/  LDL.LU.64 R32, [R1+0x1178] ;  /* 0x0011780001207983 */ /* 0x000ea80000300a00 */
[----:B---3--:R-:W3:Y:S01]  /*84ca0*/  LDL.LU.64 R26, [R1+0x30b0] ;  /* 0x0030b000011a7983 */ /* 0x008ee20000300a00 */
[----:B------:R-:W-:-:S02]  /*84cb0*/  ISETP.LT.AND P5, PT, R17, R6, !P6 ;  /* 0x000000061100720c */ /* 0x000fc400077a1270 */
[----:B------:R-:W-:Y:S02]  /*84cc0*/  ISETP.LT.AND P6, PT, R14, R7, !P6 ;  /* 0x000000070e00720c */ /* 0x000fe400077c1270 */
[----:B------:R-:W-:Y:S01]  /*84cd0*/  ISETP.GE.AND P3, PT, R0, R13, PT ;  /* 0x0000000d0000720c */ /* 0x000fe20003f66270 */
[----:B------:R-:W1:Y:S01]  /*84ce0*/  LDC.64 R6, c[0x0][0x228] ;  /* 0x00008a00ff067b82 */ /* 0x000e620000000a00 */
[----:B------:R-:W-:Y:S02]  /*84cf0*/  PRMT R0, R25, 0x7772, RZ ;  /* 0x0000777219007816 */ /* 0x000fe400000000ff */
[----:B------:R-:W-:Y:S02]  /*84d00*/  ISETP.LT.AND P4, PT, R15, R19, !P3 ;  /* 0x000000130f00720c */ /* 0x000fe40005f81270 */
[----:B------:R-:W-:Y:S02]  /*84d10*/  PRMT R25, R25, 0x7773, RZ ;  /* 0x0000777319197816 */ /* 0x000fe400000000ff */
[----:B------:R-:W-:Y:S01]  /*84d20*/  PRMT R3, R29, 0x7771, RZ ;  /* 0x000077711d037816 */ /* 0x000fe200000000ff */
[----:B------:R-:W0:Y:S02]  /*84d30*/  LDC R19, c[0x0][0x228] ;  /* 0x00008a00ff137b82 */ /* 0x000e240000000800 */
[----:B------:R1:W-:Y:S01]  /*84d40*/  @P6 STG.E.U8 desc[UR60][R250.64], R0 ;  /* 0x00000000fa006986 */ /* 0x0003e2000c10113c */
[----:B------:R-:W-:-:S05]  /*84d50*/  ISETP.LT.AND P6, PT, R16, R22, !P3 ;  /* 0x000000161000720c */ /* 0x000fca0005fc1270 */
[----:B------:R-:W0:Y:S01]  /*84d60*/  LDC R13, c[0x0][0x228] ;  /* 0x00008a00ff0d7b82 */ /* 0x000e220000000800 */
[----:B-1----:R-:W3:Y:S01]  /*84d70*/  LDL.LU.64 R250, [R1+0x1170] ;  /* 0x0011700001fa7983 */ /* 0x002ee20000300a00 */
[----:B------:R-:W-:-:S06]  /*84d80*/  VIADD R0, R10, 0x14 ;  /* 0x000000140a007836 */ /* 0x000fcc0000000000 */
[----:B------:R-:W1:Y:S01]  /*84d90*/  LDC R22, c[0x0][0x228] ;  /* 0x00008a00ff167b82 */ /* 0x000e620000000800 */
[----:B----4-:R4:W-:Y:S01]  /*84da0*/  @P5 STG.E.U8 desc[UR60][R246.64], R25 ;  /* 0x00000019f6005986 */ /* 0x0109e2000c10113c */
[----:B------:R-:W-:Y:S02]  /*84db0*/  ISETP.LT.AND P5, PT, R17, R4, !P3 ;  /* 0x000000041100720c */ /* 0x000fe40005fa1270 */
[----:B------:R-:W-:-:S04]  /*84dc0*/  ISETP.LT.AND P3, PT, R14, R9, !P3 ;  /* 0x000000090e00720c */ /* 0x000fc80005f61270 */
[----:B------:R-:W1:Y:S01]  /*84dd0*/  LDC.64 R4, c[0x0][0x228] ;  /* 0x00008a00ff047b82 */ /* 0x000e620000000a00 */
[----:B------:R-:W-:-:S05]  /*84de0*/  PRMT R9, R29, 0x7770, RZ ;  /* 0x000077701d097816 */ /* 0x000fca00000000ff */
[----:B--2---:R-:W-:Y:S04]  /*84df0*/  @P4 STG.E.U8 desc[UR60][R248.64], R9 ;  /* 0x00000009f8004986 */ /* 0x004fe8000c10113c */
[----:B----4-:R-:W2:Y:S04]  /*84e00*/  LDL.LU.64 R246, [R1+0x1160] ;  /* 0x0011600001f67983 */ /* 0x010ea80000300a00 */
[----:B---3--:R3:W-:Y:S04]  /*84e10*/  @P6 STG.E.U8 desc[UR60][R26.64], R3 ;  /* 0x000000031a006986 */ /* 0x0087e8000c10113c */
[----:B---3--:R-:W3:Y:S01]  /*84e20*/  LDL.LU.64 R26, [R1+0x30a8] ;  /* 0x0030a800011a7983 */ /* 0x008ee20000300a00 */
[----:B------:R-:W-:-:S02]  /*84e30*/  ISETP.GE.AND P4, PT, R0, R7, PT ;  /* 0x000000070000720c */ /* 0x000fc40003f86270 */
[----:B------:R-:W-:Y:S01]  /*84e40*/  PRMT R0, R29, 0x7772, RZ ;  /* 0x000077721d007816 */ /* 0x000fe200000000ff */
[----:B------:R-:W4:Y:S01]  /*84e50*/  LDL.LU.64 R248, [R1+0x1150] ;  /* 0x0011500001f87983 */ /* 0x000f220000300a00 */
[----:B------:R-:W-:Y:S02]  /*84e60*/  ISETP.LT.AND P6, PT, R15, R11, !P4 ;  /* 0x0000000b0f00720c */ /* 0x000fe400067c1270 */
[----:B------:R-:W-:Y:S01]  /*84e70*/  PRMT R29, R29, 0x7773, RZ ;  /* 0x000077731d1d7816 */ /* 0x000fe200000000ff */
[----:B------:R1:W-:Y:S01]  /*84e80*/  @P3 STG.E.U8 desc[UR60][R244.64], R0 ;  /* 0x00000000f4003986 */ /* 0x0003e2000c10113c */
[----:B0-----:R-:W-:Y:S01]  /*84e90*/  ISETP.LT.AND P3, PT, R16, R23, !P4 ;  /* 0x000000171000720c */ /* 0x001fe20006761270 */
[----:B------:R-:W0:Y:S02]  /*84ea0*/  LDC R11, c[0x0][0x228] ;  /* 0x00008a00ff0b7b82 */ /* 0x000e240000000800 */
[----:B------:R3:W-:Y:S04]  /*84eb0*/  @P5 STG.E.U8 desc[UR60][R32.64], R29 ;  /* 0x0000001d20005986 */ /* 0x0007e8000c10113c */
[----:B-1----:R-:W4:Y:S01]  /*84ec0*/  LDL.LU.64 R244, [R1+0x1128] ;  /* 0x0011280001f47983 */ /* 0x002f220000300a00 */
[----:B---3--:R-:W-:-:S03]  /*84ed0*/  PRMT R9, R26, 0x7770, RZ ;  /* 0x000077701a097816 */ /* 0x008fc600000000ff */
[----:B------:R-:W3:Y:S01]  /*84ee0*/  LDL.LU.64 R32, [R1+0x1148] ;  /* 0x0011480001207983 */ /* 0x000ee20000300a00 */
[----:B------:R-:W-:Y:S01]  /*84ef0*/  PRMT R7, R26, 0x7771, RZ ;  /* 0x000077711a077816 */ /* 0x000fe200000000ff */
[----:B------:R-:W-:Y:S01]  /*84f00*/  VIADD R0, R10, 0x15 ;  /* 0x000000150a007836 */ /* 0x000fe20000000000 */
[----:B------:R-:W1:Y:S01]  /*84f10*/  LDC R23, c[0x0][0x228] ;  /* 0x00008a00ff177b82 */ /* 0x000e620000000800 */
[----:B------:R0:W-:Y:S04]  /*84f20*/  @P6 STG.E.U8 desc[UR60][R250.64], R9 ;  /* 0x00000009fa006986 */ /* 0x0001e8000c10113c */
[----:B------:R-:W3:Y:S04]  /*84f30*/  LDL.LU.64 R28, [R1+0x1140] ;  /* 0x00114000011c7983 */ /* 0x000ee80000300a00 */
[----:B------:R2:W-:Y:S04]  /*84f40*/  @P3 STG.E.U8 desc[UR60][R30.64], R7 ;  /* 0x000000071e003986 */ /* 0x0005e8000c10113c */
[----:B0-----:R-:W3:Y:S04]  /*84f50*/  LDL.LU.64 R250, [R1+0x1120] ;  /* 0x0011200001fa7983 */ /* 0x001ee80000300a00 */
[----:B--2---:R-:W2:Y:S01]  /*84f60*/  LDL.LU.64 R30, [R1+0x30a0] ;  /* 0x0030a000011e7983 */ /* 0x004ea20000300a00 */
[----:B------:R-:W-:-:S02]  /*84f70*/  ISETP.GE.AND P6, PT, R0, R5, PT ;  /* 0x000000050000720c */ /* 0x000fc40003fc6270 */
[----:B------:R-:W-:Y:S01]  /*84f80*/  ISETP.LT.AND P5, PT, R17, R2, !P4 ;  /* 0x000000021100720c */ /* 0x000fe200067a1270 */
[----:B------:R-:W3:Y:S01]  /*84f90*/  LDL.LU.64 R24, [R1+0x1118] ;  /* 0x0011180001187983 */ /* 0x000ee20000300a00 */
[----:B------:R-:W-:Y:S01]  /*84fa0*/  ISETP.LT.AND P4, PT, R14, R19, !P4 ;  /* 0x000000130e00720c */ /* 0x000fe20006781270 */
[----:B------:R-:W0:Y:S01]  /*84fb0*/  LDC.64 R2, c[0x0][0x228] ;  /* 0x00008a00ff027b82 */ /* 0x000e220000000a00 */
[----:B------:R-:W-:Y:S02]  /*84fc0*/  ISETP.LT.AND P3, PT, R15, R13, !P6 ;  /* 0x0000000d0f00720c */ /* 0x000fe40007761270 */
[C---:B------:R-:W-:Y:S02]  /*84fd0*/  PRMT R0, R26.reuse, 0x7772, RZ ;  /* 0x000077721a007816 */ /* 0x040fe400000000ff */
[----:B------:R-:W-:-:S03]  /*84fe0*/  PRMT R26, R26, 0x7773, RZ ;  /* 0x000077731a1a7816 */ /* 0x000fc600000000ff */
[----:B------:R-:W1:Y:S04]  /*84ff0*/  LDC R19, c[0x0][0x228] ;  /* 0x00008a00ff137b82 */ /* 0x000e680000000800 */
[----:B------:R4:W-:Y:S04]  /*85000*/  @P4 STG.E.U8 desc[UR60][R246.64], R0 ;  /* 0x00000000f6004986 */ /* 0x0009e8000c10113c */
[----:B----4-:R4:W-:Y:S01]  /*85010*/  @P5 STG.E.U8 desc[UR60][R248.64], R26 ;  /* 0x0000001af8005986 */ /* 0x0109e2000c10113c */
[----:B------:R-:W1:Y:S03]  /*85020*/  LDC R13, c[0x0][0x228] ;  /* 0x00008a00ff0d7b82 */ /* 0x000e660000000800 */
[----:B------:R-:W3:Y:S04]  /*85030*/  LDL.LU.64 R246, [R1+0x1110] ;  /* 0x0011100001f67983 */ /* 0x000ee80000300a00 */
[----:B----4-:R-:W4:Y:S01]  /*85040*/  LDL.LU.64 R248, [R1+0x1108] ;  /* 0x0011080001f87983 */ /* 0x010f220000300a00 */
[----:B--2---:R-:W-:-:S05]  /*85050*/  PRMT R5, R30, 0x7770, RZ ;  /* 0x000077701e057816 */ /* 0x004fca00000000ff */
[----:B------:R2:W-:Y:S04]  /*85060*/  @P3 STG.E.U8 desc[UR60][R244.64], R5 ;  /* 0x00000005f4003986 */ /* 0x0005e8000c10113c */
[----:B--2---:R-:W2:Y:S01]  /*85070*/  LDL.LU.64 R244, [R1+0x10f0] ;  /* 0x0010f00001f47983 */ /* 0x004ea20000300a00 */
[----:B------:R-:W-:Y:S02]  /*85080*/  ISETP.LT.AND P4, PT, R16, R22, !P6 ;  /* 0x000000161000720c */ /* 0x000fe40007781270 */
[----:B------:R-:W-:Y:S01]  /*85090*/  ISETP.LT.AND P5, PT, R17, R8, !P6 ;  /* 0x000000081100720c */ /* 0x000fe200077a1270 */
[----:B------:R-:W-:Y:S01]  /*850a0*/  VIADD R0, R10, 0x16 ;  /* 0x000000160a007836 */ /* 0x000fe20000000000 */
[----:B------:R-:W-:Y:S01]  /*850b0*/  ISETP.LT.AND P6, PT, R14, R11, !P6 ;  /* 0x0000000b0e00720c */ /* 0x000fe200077c1270 */
[----:B------:R-:W2:Y:S01]  /*850c0*/  LDC.64 R8, c[0x0][0x228] ;  /* 0x00008a00ff087b82 */ /* 0x000ea20000000a00 */
[----:B------:R-:W-:-:S02]  /*850d0*/  PRMT R7, R30, 0x7771, RZ ;  /* 0x000077711e077816 */ /* 0x000fc400000000ff */
[----:B0-----:R-:W-:Y:S02]  /*850e0*/  ISETP.GE.AND P3, PT, R0, R3, PT ;  /* 0x000000030000720c */ /* 0x001fe40003f66270 */
[C---:B------:R-:W-:Y:S02]  /*850f0*/  PRMT R0, R30.reuse, 0x7772, RZ ;  /* 0x000077721e007816 */ /* 0x040fe400000000ff */
[----:B------:R-:W-:Y:S01]  /*85100*/  PRMT R30, R30, 0x7773, RZ ;  /* 0x000077731e1e7816 */ /* 0x000fe200000000ff */
[----:B---3--:R0:W-:Y:S01]  /*85110*/  @P4 STG.E.U8 desc[UR60][R32.64], R7 ;  /* 0x0000000720004986 */ /* 0x0081e2000c10113c */
[----:B-1----:R-:W-:Y:S01]  /*85120*/  ISETP.LT.AND P4, PT, R15, R19, !P3 ;  /* 0x000000130f00720c */ /* 0x002fe20005f81270 */
[----:B------:R-:W1:Y:S02]  /*85130*/  LDC R11, c[0x0][0x228] ;  /* 0x00008a00ff0b7b82 */ /* 0x000e640000000800 */
[----:B------:R3:W-:Y:S01]  /*85140*/  @P6 STG.E.U8 desc[UR60][R28.64], R0 ;  /* 0x000000001c006986 */ /* 0x0007e2000c10113c */
[----:B------:R-:W-:-:S03]  /*85150*/  ISETP.LT.AND P6, PT, R16, R23, !P3 ;  /* 0x000000171000720c */ /* 0x000fc60005fc1270 */
[----:B------:R4:W-:Y:S01]  /*85160*/  @P5 STG.E.U8 desc[UR60][R250.64], R30 ;  /* 0x0000001efa005986 */ /* 0x0009e2000c10113c */
[----:B------:R-:W-:Y:S01]  /*85170*/  ISETP.LT.AND P5, PT, R14, R13, !P3 ;  /* 0x0000000d0e00720c */ /* 0x000fe20005fa1270 */
[----:B------:R-:W1:Y:S01]  /*85180*/  LDC R22, c[0x0][0x228] ;  /* 0x00008a00ff167b82 */ /* 0x000e620000000800 */
[----:B------:R-:W-:Y:S01]  /*85190*/  ISETP.LT.AND P3, PT, R17, R12, !P3 ;  /* 0x0000000c1100720c */ /* 0x000fe20005f61270 */
[----:B0-----:R-:W2:Y:S01]  /*851a0*/  LDL.LU.64 R32, [R1+0x3098] ;  /* 0x0030980001207983 */ /* 0x001ea20000300a00 */
[C---:B------:R-:W-:Y:S02]  /*851b0*/  PRMT R7, R27.reuse, 0x7770, RZ ;  /* 0x000077701b077816 */ /* 0x040fe400000000ff */
[C---:B------:R-:W-:Y:S01]  /*851c0*/  PRMT R5, R27.reuse, 0x7771, RZ ;  /* 0x000077711b057816 */ /* 0x040fe200000000ff */
[----:B---3--:R-:W3:Y:S01]  /*851d0*/  LDL.LU.64 R28, [R1+0x10d8] ;  /* 0x0010d800011c7983 */ /* 0x008ee20000300a00 */
[C---:B------:R-:W-:Y:S01]  /*851e0*/  PRMT R3, R27.reuse, 0x7772, RZ ;  /* 0x000077721b037816 */ /* 0x040fe200000000ff */
[----:B------:R-:W-:Y:S01]  /*851f0*/  VIADD R0, R10, 0x17 ;  /* 0x000000170a007836 */ /* 0x000fe20000000000 */
[----:B------:R-:W-:Y:S01]  /*85200*/  PRMT R27, R27, 0x7773, RZ ;  /* 0x000077731b1b7816 */ /* 0x000fe200000000ff */
[----:B------:R0:W-:Y:S01]  /*85210*/  @P4 STG.E.U8 desc[UR60][R24.64], R7 ;  /* 0x0000000718004986 */ /* 0x0001e2000c10113c */
[----:B------:R-:W1:Y:S03]  /*85220*/  LDC R19, c[0x0][0x228] ;  /* 0x00008a00ff137b82 */ /* 0x000e660000000800 */
[----:B------:R-:W-:Y:S04]  /*85230*/  @P6 STG.E.U8 desc[UR60][R246.64], R5 ;  /* 0x00000005f6006986 */ /* 0x000fe8000c10113c */
[----:B----4-:R-:W4:Y:S01]  /*85240*/  LDL.LU.64 R250, [R1+0x10d0] ;  /* 0x0010d00001fa7983 */ /* 0x010f220000300a00 */
[----:B------:R-:W3:Y:S03]  /*85250*/  LDC.64 R12, c[0x0][0x228] ;  /* 0x00008a00ff0c7b82 */ /* 0x000ee60000000a00 */
[----:B------:R0:W-:Y:S05]  /*85260*/  @P5 STG.E.U8 desc[UR60][R248.64], R3 ;  /* 0x00000003f8005986 */ /* 0x0001ea000c10113c */
[----:B0-----:R-:W0:Y:S01]  /*85270*/  LDC R24, c[0x0][0x228] ;  /* 0x00008a00ff187b82 */ /* 0x001e220000000800 */
[----:B------:R-:W4:Y:S07]  /*85280*/  LDL.LU.64 R248, [R1+0x10c8] ;  /* 0x0010c80001f87983 */ /* 0x000f2e0000300a00 */
[----:B------:R-:W0:Y:S01]  /*85290*/  LDC R23, c[0x0][0x228] ;  /* 0x00008a00ff177b82 */ /* 0x000e220000000800 */
[----:B--2---:R2:W-:Y:S04]  /*852a0*/  @P3 STG.E.U8 desc[UR60][R244.64], R27 ;  /* 0x0000001bf4003986 */ /* 0x0045e8000c10113c */
[----:B--2---:R-:W2:Y:S01]  /*852b0*/  LDL.LU.64 R26, [R1+0x10e8] ;  /* 0x0010e800011a7983 */ /* 0x004ea20000300a00 */
[----:B------:R-:W-:-:S02]  /*852c0*/  ISETP.GE.AND P4, PT, R0, R9, PT ;  /* 0x000000090000720c */ /* 0x000fc40003f86270 */
[----:B------:R-:W-:Y:S01]  /*852d0*/  PRMT R5, R31, 0x7771, RZ ;  /* 0x000077711f057816 */ /* 0x000fe200000000ff */
[----:B------:R-:W4:Y:S01]  /*852e0*/  LDL.LU.64 R246, [R1+0x10b8] ;  /* 0x0010b80001f67983 */ /* 0x000f220000300a00 */
[----:B-1----:R-:W-:Y:S02]  /*852f0*/  ISETP.LT.AND P6, PT, R15, R11, !P4 ;  /* 0x0000000b0f00720c */ /* 0x002fe400067c1270 */
[----:B------:R-:W-:Y:S01]  /*85300*/  ISETP.LT.AND P5, PT, R16, R22, !P4 ;  /* 0x000000161000720c */ /* 0x000fe200067a1270 */
[----:B------:R-:W4:Y:S01]  /*85310*/  LDL.LU.64 R244, [R1+0x10a8] ;  /* 0x0010a80001f47983 */ /* 0x000f220000300a00 */
[----:B------:R-:W-:Y:S01]  /*85320*/  PRMT R9, R31, 0x7770, RZ ;  /* 0x000077701f097816 */ /* 0x000fe200000000ff */
[----:B------:R-:W-:Y:S01]  /*85330*/  VIADD R0, R10, 0x18 ;  /* 0x000000180a007836 */ /* 0x000fe20000000000 */
[----:B------:R-:W-:Y:S01]  /*85340*/  ISETP.LT.AND P3, PT, R17, R6, !P4 ;  /* 0x000000061100720c */ /* 0x000fe20006761270 */
[----:B------:R-:W1:Y:S01]  /*85350*/  LDC R11, c[0x0][0x228] ;  /* 0x00008a00ff0b7b82 */ /* 0x000e620000000800 */
[----:B------:R-:W-:-:S02]  /*85360*/  ISETP.LT.AND P4, PT, R14, R19, !P4 ;  /* 0x000000130e00720c */ /* 0x000fc40006781270 */
[----:B------:R-:W-:-:S05]  /*85370*/  PRMT R3, R31, 0x7772, RZ ;  /* 0x000077721f037816 */ /* 0x000fca00000000ff */
[----:B------:R-:W1:Y:S01]  /*85380*/  LDC R22, c[0x0][0x228] ;  /* 0x00008a00ff167b82 */ /* 0x000e620000000800 */
[----:B--2---:R-:W-:Y:S07]  /*85390*/  @P6 STG.E.U8 desc[UR60][R26.64], R9 ;  /* 0x000000091a006986 */ /* 0x004fee000c10113c */
[----:B------:R-:W2:Y:S01]  /*853a0*/  LDC.64 R6, c[0x0][0x228] ;  /* 0x00008a00ff067b82 */ /* 0x000ea20000000a00 */
[----:B------:R0:W-:Y:S07]  /*853b0*/  @P5 STG.E.U8 desc[UR60][R32.64], R5 ;  /* 0x0000000520005986 */ /* 0x0001ee000c10113c */
[----:B------:R-:W2:Y:S01]  /*853c0*/  LDC R19, c[0x0][0x228] ;  /* 0x00008a00ff137b82 */ /* 0x000ea20000000800 */
[----:B0-----:R-:W2:Y:S01]  /*853d0*/  LDL.LU.64 R32, [R1+0x3090] ;  /* 0x0030900001207983 */ /* 0x001ea20000300a00 */
[----:B---3--:R-:W-:-:S02]  /*853e0*/  ISETP.GE.AND P6, PT, R0, R13, PT ;  /* 0x0000000d0000720c */ /* 0x008fc40003fc6270 */
[----:B------:R-:W-:Y:S01]  /*853f0*/  PRMT R31, R31, 0x7773, RZ ;  /* 0x000077731f1f7816 */ /* 0x000fe200000000ff */
[----:B------:R-:W-:Y:S01]  /*85400*/  @P4 STG.E.U8 desc[UR60][R28.64], R3 ;  /* 0x000000031c004986 */ /* 0x000fe2000c10113c */
[----:B------:R-:W-:Y:S02]  /*85410*/  ISETP.LT.AND P5, PT, R15, R24, !P6 ;  /* 0x000000180f00720c */ /* 0x000fe400077a1270 */
[----:B------:R-:W0:Y:S01]  /*85420*/  LDC R13, c[0x0][0x228] ;  /* 0x00008a00ff0d7b82 */ /* 0x000e220000000800 */
[----:B------:R-:W-:Y:S01]  /*85430*/  ISETP.LT.AND P4, PT, R16, R23, !P6 ;  /* 0x000000171000720c */ /* 0x000fe20007781270 */
[----:B----4-:R3:W-:Y:S01]  /*85440*/  @P3 STG.E.U8 desc[UR60][R250.64], R31 ;  /* 0x0000001ffa003986 */ /* 0x0107e2000c10113c */
[----:B------:R-:W-:-:S05]  /*85450*/  VIADD R0, R10, 0x19 ;  /* 0x000000190a007836 */ /* 0x000fca0000000000 */
[----:B------:R-:W4:Y:S01]  /*85460*/  LDC R23, c[0x0][0x228] ;  /* 0x00008a00ff177b82 */ /* 0x000f220000000800 */
[----:B---3--:R-:W3:Y:S04]  /*85470*/  LDL.LU.64 R250, [R1+0x10a0] ;  /* 0x0010a00001fa7983 */ /* 0x008ee80000300a00 */
[----:B------:R-:W4:Y:S01]  /*85480*/  LDL.LU.64 R24, [R1+0x1098] ;  /* 0x0010980001187983 */ /* 0x000f220000300a00 */
[C---:B--2---:R-:W-:Y:S02]  /*85490*/  PRMT R9, R32.reuse, 0x7770, RZ ;  /* 0x0000777020097816 */ /* 0x044fe400000000ff */
[----:B------:R-:W-:-:S03]  /*854a0*/  PRMT R3, R32, 0x7771, RZ ;  /* 0x0000777120037816 */ /* 0x000fc600000000ff */
[----:B------:R2:W-:Y:S04]  /*854b0*/  @P5 STG.E.U8 desc[UR60][R248.64], R9 ;  /* 0x00000009f8005986 */ /* 0x0005e8000c10113c */
[----:B------:R1:W-:Y:S04]  /*854c0*/  @P4 STG.E.U8 desc[UR60][R36.64], R3 ;  /* 0x0000000324004986 */ /* 0x0003e8000c10113c */
[----:B--2---:R-:W2:Y:S04]  /*854d0*/  LDL.LU.64 R248, [R1+0x1090] ;  /* 0x0010900001f87983 */ /* 0x004ea80000300a00 */
[----:B-1----:R-:W3:Y:S01]  /*854e0*/  LDL.LU.64 R36, [R1+0x3088] ;  /* 0x0030880001247983 */ /* 0x002ee20000300a00 */
[----:B------:R-:W-:-:S02]  /*854f0*/  ISETP.LT.AND P3, PT, R17, R4, !P6 ;  /* 0x000000041100720c */ /* 0x000fc40007761270 */
[----:B------:R-:W-:Y:S01]  /*85500*/  ISETP.LT.AND P6, PT, R14, R11, !P6 ;  /* 0x0000000b0e00720c */ /* 0x000fe200077c1270 */
[----:B------:R-:W1:Y:S01]  /*85510*/  LDC.64 R4, c[0x0][0x228] ;  /* 0x00008a00ff047b82 */ /* 0x000e620000000a00 */
[----:B------:R-:W2:Y:S01]  /*85520*/  LDL.LU.64 R28, [R1+0x1080] ;  /* 0x00108000011c7983 */ /* 0x000ea20000300a00 */
[----:B------:R-:W-:Y:S02]  /*85530*/  ISETP.GE.AND P5, PT, R0, R7, PT ;  /* 0x000000070000720c */ /* 0x000fe40003fa6270 */
[C---:B------:R-:W-:Y:S02]  /*85540*/  PRMT R0, R32.reuse, 0x7772, RZ ;  /* 0x0000777220007816 */ /* 0x040fe400000000ff */
[----:B------:R-:W-:Y:S02]  /*85550*/  ISETP.LT.AND P4, PT, R15, R22, !P5 ;  /* 0x000000160f00720c */ /* 0x000fe40006f81270 */
[----:B------:R-:W-:Y:S01]  /*85560*/  PRMT R32, R32, 0x7773, RZ ;  /* 0x0000777320207816 */ /* 0x000fe200000000ff */
[----:B------:R-:W2:Y:S03]  /*85570*/  LDC R11, c[0x0][0x228] ;  /* 0x00008a00ff0b7b82 */ /* 0x000ea60000000800 */
[----:B------:R0:W-:Y:S01]  /*85580*/  @P6 STG.E.U8 desc[UR60][R246.64], R0 ;  /* 0x00000000f6006986 */ /* 0x0001e2000c10113c */
[----:B------:R-:W-:-:S03]  /*85590*/  ISETP.LT.AND P6, PT, R16, R19, !P5 ;  /* 0x000000131000720c */ /* 0x000fc60006fc1270 */
[----:B------:R4:W-:Y:S01]  /*855a0*/  @P3 STG.E.U8 desc[UR60][R244.64], R32 ;  /* 0x00000020f4003986 */ /* 0x0009e2000c10113c */
[----:B------:R-:W-:Y:S01]  /*855b0*/  ISETP.LT.AND P3, PT, R17, R2, !P5 ;  /* 0x000000021100720c */ /* 0x000fe20006f61270 */
[----:B------:R-:W2:Y:S02]  /*855c0*/  LDC R22, c[0x0][0x228] ;  /* 0x00008a00ff167b82 */ /* 0x000ea40000000800 */
[----:B0-----:R-:W2:Y:S01]  /*855d0*/  LDL.LU.64 R246, [R1+0x1078] ;  /* 0x0010780001f67983 */ /* 0x001ea20000300a00 */
[----:B------:R-:W-:Y:S01]  /*855e0*/  ISETP.LT.AND P5, PT, R14, R13, !P5 ;  /* 0x0000000d0e00720c */ /* 0x000fe20006fa1270 */
[----:B------:R-:W-:-:S04]  /*855f0*/  VIADD R0, R10, 0x1a ;  /* 0x0000001a0a007836 */ /* 0x000fc80000000000 */
[----:B------:R-:W0:Y:S01]  /*85600*/  LDC R19, c[0x0][0x228] ;  /* 0x00008a00ff137b82 */ /* 0x000e220000000800 */
[----:B------:R-:W2:Y:S04]  /*85610*/  LDL.LU.64 R26, [R1+0x1070] ;  /* 0x00107000011a7983 */ /* 0x000ea80000300a00 */
[----:B----4-:R-:W4:Y:S03]  /*85620*/  LDL.LU.64 R244, [R1+0x1068] ;  /* 0x0010680001f47983 */ /* 0x010f260000300a00 */
[----:B------:R-:W0:Y:S08]  /*85630*/  LDC.64 R2, c[0x0][0x228] ;  /* 0x00008a00ff027b82 */ /* 0x000e300000000a00 */
[----:B------:R-:W0:Y:S01]  /*85640*/  LDC R13, c[0x0][0x228] ;  /* 0x00008a00ff0d7b82 */ /* 0x000e220000000800 */
[----:B---3--:R-:W-:-:S02]  /*85650*/  PRMT R9, R36, 0x7770, RZ ;  /* 0x0000777024097816 */ /* 0x008fc400000000ff */
[----:B------:R-:W-:-:S03]  /*85660*/  PRMT R7, R36, 0x7771, RZ ;  /* 0x0000777124077816 */ /* 0x000fc600000000ff */
[----:B------:R3:W-:Y:S01]  /*85670*/  @P4 STG.E.U8 desc[UR60][R250.64], R9 ;  /* 0x00000009fa004986 */ /* 0x0007e2000c10113c */
[----:B-1----:R-:W-:Y:S02]  /*85680*/  ISETP.GE.AND P4, PT, R0, R5, PT ;  /* 0x000000050000720c */ /* 0x002fe40003f86270 */
[C---:B------:R-:W-:Y:S01]  /*85690*/  PRMT R0, R36.reuse, 0x7772, RZ ;  /* 0x0000777224007816 */ /* 0x040fe200000000ff */
[----:B------:R1:W-:Y:S04]  /*856a0*/  @P6 STG.E.U8 desc[UR60][R24.64], R7 ;  /* 0x0000000718006986 */ /* 0x0003e8000c10113c */
[----:B--2---:R2:W-:Y:S04]  /*856b0*/  @P5 STG.E.U8 desc[UR60][R248.64], R0 ;  /* 0x00000000f8005986 */ /* 0x0045e8000c10113c */
[----:B---3--:R-:W3:Y:S01]  /*856c0*/  LDL.LU.64 R250, [R1+0x1050] ;  /* 0x0010500001fa7983 */ /* 0x008ee20000300a00 */
[----:B------:R-:W-:-:S02]  /*856d0*/  PRMT R36, R36, 0x7773, RZ ;  /* 0x0000777324247816 */ /* 0x000fc400000000ff */
[----:B-1----:R-:W-:Y:S01]  /*856e0*/  PRMT R7, R33, 0x7770, RZ ;  /* 0x0000777021077816 */ /* 0x002fe200000000ff */
[----:B------:R-:W1:Y:S01]  /*856f0*/  LDC R24, c[0x0][0x228] ;  /* 0x00008a00ff187b82 */ /* 0x000e620000000800 */
[----:B--2---:R-:W2:Y:S01]  /*85700*/  LDL.LU.64 R248, [R1+0x1048] ;  /* 0x0010480001f87983 */ /* 0x004ea20000300a00 */
[----:B------:R-:W-:Y:S02]  /*85710*/  ISETP.LT.AND P6, PT, R15, R11, !P4 ;  /* 0x0000000b0f00720c */ /* 0x000fe400067c1270 */
[----:B------:R-:W-:Y:S01]  /*85720*/  ISETP.LT.AND P5, PT, R16, R22, !P4 ;  /* 0x000000161000720c */ /* 0x000fe200067a1270 */
[----:B------:R4:W-:Y:S01]  /*85730*/  @P3 STG.E.U8 desc[UR60][R28.64], R36 ;  /* 0x000000241c003986 */ /* 0x0009e2000c10113c */
[----:B------:R-:W-:Y:S01]  /*85740*/  ISETP.LT.AND P3, PT, R17, R8, !P4 ;  /* 0x000000081100720c */ /* 0x000fe20006761270 */
[----:B------:R-:W-:Y:S01]  /*85750*/  VIADD R0, R10, 0x1b ;  /* 0x0000001b0a007836 */ /* 0x000fe20000000000 */
[----:B0-----:R-:W-:Y:S01]  /*85760*/  ISETP.LT.AND P4, PT, R14, R19, !P4 ;  /* 0x000000130e00720c */ /* 0x001fe20006781270 */
[----:B------:R-:W0:Y:S01]  /*85770*/  LDC R11, c[0x0][0x228] ;  /* 0x00008a00ff0b7b82 */ /* 0x000e220000000800 */
[----:B------:R-:W-:-:S05]  /*85780*/  PRMT R5, R33, 0x7771, RZ ;  /* 0x0000777121057816 */ /* 0x000fca00000000ff */
[----:B------:R-:W-:Y:S01]  /*85790*/  @P6 STG.E.U8 desc[UR60][R246.64], R7 ;  /* 0x00000007f6006986 */ /* 0x000fe2000c10113c */
[----:B------:R-:W-:Y:S01]  /*857a0*/  ISETP.GE.AND P6, PT, R0, R3, PT ;  /* 0x000000030000720c */ /* 0x000fe20003fc6270 */
[----:B------:R-:W1:Y:S01]  /*857b0*/  LDC.64 R8, c[0x0][0x228] ;  /* 0x00008a00ff087b82 */ /* 0x000e620000000a00 */
[----:B------:R-:W-:Y:S01]  /*857c0*/  PRMT R0, R33, 0x7772, RZ ;  /* 0x0000777221007816 */ /* 0x000fe200000000ff */
[----:B------:R4:W-:Y:S01]  /*857d0*/  @P5 STG.E.U8 desc[UR60][R26.64], R5 ;  /* 0x000000051a005986 */ /* 0x0009e2000c10113c */
[----:B------:R-:W-:-:S03]  /*857e0*/  ISETP.LT.AND P5, PT, R15, R13, !P6 ;  /* 0x0000000d0f00720c */ /* 0x000fc600077a1270 */
[----:B----4-:R4:W-:Y:S01]  /*857f0*/  @P4 STG.E.U8 desc[UR60][R244.64], R0 ;  /* 0x00000000f4004986 */ /* 0x0109e2000c10113c */
[----:B------:R-:W-:Y:S01]  /*85800*/  ISETP.LT.AND P4, PT, R16, R23, !P6 ;  /* 0x000000171000720c */ /* 0x000fe20007781270 */
[----:B------:R-:W1:Y:S01]  /*85810*/  LDC R19, c[0x0][0x228] ;  /* 0x00008a00ff137b82 */ /* 0x000e620000000800 */
[----:B------:R-:W-:Y:S01]  /*85820*/  PRMT R33, R33, 0x7773, RZ ;  /* 0x0000777321217816 */ /* 0x000fe200000000ff */
[----:B------:R-:W2:Y:S01]  /*85830*/  LDL.LU.64 R28, [R1+0x1038] ;  /* 0x00103800011c7983 */ /* 0x000ea20000300a00 */
[C---:B------:R-:W-:Y:S02]  /*85840*/  PRMT R3, R37.reuse, 0x7771, RZ ;  /* 0x0000777125037816 */ /* 0x040fe400000000ff */
[----:B------:R-:W-:Y:S01]  /*85850*/  PRMT R5, R37, 0x7770, RZ ;  /* 0x0000777025057816 */ /* 0x000fe200000000ff */
[----:B------:R-:W2:Y:S02]  /*85860*/  LDL.LU.64 R246, [R1+0x1030] ;  /* 0x0010300001f67983 */ /* 0x000ea40000300a00 */
[----:B------:R-:W1:Y:S02]  /*85870*/  LDC R22, c[0x0][0x228] ;  /* 0x00008a00ff167b82 */ /* 0x000e640000000800 */
[----:B----4-:R-:W4:Y:S01]  /*85880*/  LDL.LU.64 R244, [R1+0x1028] ;  /* 0x0010280001f47983 */ /* 0x010f220000300a00 */
[----:B------:R-:W-:-:S05]  /*85890*/  VIADD R0, R10, 0x1c ;  /* 0x0000001c0a007836 */ /* 0x000fca0000000000 */
[----:B------:R-:W4:Y:S08]  /*858a0*/  LDC R7, c[0x0][0x228] ;  /* 0x00008a00ff077b82 */ /* 0x000f300000000800 */
[----:B------:R-:W4:Y:S01]  /*858b0*/  LDC R23, c[0x0][0x228] ;  /* 0x00008a00ff177b82 */ /* 0x000f220000000800 */
[----:B---3--:R3:W-:Y:S04]  /*858c0*/  @P3 STG.E.U8 desc[UR60][R250.64], R33 ;  /* 0x00000021fa003986 */ /* 0x0087e8000c10113c */
[----:B--2---:R-:W-:Y:S04]  /*858d0*/  @P5 STG.E.U8 desc[UR60][R248.64], R5 ;  /* 0x00000005f8005986 */ /* 0x004fe8000c10113c */
[----:B---3--:R-:W2:Y:S04]  /*858e0*/  LDL.LU.64 R250, [R1+0x1018] ;  /* 0x0010180001fa7983 */ /* 0x008ea80000300a00 */
[----:B------:R3:W-:Y:S04]  /*858f0*/  @P4 STG.E.U8 desc[UR60][R34.64], R3 ;  /* 0x0000000322004986 */ /* 0x0007e8000c10113c */
[----:B---3--:R-:W3:Y:S01]  /*85900*/  LDL.LU.64 R34, [R1+0x3080] ;  /* 0x0030800001227983 */ /* 0x008ee20000300a00 */
[----:B------:R-:W-:-:S02]  /*85910*/  ISETP.LT.AND P3, PT, R17, R12, !P6 ;  /* 0x0000000c1100720c */ /* 0x000fc40007761270 */
[----:B0-----:R-:W-:Y:S01]  /*85920*/  ISETP.LT.AND P6, PT, R14, R11, !P6 ;  /* 0x0000000b0e00720c */ /* 0x001fe200077c1270 */
[----:B------:R-:W2:Y:S01]  /*85930*/  LDL.LU.64 R248, [R1+0x1008] ;  /* 0x0010080001f87983 */ /* 0x000ea20000300a00 */
[----:B-1----:R-:W-:Y:S01]  /*85940*/  ISETP.GE.AND P5, PT, R0, R9, PT ;  /* 0x000000090000720c */ /* 0x002fe20003fa6270 */
[----:B------:R-:W0:Y:S01]  /*85950*/  LDC.64 R12, c[0x0][0x228] ;  /* 0x00008a00ff0c7b82 */ /* 0x000e220000000a00 */
[----:B------:R-:W-:Y:S01]  /*85960*/  PRMT R0, R37, 0x7772, RZ ;  /* 0x0000777225007816 */ /* 0x000fe200000000ff */
[----:B------:R-:W2:Y:S01]  /*85970*/  LDL.LU.64 R26, [R1+0xfe8] ;  /* 0x000fe800011a7983 */ /* 0x000ea20000300a00 */
[----:B------:R-:W-:Y:S02]  /*85980*/  ISETP.LT.AND P4, PT, R15, R19, !P5 ;  /* 0x000000130f00720c */ /* 0x000fe40006f81270 */
[----:B------:R-:W-:-:S03]  /*85990*/  PRMT R37, R37, 0x7773, RZ ;  /* 0x0000777325257816 */ /* 0x000fc600000000ff */
[----:B------:R-:W1:Y:S02]  /*859a0*/  LDC R11, c[0x0][0x228] ;  /* 0x00008a00ff0b7b82 */ /* 0x000e640000000800 */
[----:B------:R4:W-:Y:S01]  /*859b0*/  @P6 STG.E.U8 desc[UR60][R28.64], R0 ;  /* 0x000000001c006986 */ /* 0x0009e2000c10113c */
[----:B------:R-:W-:-:S03]  /*859c0*/  ISETP.LT.AND P6, PT, R16, R22, !P5 ;  /* 0x000000161000720c */ /* 0x000fc60006fc1270 */
[----:B------:R3:W-:Y:S02]  /*859d0*/  @P3 STG.E.U8 desc[UR60][R246.64], R37 ;  /* 0x00000025f6003986 */ /* 0x0007e4000c10113c */
[----:B------:R-:W2:Y:S02]  /*859e0*/  LDC R9, c[0x0][0x228] ;  /* 0x00008a00ff097b82 */ /* 0x000ea40000000800 */
[----:B----4-:R-:W4:Y:S01]  /*859f0*/  LDL.LU.64 R28, [R1+0x1000] ;  /* 0x00100000011c7983 */ /* 0x010f220000300a00 */
[----:B---3--:R-:W-:-:S03]  /*85a00*/  PRMT R5, R34, 0x7770, RZ ;  /* 0x0000777022057816 */ /* 0x008fc600000000ff */
[----:B------:R-:W3:Y:S01]  /*85a10*/  LDL.LU.64 R246, [R1+0xff8] ;  /* 0x000ff80001f67983 */ /* 0x000ee20000300a00 */
[----:B------:R-:W-:Y:S01]  /*85a20*/  PRMT R3, R34, 0x7771, RZ ;  /* 0x0000777122037816 */ /* 0x000fe200000000ff */
[----:B------:R-:W-:Y:S01]  /*85a30*/  VIADD R0, R10, 0x1d ;  /* 0x0000001d0a007836 */ /* 0x000fe20000000000 */
[----:B------:R-:W3:Y:S01]  /*85a40*/  LDC R19, c[0x0][0x228] ;  /* 0x00008a00ff137b82 */ /* 0x000ee20000000800 */
[----:B------:R0:W-:Y:S04]  /*85a50*/  @P4 STG.E.U8 desc[UR60][R244.64], R5 ;  /* 0x00000005f4004986 */ /* 0x0001e8000c10113c */
[----:B------:R1:W-:Y:S03]  /*85a60*/  @P6 STG.E.U8 desc[UR60][R38.64], R3 ;  /* 0x0000000326006986 */ /* 0x0003e6000c10113c */
[----:B------:R-:W3:Y:S01]  /*85a70*/  LDC R22, c[0x0][0x228] ;  /* 0x00008a00ff167b82 */ /* 0x000ee20000000800 */
[----:B0-----:R-:W3:Y:S04]  /*85a80*/  LDL.LU.64 R244, [R1+0xfe0] ;  /* 0x000fe00001f47983 */ /* 0x001ee80000300a00 */
[----:B-1----:R-:W4:Y:S01]  /*85a90*/  LDL.LU.64 R38, [R1+0x3078] ;  /* 0x0030780001267983 */ /* 0x002f220000300a00 */
[----:B------:R-:W-:-:S02]  /*85aa0*/  ISETP.LT.AND P3, PT, R17, R6, !P5 ;  /* 0x000000061100720c */ /* 0x000fc40006f61270 */
[----:B------:R-:W-:Y:S02]  /*85ab0*/  ISETP.LT.AND P5, PT, R14, R7, !P5 ;  /* 0x000000070e00720c */ /* 0x000fe40006fa1270 */
[----:B------:R-:W0:Y:S01]  /*85ac0*/  LDC.64 R6, c[0x0][0x228] ;  /* 0x00008a00ff067b82 */ /* 0x000e220000000a00 */
[----:B------:R-:W-:Y:S02]  /*85ad0*/  ISETP.GE.AND P4, PT, R0, R13, PT ;  /* 0x0000000d0000720c */ /* 0x000fe40003f86270 */
[C---:B------:R-:W-:Y:S02]  /*85ae0*/  PRMT R0, R34.reuse, 0x7772, RZ ;  /* 0x0000777222007816 */ /* 0x040fe400000000ff */
[----:B------:R-:W-:Y:S02]  /*85af0*/  PRMT R34, R34, 0x7773, RZ ;  /* 0x0000777322227816 */ /* 0x000fe400000000ff */
[----:B------:R-:W-:Y:S01]  /*85b00*/  ISETP.LT.AND P6, PT, R15, R11, !P4 ;  /* 0x0000000b0f00720c */ /* 0x000fe200067c1270 */
[----:B------:R-:W1:Y:S03]  /*85b10*/  LDC R13, c[0x0][0x228] ;  /* 0x00008a00ff0d7b82 */ /* 0x000e660000000800 */
[----:B--2---:R2:W-:Y:S04]  /*85b20*/  @P5 STG.E.U8 desc[UR60][R250.64], R0 ;  /* 0x00000000fa005986 */ /* 0x0045e8000c10113c */
[----:B------:R2:W-:Y:S01]  /*85b30*/  @P3 STG.E.U8 desc[UR60][R248.64], R34 ;  /* 0x00000022f8003986 */ /* 0x0005e2000c10113c */
[----:B------:R-:W-:Y:S01]  /*85b40*/  ISETP.LT.AND P5, PT, R16, R23, !P4 ;  /* 0x000000171000720c */ /* 0x000fe200067a1270 */
[----:B------:R-:W1:Y:S01]  /*85b50*/  LDC R11, c[0x0][0x228] ;  /* 0x00008a00ff0b7b82 */ /* 0x000e620000000800 */
[----:B------:R-:W-:-:S02]  /*85b60*/  ISETP.LT.AND P3, PT, R17, R4, !P4 ;  /* 0x000000041100720c */ /* 0x000fc40006761270 */
[----:B------:R-:W-:Y:S01]  /*85b70*/  ISETP.LT.AND P4, PT, R14, R9, !P4 ;  /* 0x000000090e00720c */ /* 0x000fe20006781270 */
[----:B--2---:R-:W-:-:S04]  /*85b80*/  VIADD R0, R10, 0x1e ;  /* 0x0000001e0a007836 */ /* 0x004fc80000000000 */
[----:B------:R-:W2:Y:S01]  /*85b90*/  LDC.64 R4, c[0x0][0x228] ;  /* 0x00008a00ff047b82 */ /* 0x000ea20000000a00 */
[----:B------:R-:W2:Y:S04]  /*85ba0*/  LDL.LU.64 R248, [R1+0xfd8] ;  /* 0x000fd80001f87983 */ /* 0x000ea80000300a00 */
[----:B------:R-:W2:Y:S03]  /*85bb0*/  LDL.LU.64 R250, [R1+0xfd0] ;  /* 0x000fd00001fa7983 */ /* 0x000ea60000300a00 */
[----:B------:R-:W2:Y:S01]  /*85bc0*/  LDC R23, c[0x0][0x228] ;  /* 0x00008a00ff177b82 */ /* 0x000ea20000000800 */
[C---:B----4-:R-:W-:Y:S02]  /*85bd0*/  PRMT R3, R38.reuse, 0x7770, RZ ;  /* 0x0000777026037816 */ /* 0x050fe400000000ff */
[----:B------:R-:W-:-:S03]  /*85be0*/  PRMT R9, R38, 0x7771, RZ ;  /* 0x0000777126097816 */ /* 0x000fc600000000ff */
[----:B------:R4:W-:Y:S01]  /*85bf0*/  @P6 STG.E.U8 desc[UR60][R26.64], R3 ;  /* 0x000000031a006986 */ /* 0x0009e2000c10113c */
[----:B0-----:R-:W-:Y:S02]  /*85c00*/  ISETP.GE.AND P6, PT, R0, R7, PT ;  /* 0x000000070000720c */ /* 0x001fe40003fc6270 */
[C---:B------:R-:W-:Y:S02]  /*85c10*/  PRMT R0, R38.reuse, 0x7772, RZ ;  /* 0x0000777226007816 */ /* 0x040fe400000000ff */
[----:B------:R-:W-:Y:S01]  /*85c20*/  PRMT R38, R38, 0x7773, RZ ;  /* 0x0000777326267816 */ /* 0x000fe200000000ff */
[----:B------:R0:W-:Y:S04]  /*85c30*/  @P5 STG.E.U8 desc[UR60][R28.64], R9 ;  /* 0x000000091c005986 */ /* 0x0001e8000c10113c */
[----:B----4-:R-:W4:Y:S04]  /*85c40*/  LDL.LU.64 R26, [R1+0xfc8] ;  /* 0x000fc800011a7983 */ /* 0x010f280000300a00 */
[----:B---3--:R-:W-:Y:S04]  /*85c50*/  @P4 STG.E.U8 desc[UR60][R246.64], R0 ;  /* 0x00000000f6004986 */ /* 0x008fe8000c10113c */
[----:B0-----:R-:W3:Y:S04]  /*85c60*/  LDL.LU.64 R28, [R1+0xfb0] ;  /* 0x000fb000011c7983 */ /* 0x001ee80000300a00 */
[----:B------:R0:W-:Y:S04]  /*85c70*/  @P3 STG.E.U8 desc[UR60][R244.64], R38 ;  /* 0x00000026f4003986 */ /* 0x0001e8000c10113c */
[----:B0-----:R-:W3:Y:S01]  /*85c80*/  LDL.LU.64 R244, [R1+0xfa8] ;  /* 0x000fa80001f47983 */ /* 0x001ee20000300a00 */
[----:B------:R-:W-:-:S02]  /*85c90*/  ISETP.LT.AND P5, PT, R15, R19, !P6 ;  /* 0x000000130f00720c */ /* 0x000fc400077a1270 */
[----:B------:R-:W-:Y:S01]  /*85ca0*/  ISETP.LT.AND P4, PT, R16, R22, !P6 ;  /* 0x000000161000720c */ /* 0x000fe20007781270 */
[----:B------:R-:W3:Y:S01]  /*85cb0*/  LDL.LU.64 R32, [R1+0xfa0] ;  /* 0x000fa00001207983 */ /* 0x000ee20000300a00 */
[----:B-1----:R-:W-:Y:S02]  /*85cc0*/  ISETP.LT.AND P3, PT, R14, R11, !P6 ;  /* 0x0000000b0e00720c */ /* 0x002fe40007761270 */
[C---:B------:R-:W-:Y:S01]  /*85cd0*/  PRMT R9, R35.reuse, 0x7771, RZ ;  /* 0x0000777123097816 */ /* 0x040fe200000000ff */
[----:B------:R-:W-:Y:S01]  /*85ce0*/  VIADD R0, R10, 0x1f ;  /* 0x0000001f0a007836 */ /* 0x000fe20000000000 */
[C---:B------:R-:W-:Y:S01]  /*85cf0*/  PRMT R11, R35.reuse, 0x7770, RZ ;  /* 0x00007770230b7816 */ /* 0x040fe200000000ff */
[----:B------:R-:W3:Y:S01]  /*85d00*/  LDL.LU.64 R246, [R1+0xf98] ;  /* 0x000f980001f67983 */ /* 0x000ee20000300a00 */
[----:B------:R-:W-:Y:S01]  /*85d10*/  PRMT R7, R35, 0x7772, RZ ;  /* 0x0000777223077816 */ /* 0x000fe200000000ff */
[----:B------:R-:W0:Y:S02]  /*85d20*/  LDC R22, c[0x0][0x228] ;  /* 0x00008a00ff167b82 */ /* 0x000e240000000800 */
[----:B--2---:R1:W-:Y:S01]  /*85d30*/  @P5 STG.E.U8 desc[UR60][R248.64], R11 ;  /* 0x0000000bf8005986 */ /* 0x0043e2000c10113c */
[----:B------:R-:W-:-:S03]  /*85d40*/  ISETP.GE.AND P5, PT, R0, R5, PT ;  /* 0x000000050000720c */ /* 0x000fc60003fa6270 */
[----:B------:R2:W-:Y:S01]  /*85d50*/  @P4 STG.E.U8 desc[UR60][R250.64], R9 ;  /* 0x00000009fa004986 */ /* 0x0005e2000c10113c */
[----:B------:R-:W-:Y:S01]  /*85d60*/  ISETP.LT.AND P6, PT, R17, R2, !P6 ;  /* 0x000000021100720c */ /* 0x000fe200077c1270 */
[----:B------:R-:W0:Y:S02]  /*85d70*/  LDC R19, c[0x0][0x228] ;  /* 0x00008a00ff137b82 */ /* 0x000e240000000800 */
[----:B-1----:R-:W3:Y:S01]  /*85d80*/  LDL.LU.64 R248, [R1+0xf90] ;  /* 0x000f900001f87983 */ /* 0x002ee20000300a00 */
[----:B------:R-:W-:-:S05]  /*85d90*/  ISETP.LT.AND P4, PT, R15, R13, !P5 ;  /* 0x0000000d0f00720c */ /* 0x000fca0006f81270 */
[----:B------:R-:W1:Y:S01]  /*85da0*/  LDC.64 R2, c[0x0][0x228] ;  /* 0x00008a00ff027b82 */ /* 0x000e620000000a00 */
[----:B--2---:R-:W2:Y:S04]  /*85db0*/  LDL.LU R250, [R1+0x70] ;  /* 0x0000700001fa7983 */ /* 0x004ea80000300800 */
[----:B------:R-:W2:Y:S01]  /*85dc0*/  LDL.LU.64 R30, [R1+0xf88] ;  /* 0x000f8800011e7983 */ /* 0x000ea20000300a00 */
[----:B------:R-:W-:Y:S02]  /*85dd0*/  PRMT R35, R35, 0x7773, RZ ;  /* 0x0000777323237816 */ /* 0x000fe400000000ff */
[----:B------:R-:W2:Y:S01]  /*85de0*/  LDC R13, c[0x0][0x228] ;  /* 0x00008a00ff0d7b82 */ /* 0x000ea20000000800 */
[----:B------:R-:W-:Y:S01]  /*85df0*/  PRMT R11, R39, 0x7770, RZ ;  /* 0x00007770270b7816 */ /* 0x000fe200000000ff */
[----:B----4-:R4:W-:Y:S04]  /*85e00*/  @P3 STG.E.U8 desc[UR60][R26.64], R7 ;  /* 0x000000071a003986 */ /* 0x0109e8000c10113c */
[----:B----4-:R-:W4:Y:S04]  /*85e10*/  LDL.LU.64 R26, [R1+0xf80] ;  /* 0x000f8000011a7983 */ /* 0x010f280000300a00 */
[----:B---3--:R3:W-:Y:S04]  /*85e20*/  @P6 STG.E.U8 desc[UR60][R28.64], R35 ;  /* 0x000000231c006986 */ /* 0x0087e8000c10113c */
[----:B------:R0:W-:Y:S04]  /*85e30*/  @P4 STG.E.U8 desc[UR60][R244.64], R11 ;  /* 0x0000000bf4004986 */ /* 0x0001e8000c10113c */
[----:B---3--:R-:W3:Y:S04]  /*85e40*/  LDL.LU.64 R28, [R1+0xf78] ;  /* 0x000f7800011c7983 */ /* 0x008ee80000300a00 */
[----:B0-----:R-:W3:Y:S01]  /*85e50*/  LDL.LU.64 R244, [R1+0xf68] ;  /* 0x000f680001f47983 */ /* 0x001ee20000300a00 */
[----:B------:R-:W-:Y:S01]  /*85e60*/  ISETP.LT.AND P3, PT, R16, R24, !P5 ;  /* 0x000000181000720c */ /* 0x000fe20006f61270 */
[----:B------:R-:W-:Y:S01]  /*85e70*/  VIADD R0, R10, 0x20 ;  /* 0x000000200a007836 */ /* 0x000fe20000000000 */
[----:B------:R-:W-:Y:S01]  /*85e80*/  ISETP.LT.AND P6, PT, R17, R8, !P5 ;  /* 0x000000081100720c */ /* 0x000fe20006fc1270 */
[----:B------:R-:W3:Y:S01]  /*85e90*/  LDL.LU R251, [R1+0x60] ;  /* 0x0000600001fb7983 */ /* 0x000ee20000300800 */
[----:B------:R-:W-:Y:S01]  /*85ea0*/  ISETP.LT.AND P5, PT, R14, R22, !P5 ;  /* 0x000000160e00720c */ /* 0x000fe20006fa1270 */
[----:B------:R-:W0:Y:S01]  /*85eb0*/  LDC.64 R8, c[0x0][0x228] ;  /* 0x00008a00ff087b82 */ /* 0x000e220000000a00 */
[----:B------:R-:W-:-:S02]  /*85ec0*/  PRMT R7, R39, 0x7771, RZ ;  /* 0x0000777127077816 */ /* 0x000fc400000000ff */
[----:B-1----:R-:W-:Y:S02]  /*85ed0*/  ISETP.GE.AND P4, PT, R0, R3, PT ;  /* 0x000000030000720c */ /* 0x002fe40003f86270 */
[----:B------:R-:W-:-:S03]  /*85ee0*/  PRMT R5, R39, 0x7772, RZ ;  /* 0x0000777227057816 */ /* 0x000fc600000000ff */
[----:B------:R-:W-:Y:S01]  /*85ef0*/  @P3 STG.E.U8 desc[UR60][R32.64], R7 ;  /* 0x0000000720003986 */ /* 0x000fe2000c10113c */
[----:B------:R-:W-:Y:S01]  /*85f00*/  ISETP.LT.AND P3, PT, R15, R23, !P4 ;  /* 0x000000170f00720c */ /* 0x000fe20006761270 */
[----:B------:R-:W1:Y:S01]  /*85f10*/  LDC R22, c[0x0][0x228] ;  /* 0x00008a00ff167b82 */ /* 0x000e620000000800 */
[----:B------:R-:W-:Y:S01]  /*85f20*/  PRMT R39, R39, 0x7773, RZ ;  /* 0x0000777327277816 */ /* 0x000fe200000000ff */
[----:B------:R2:W-:Y:S01]  /*85f30*/  @P5 STG.E.U8 desc[UR60][R246.64], R5 ;  /* 0x00000005f6005986 */ /* 0x0005e2000c10113c */
[----:B------:R-:W-:-:S03]  /*85f40*/  ISETP.LT.AND P5, PT, R16, R19, !P4 ;  /* 0x000000131000720c */ /* 0x000fc600067a1270 */
[----:B------:R2:W-:Y:S01]  /*85f50*/  @P6 STG.E.U8 desc[UR60][R248.64], R39 ;  /* 0x00000027f8006986 */ /* 0x0005e2000c10113c */
[----:B------:R-:W-:Y:S01]  /*85f60*/  ISETP.LT.AND P6, PT, R17, R12, !P4 ;  /* 0x0000000c1100720c */ /* 0x000fe200067c1270 */
[----:B------:R-:W-:Y:S01]  /*85f70*/  VIADD R0, R10, 0x21 ;  /* 0x000000210a007836 */ /* 0x000fe20000000000 */
[C---:B--2---:R-:W-:Y:S01]  /*85f80*/  PRMT R3, R250.reuse, 0x7771, RZ ;  /* 0x00007771fa037816 */ /* 0x044fe200000000ff */
[----:B------:R-:W2:Y:S01]  /*85f90*/  LDC R11, c[0x0][0x228] ;  /* 0x00008a00ff0b7b82 */ /* 0x000ea20000000800 */
[----:B------:R-:W2:Y:S01]  /*85fa0*/  LDL.LU.64 R246, [R1+0xf60] ;  /* 0x000f600001f67983 */ /* 0x000ea20000300a00 */
[----:B------:R-:W-:-:S03]  /*85fb0*/  PRMT R5, R250, 0x7770, RZ ;  /* 0x00007770fa057816 */ /* 0x000fc600000000ff */
[----:B------:R-:W2:Y:S01]  /*85fc0*/  LDL.LU.64 R248, [R1+0xf58] ;  /* 0x000f580001f87983 */ /* 0x000ea20000300a00 */
[----:B------:R-:W-:Y:S02]  /*85fd0*/  ISETP.LT.AND P4, PT, R14, R13, !P4 ;  /* 0x0000000d0e00720c */ /* 0x000fe40006781270 */
[----:B------:R-:W2:Y:S01]  /*85fe0*/  LDC R7, c[0x0][0x228] ;  /* 0x00008a00ff077b82 */ /* 0x000ea20000000800 */
[----:B------:R0:W-:Y:S02]  /*85ff0*/  @P3 STG.E.U8 desc[UR60][R30.64], R5 ;  /* 0x000000051e003986 */ /* 0x0001e4000c10113c */
[----:B0-----:R-:W-:Y:S02]  /*86000*/  ISETP.GE.AND P3, PT, R0, R9, PT ;  /* 0x000000090000720c */ /* 0x001fe40003f66270 */
[----:B------:R-:W-:-:S03]  /*86010*/  PRMT R0, R250, 0x7773, RZ ;  /* 0x00007773fa007816 */ /* 0x000fc600000000ff */
[----:B------:R-:W0:Y:S01]  /*86020*/  LDC.64 R12, c[0x0][0x228] ;  /* 0x00008a00ff0c7b82 */ /* 0x000e220000000a00 */
[----:B------:R-:W2:Y:S07]  /*86030*/  LDL.LU.64 R30, [R1+0xf50] ;  /* 0x000f5000011e7983 */ /* 0x000eae0000300a00 */
[----:B------:R-:W0:Y:S08]  /*86040*/  LDC R19, c[0x0][0x228] ;  /* 0x00008a00ff137b82 */ /* 0x000e300000000800 */
[----:B------:R-:W0:Y:S08]  /*86050*/  LDC R23, c[0x0][0x228] ;  /* 0x00008a00ff177b82 */ /* 0x000e300000000800 */
[----:B------:R-:W0:Y:S08]  /*86060*/  LDC R9, c[0x0][0x228] ;  /* 0x00008a00ff097b82 */ /* 0x000e300000000800 */
[----:B------:R-:W0:Y:S01]  /*86070*/  LDC R24, c[0x0][0x228] ;  /* 0x00008a00ff187b82 */ /* 0x000e220000000800 */
[----:B----4-:R4:W-:Y:S04]  /*86080*/  @P5 STG.E.U8 desc[UR60][R26.64], R3 ;  /* 0x000000031a005986 */ /* 0x0109e8000c10113c */
[----:B----4-:R-:W4:Y:S01]  /*86090*/  LDL.LU.64 R26, [R1+0xf40] ;  /* 0x000f4000011a7983 */ /* 0x010f220000300a00 */
[----:B------:R-:W-:-:S03]  /*860a0*/  PRMT R3, R250, 0x7772, RZ ;  /* 0x00007772fa037816 */ /* 0x000fc600000000ff */
[----:B------:R-:W4:Y:S04]  /*860b0*/  LDL.LU R252, [R1+0x74] ;  /* 0x0000740001fc7983 */ /* 0x000f280000300800 */
[----:B---3--:R3:W-:Y:S04]  /*860c0*/  @P4 STG.E.U8 desc[UR60][R28.64], R3 ;  /* 0x000000031c004986 */ /* 0x0087e8000c10113c */
[----:B------:R1:W-:Y:S04]  /*860d0*/  @P6 STG.E.U8 desc[UR60][R244.64], R0 ;  /* 0x00000000f4006986 */ /* 0x0003e8000c10113c */
[----:B---3--:R-:W3:Y:S04]  /*860e0*/  LDL.LU.64 R28, [R1+0xf38] ;  /* 0x000f3800011c7983 */ /* 0x008ee80000300a00 */
[----:B-1----:R-:W3:Y:S01]  /*860f0*/  LDL.LU.64 R244, [R1+0xf30] ;  /* 0x000f300001f47983 */ /* 0x002ee20000300a00 */
[----:B------:R-:W-:-:S02]  /*86100*/  ISETP.LT.AND P5, PT, R15, R22, !P3 ;  /* 0x000000160f00720c */ /* 0x000fc40005fa1270 */
[----:B--2---:R-:W-:Y:S02]  /*86110*/  ISETP.LT.AND P4, PT, R16, R11, !P3 ;  /* 0x0000000b1000720c */ /* 0x004fe40005f81270 */
[C---:B------:R-:W-:Y:S02]  /*86120*/  PRMT R5, R251.reuse, 0x7770, RZ ;  /* 0x00007770fb057816 */ /* 0x040fe400000000ff */
[----:B------:R-:W-:Y:S01]  /*86130*/  PRMT R3, R251, 0x7771, RZ ;  /* 0x00007771fb037816 */ /* 0x000fe200000000ff */
[----:B------:R-:W-:Y:S01]  /*86140*/  VIADD R0, R10, 0x22 ;  /* 0x000000220a007836 */ /* 0x000fe20000000000 */
[----:B------:R-:W-:Y:S01]  /*86150*/  ISETP.LT.AND P6, PT, R17, R6, !P3 ;  /* 0x000000061100720c */ /* 0x000fe20005fc1270 */
[----:B------:R-:W1:Y:S01]  /*86160*/  LDC R11, c[0x0][0x228] ;  /* 0x00008a00ff0b7b82 */ /* 0x000e620000000800 */
[----:B------:R-:W-:-:S03]  /*86170*/  ISETP.LT.AND P3, PT, R14, R7, !P3 ;  /* 0x000000070e00720c */ /* 0x000fc60005f61270 */
[----:B------:R2:W-:Y:S01]  /*86180*/  @P5 STG.E.U8 desc[UR60][R246.64], R5 ;  /* 0x00000005f6005986 */ /* 0x0005e2000c10113c */
[----:B0-----:R-:W-:-:S03]  /*86190*/  ISETP.GE.AND P5, PT, R0, R13, PT ;  /* 0x0000000d0000720c */ /* 0x001fc60003fa6270 */
[----:B------:R-:W0:Y:S01]  /*861a0*/  LDC.64 R6, c[0x0][0x228] ;  /* 0x00008a00ff067b82 */ /* 0x000e220000000a00 */
[----:B------:R2:W-:Y:S01]  /*861b0*/  @P4 STG.E.U8 desc[UR60][R248.64], R3 ;  /* 0x00000003f8004986 */ /* 0x0005e2000c10113c */
[----:B------:R-:W-:-:S06]  /*861c0*/  ISETP.LT.AND P4, PT, R15, R19, !P5 ;  /* 0x000000130f00720c */ /* 0x000fcc0006f81270 */
[----:B------:R-:W1:Y:S01]  /*861d0*/  LDC R22, c[0x0][0x228] ;  /* 0x00008a00ff167b82 */ /* 0x000e620000000800 */
[----:B--2---:R-:W2:Y:S04]  /*861e0*/  LDL.LU.64 R246, [R1+0xf28] ;  /* 0x000f280001f67983 */ /* 0x004ea80000300a00 */
[----:B------:R-:W2:Y:S01]  /*861f0*/  LDL.LU.64 R248, [R1+0xf10] ;  /* 0x000f100001f87983 */ /* 0x000ea20000300a00 */
[C---:B------:R-:W-:Y:S02]  /*86200*/  PRMT R3, R251.reuse, 0x7772, RZ ;  /* 0x00007772fb037816 */ /* 0x040fe400000000ff */
[----:B------:R-:W2:Y:S01]  /*86210*/  LDC R19, c[0x0][0x228] ;  /* 0x00008a00ff137b82 */ /* 0x000ea20000000800 */
[----:B------:R-:W2:Y:S01]  /*86220*/  LDL.LU R250, [R1+0x64] ;  /* 0x0000640001fa7983 */ /* 0x000ea20000300800 */
[----:B------:R-:W-:-:S03]  /*86230*/  PRMT R0, R251, 0x7773, RZ ;  /* 0x00007773fb007816 */ /* 0x000fc600000000ff */
[----:B------:R0:W-:Y:S01]  /*86240*/  @P3 STG.E.U8 desc[UR60][R30.64], R3 ;  /* 0x000000031e003986 */ /* 0x0001e2000c10113c */
[----:B------:R-:W-:Y:S02]  /*86250*/  ISETP.LT.AND P3, PT, R16, R23, !P5 ;  /* 0x000000171000720c */ /* 0x000fe40006f61270 */
[----:B------:R-:W2:Y:S08]  /*86260*/  LDC R13, c[0x0][0x228] ;  /* 0x00008a00ff0d7b82 */ /* 0x000eb00000000800 */
[----:B------:R-:W2:Y:S01]  /*86270*/  LDC R23, c[0x0][0x228] ;  /* 0x00008a00ff177b82 */ /* 0x000ea20000000800 */
[----:B0-----:R-:W2:Y:S04]  /*86280*/  LDL.LU.64 R30, [R1+0xf08] ;  /* 0x000f0800011e7983 */ /* 0x001ea80000300a00 */
[----:B----4-:R0:W-:Y:S01]  /*86290*/  @P6 STG.E.U8 desc[UR60][R26.64], R0 ;  /* 0x000000001a006986 */ /* 0x0101e2000c10113c */
[----:B------:R-:W-:-:S02]  /*862a0*/  ISETP.LT.AND P6, PT, R17, R4, !P5 ;  /* 0x000000041100720c */ /* 0x000fc40006fc1270 */
[----:B------:R-:W-:Y:S01]  /*862b0*/  ISETP.LT.AND P5, PT, R14, R9, !P5 ;  /* 0x000000090e00720c */ /* 0x000fe20006fa1270 */
[----:B------:R-:W4:Y:S01]  /*862c0*/  LDC.64 R4, c[0x0][0x228] ;  /* 0x00008a00ff047b82 */ /* 0x000f220000000a00 */
[C---:B------:R-:W-:Y:S02]  /*862d0*/  PRMT R9, R252.reuse, 0x7770, RZ ;  /* 0x00007770fc097816 */ /* 0x040fe400000000ff */
[----:B------:R-:W-:Y:S01]  /*862e0*/  PRMT R3, R252, 0x7771, RZ ;  /* 0x00007771fc037816 */ /* 0x000fe200000000ff */
[----:B0-----:R-:W4:Y:S04]  /*862f0*/  LDL.LU.64 R26, [R1+0xf00] ;  /* 0x000f0000011a7983 */ /* 0x001f280000300a00 */
[----:B---3--:R0:W-:Y:S04]  /*86300*/  @P4 STG.E.U8 desc[UR60][R28.64], R9 ;  /* 0x000000091c004986 */ /* 0x0081e8000c10113c */
[----:B------:R3:W-:Y:S04]  /*86310*/  @P3 STG.E.U8 desc[UR60][R244.64], R3 ;  /* 0x00000003f4003986 */ /* 0x0007e8000c10113c */
[----:B0-----:R-:W4:Y:S04]  /*86320*/  LDL.LU.64 R28, [R1+0xef8] ;  /* 0x000ef800011c7983 */ /* 0x001f280000300a00 */
[----:B---3--:R-:W3:Y:S01]  /*86330*/  LDL.LU.64 R244, [R1+0xee8] ;  /* 0x000ee80001f47983 */ /* 0x008ee20000300a00 */
[----:B------:R-:W-:Y:S01]  /*86340*/  VIADD R0, R10, 0x23 ;  /* 0x000000230a007836 */ /* 0x000fe20000000000 */
[----:B------:R-:W-:-:S02]  /*86350*/  PRMT R3, R252, 0x7772, RZ ;  /* 0x00007772fc037816 */ /* 0x000fc400000000ff */
[----:B------:R-:W3:Y:S02]  /*86360*/  LDL.LU R251, [R1+0x78] ;  /* 0x0000780001fb7983 */ /* 0x000ee40000300800 */
[----:B------:R-:W-:-:S04]  /*86370*/  ISETP.GE.AND P4, PT, R0, R7, PT ;  /* 0x000000070000720c */ /* 0x000fc80003f86270 */
[----:B-1----:R-:W-:Y:S02]  /*86380*/  ISETP.LT.AND P3, PT, R15, R11, !P4 ;  /* 0x0000000b0f00720c */ /* 0x002fe40006761270 */
[----:B------:R-:W-:Y:S01]  /*86390*/  PRMT R0, R252, 0x7773, RZ ;  /* 0x00007773fc007816 */ /* 0x000fe200000000ff */
[----:B------:R-:W0:Y:S01]  /*863a0*/  LDC R11, c[0x0][0x228] ;  /* 0x00008a00ff0b7b82 */ /* 0x000e220000000800 */
[----:B--2---:R1:W-:Y:S01]  /*863b0*/  @P5 STG.E.U8 desc[UR60][R246.64], R3 ;  /* 0x00000003f6005986 */ /* 0x0043e2000c10113c */
[----:B------:R-:W-:-:S06]  /*863c0*/  ISETP.LT.AND P5, PT, R16, R22, !P4 ;  /* 0x000000161000720c */ /* 0x000fcc00067a1270 */
[----:B------:R-:W2:Y:S01]  /*863d0*/  LDC R22, c[0x0][0x228] ;  /* 0x00008a00ff167b82 */ /* 0x000ea20000000800 */
[----:B------:R1:W-:Y:S01]  /*863e0*/  @P6 STG.E.U8 desc[UR60][R248.64], R0 ;  /* 0x00000000f8006986 */ /* 0x0003e2000c10113c */
[----:B------:R-:W-:-:S03]  /*863f0*/  PRMT R9, R250, 0x7770, RZ ;  /* 0x00007770fa097816 */ /* 0x000fc600000000ff */
[----:B-1----:R-:W2:Y:S01]  /*86400*/  LDL.LU.64 R246, [R1+0xee0] ;  /* 0x000ee00001f67983 */ /* 0x002ea20000300a00 */
[----:B------:R-:W-:-:S03]  /*86410*/  ISETP.LT.AND P6, PT, R17, R2, !P4 ;  /* 0x000000021100720c */ /* 0x000fc600067c1270 */
[----:B------:R-:W2:Y:S01]  /*86420*/  LDL.LU.64 R248, [R1+0xed8] ;  /* 0x000ed80001f87983 */ /* 0x000ea20000300a00 */
[----:B------:R-:W-:Y:S01]  /*86430*/  ISETP.LT.AND P4, PT, R14, R19, !P4 ;  /* 0x000000130e00720c */ /* 0x000fe20006781270 */
[----:B------:R-:W-:Y:S01]  /*86440*/  VIADD R0, R10, 0x24 ;  /* 0x000000240a007836 */ /* 0x000fe20000000000 */
[----:B------:R-:W-:Y:S01]  /*86450*/  PRMT R7, R250, 0x7771, RZ ;  /* 0x00007771fa077816 */ /* 0x000fe200000000ff */
[----:B------:R-:W1:Y:S01]  /*86460*/  LDC.64 R2, c[0x0][0x228] ;  /* 0x00008a00ff027b82 */ /* 0x000e620000000a00 */
[----:B------:R0:W-:Y:S02]  /*86470*/  @P3 STG.E.U8 desc[UR60][R30.64], R9 ;  /* 0x000000091e003986 */ /* 0x0001e4000c10113c */
[----:B----4-:R-:W-:Y:S02]  /*86480*/  ISETP.GE.AND P3, PT, R0, R5, PT ;  /* 0x000000050000720c */ /* 0x010fe40003f66270 */
[----:B------:R-:W-:-:S03]  /*86490*/  PRMT R5, R250, 0x7772, RZ ;  /* 0x00007772fa057816 */ /* 0x000fc600000000ff */
[----:B------:R-:W4:Y:S01]  /*864a0*/  LDC R19, c[0x0][0x228] ;  /* 0x00008a00ff137b82 */ /* 0x000f220000000800 */
[----:B0-----:R-:W4:Y:S01]  /*864b0*/  LDL.LU.64 R30, [R1+0xed0] ;  /* 0x000ed000011e7983 */ /* 0x001f220000300a00 */
[----:B------:R-:W-:-:S03]  /*864c0*/  PRMT R0, R250, 0x7773, RZ ;  /* 0x00007773fa007816 */ /* 0x000fc600000000ff */
[----:B------:R0:W-:Y:S04]  /*864d0*/  @P5 STG.E.U8 desc[UR60][R26.64], R7 ;  /* 0x000000071a005986 */ /* 0x0001e8000c10113c */
[----:B0-----:R-:W4:Y:S04]  /*864e0*/  LDL.LU.64 R26, [R1+0xec0] ;  /* 0x000ec000011a7983 */ /* 0x001f280000300a00 */
[----:B------:R-:W4:Y:S04]  /*864f0*/  LDL.LU R252, [R1+0x68] ;  /* 0x0000680001fc7983 */ /* 0x000f280000300800 */
[----:B------:R0:W-:Y:S04]  /*86500*/  @P4 STG.E.U8 desc[UR60][R28.64], R5 ;  /* 0x000000051c004986 */ /* 0x0001e8000c10113c */
[----:B---3--:R3:W-:Y:S04]  /*86510*/  @P6 STG.E.U8 desc[UR60][R244.64], R0 ;  /* 0x00000000f4006986 */ /* 0x0087e8000c10113c */
[----:B0-----:R-:W4:Y:S04]  /*86520*/  LDL.LU.64 R28, [R1+0xea0] ;  /* 0x000ea000011c7983 */ /* 0x001f280000300a00 */
[----:B---3--:R-:W3:Y:S01]  /*86530*/  LDL.LU.64 R244, [R1+0xeb8] ;  /* 0x000eb80001f47983 */ /* 0x008ee20000300a00 */
[----:B------:R-:W-:-:S02]  /*86540*/  ISETP.LT.AND P5, PT, R15, R13, !P3 ;  /* 0x0000000d0f00720c */ /* 0x000fc40005fa1270 */
[----:B------:R-:W-:Y:S01]  /*86550*/  ISETP.LT.AND P4, PT, R16, R23, !P3 ;  /* 0x000000171000720c */ /* 0x000fe20005f81270 */
[----:B------:R-:W-:Y:S01]  /*86560*/  VIADD R0, R10, 0x25 ;  /* 0x000000250a007836 */ /* 0x000fe20000000000 */
[----:B------:R-:W-:Y:S01]  /*86570*/  ISETP.LT.AND P6, PT, R17, R8, !P3 ;  /* 0x000000081100720c */ /* 0x000fe20005fc1270 */
[----:B------:R-:W0:Y:S01]  /*86580*/  LDC R13, c[0x0][0x228] ;  /* 0x00008a00ff0d7b82 */ /* 0x000e220000000800 */
[----:B------:R-:W-:Y:S02]  /*86590*/  ISETP.LT.AND P3, PT, R14, R11, !P3 ;  /* 0x0000000b0e00720c */ /* 0x000fe40005f61270 */
[C---:B------:R-:W-:Y:S02]  /*865a0*/  PRMT R7, R251.reuse, 0x7770, RZ ;  /* 0x00007770fb077816 */ /* 0x040fe400000000ff */
[----:B------:R-:W-:-:S03]  /*865b0*/  PRMT R5, R251, 0x7771, RZ ;  /* 0x00007771fb057816 */ /* 0x000fc600000000ff */
[----:B------:R-:W0:Y:S01]  /*865c0*/  LDC.64 R8, c[0x0][0x228] ;  /* 0x00008a00ff087b82 */ /* 0x000e220000000a00 */
[----:B--2---:R2:W-:Y:S01]  /*865d0*/  @P5 STG.E.U8 desc[UR60][R246.64], R7 ;  /* 0x00000007f6005986 */ /* 0x0045e2000c10113c */
[----:B-1----:R-:W-:Y:S02]  /*865e0*/  ISETP.GE.AND P5, PT, R0, R3, PT ;  /* 0x000000030000720c */ /* 0x002fe40003fa6270 */
[----:B------:R-:W-:Y:S01]  /*865f0*/  PRMT R3, R251, 0x7772, RZ ;  /* 0x00007772fb037816 */ /* 0x000fe200000000ff */
[----:B------:R1:W-:Y:S01]  /*86600*/  @P4 STG.E.U8 desc[UR60][R248.64], R5 ;  /* 0x00000005f8004986 */ /* 0x0003e2000c10113c */
[----:B----4-:R-:W-:Y:S02]  /*86610*/  ISETP.LT.AND P4, PT, R15, R19, !P5 ;  /* 0x000000130f00720c */ /* 0x010fe40006f81270 */
[----:B------:R-:W4:Y:S01]  /*86620*/  LDC R11, c[0x0][0x228] ;  /* 0x00008a00ff0b7b82 */ /* 0x000f220000000800 */
[----:B--2---:R-:W2:Y:S01]  /*86630*/  LDL.LU.64 R246, [R1+0xeb0] ;  /* 0x000eb00001f67983 */ /* 0x004ea20000300a00 */
[----:B------:R-:W-:-:S06]  /*86640*/  PRMT R0, R251, 0x7773, RZ ;  /* 0x00007773fb007816 */ /* 0x000fcc00000000ff */
[----:B------:R-:W2:Y:S01]  /*86650*/  LDC R23, c[0x0][0x228] ;  /* 0x00008a00ff177b82 */ /* 0x000ea20000000800 */
[----:B-1----:R-:W2:Y:S04]  /*86660*/  LDL.LU.64 R248, [R1+0xe98] ;  /* 0x000e980001f87983 */ /* 0x002ea80000300a00 */
[----:B------:R-:W2:Y:S03]  /*86670*/  LDL.LU R250, [R1+0x7c] ;  /* 0x00007c0001fa7983 */ /* 0x000ea60000300800 */
[----:B------:R-:W1:Y:S01]  /*86680*/  LDC R7, c[0x0][0x228] ;  /* 0x00008a00ff077b82 */ /* 0x000e620000000800 */
[----:B------:R0:W-:Y:S01]  /*86690*/  @P3 STG.E.U8 desc[UR60][R30.64], R3 ;  /* 0x000000031e003986 */ /* 0x0001e2000c10113c */
[----:B------:R-:W-:-:S03]  /*866a0*/  ISETP.LT.AND P3, PT, R16, R22, !P5 ;  /* 0x000000161000720c */ /* 0x000fc60006f61270 */
[----:B------:R-:W2:Y:S03]  /*866b0*/  LDL.LU.64 R32, [R1+0xe90] ;  /* 0x000e900001207983 */ /* 0x000ea60000300a00 */
[----:B------:R-:W1:Y:S01]  /*866c0*/  LDC R19, c[0x0][0x228] ;  /* 0x00008a00ff137b82 */ /* 0x000e620000000800 */
[----:B0-----:R-:W2:Y:S07]  /*866d0*/  LDL.LU.64 R30, [R1+0xe88] ;  /* 0x000e8800011e7983 */ /* 0x001eae0000300a00 */
[----:B------:R-:W0:Y:S01]  /*866e0*/  LDC R22, c[0x0][0x228] ;  /* 0x00008a00ff167b82 */ /* 0x000e220000000800 */
[----:B------:R-:W-:Y:S01]  /*866f0*/  @P6 STG.E.U8 desc[UR60][R26.64], R0 ;  /* 0x000000001a006986 */ /* 0x000fe2000c10113c */
[----:B------:R-:W-:-:S02]  /*86700*/  PRMT R3, R252, 0x7770, RZ ;  /* 0x00007770fc037816 */ /* 0x000fc400000000ff */
[----:B------:R-:W-:-:S03]  /*86710*/  PRMT R5, R252, 0x7771, RZ ;  /* 0x00007771fc057816 */ /* 0x000fc600000000ff */
[----:B------:R-:W-:Y:S04]  /*86720*/  @P4 STG.E.U8 desc[UR60][R28.64], R3 ;  /* 0x000000031c004986 */ /* 0x000fe8000c10113c */
[----:B---3--:R3:W-:Y:S04]  /*86730*/  @P3 STG.E.U8 desc[UR60][R244.64], R5 ;  /* 0x00000005f4003986 */ /* 0x0087e8000c10113c */
[----:B---3--:R-:W3:Y:S01]  /*86740*/  LDL.LU.64 R244, [R1+0xe80] ;  /* 0x000e800001f47983 */ /* 0x008ee20000300a00 */
[----:B------:R-:W-:Y:S02]  /*86750*/  ISETP.LT.AND P6, PT, R17, R12, !P5 ;  /* 0x0000000c1100720c */ /* 0x000fe40006fc1270 */
[----:B------:R-:W-:Y:S01]  /*86760*/  ISETP.LT.AND P5, PT, R14, R13, !P5 ;  /* 0x0000000d0e00720c */ /* 0x000fe20006fa1270 */
[----:B------:R-:W-:Y:S01]  /*86770*/  VIADD R0, R10, 0x26 ;  /* 0x000000260a007836 */ /* 0x000fe20000000000 */
[----:B------:R-:W3:Y:S01]  /*86780*/  LDL.LU.64 R26, [R1+0xe68] ;  /* 0x000e6800011a7983 */ /* 0x000ee20000300a00 */
[----:B------:R-:W-:Y:S01]  /*86790*/  PRMT R3, R252, 0x7772, RZ ;  /* 0x00007772fc037816 */ /* 0x000fe200000000ff */
[----:B------:R-:W0:Y:S02]  /*867a0*/  LDC.64 R12, c[0x0][0x228] ;  /* 0x00008a00ff0c7b82 */ /* 0x000e240000000a00 */
[----:B------:R-:W-:-:S02]  /*867b0*/  ISETP.GE.AND P4, PT, R0, R9, PT ;  /* 0x000000090000720c */ /* 0x000fc40003f86270 */
[----:B------:R-:W-:Y:S02]  /*867c0*/  PRMT R0, R252, 0x7773, RZ ;  /* 0x00007773fc007816 */ /* 0x000fe400000000ff */
[----:B------:R-:W3:Y:S01]  /*867d0*/  LDL.LU R252, [R1+0x6c] ;  /* 0x00006c0001fc7983 */ /* 0x000ee20000300800 */
[----:B----4-:R-:W-:-:S03]  /*867e0*/  ISETP.LT.AND P3, PT, R15, R11, !P4 ;  /* 0x0000000b0f00720c */ /* 0x010fc60006761270 */
[----:B--2---:R-:W-:Y:S04]  /*867f0*/  @P5 STG.E.U8 desc[UR60][R246.64], R3 ;  /* 0x00000003f6005986 */ /* 0x004fe8000c10113c */
[----:B------:R2:W-:Y:S01]  /*86800*/  @P6 STG.E.U8 desc[UR60][R248.64], R0 ;  /* 0x00000000f8006986 */ /* 0x0005e2000c10113c */
[----:B------:R-:W-:Y:S02]  /*86810*/  ISETP.LT.AND P5, PT, R16, R23, !P4 ;  /* 0x000000171000720c */ /* 0x000fe400067a1270 */
[----:B-1----:R-:W-:Y:S01]  /*86820*/  ISETP.LT.AND P6, PT, R14, R7, !P4 ;  /* 0x000000070e00720c */ /* 0x002fe200067c1270 */
[----:B------:R-:W1:Y:S01]  /*86830*/  LDC R23, c[0x0][0x228] ;  /* 0x00008a00ff177b82 */ /* 0x000e620000000800 */
[----:B--2---:R-:W2:Y:S04]  /*86840*/  LDL.LU.64 R248, [R1+0xe60] ;  /* 0x000e600001f87983 */ /* 0x004ea80000300a00 */
[----:B------:R-:W4:Y:S04]  /*86850*/  LDL.LU.64 R28, [R1+0xe58] ;  /* 0x000e5800011c7983 */ /* 0x000f280000300a00 */
[----:B------:R-:W4:Y:S01]  /*86860*/  LDL.LU.64 R246, [R1+0xe50] ;  /* 0x000e500001f67983 */ /* 0x000f220000300a00 */
[----:B------:R-:W-:-:S02]  /*86870*/  PRMT R11, R250, 0x7770, RZ ;  /* 0x00007770fa0b7816 */ /* 0x000fc400000000ff */
[C---:B------:R-:W-:Y:S02]  /*86880*/  PRMT R9, R250.reuse, 0x7771, RZ ;  /* 0x00007771fa097816 */ /* 0x040fe400000000ff */
[C---:B------:R-:W-:Y:S02]  /*86890*/  PRMT R5, R250.reuse, 0x7772, RZ ;  /* 0x00007772fa057816 */ /* 0x040fe400000000ff */
[----:B------:R-:W-:Y:S02]  /*868a0*/  PRMT R3, R250, 0x7773, RZ ;  /* 0x00007773fa037816 */ /* 0x000fe400000000ff */
[----:B------:R-:W4:Y:S04]  /*868b0*/  LDL.LU.64 R250, [R1+0xe48] ;  /* 0x000e480001fa7983 */ /* 0x000f280000300a00 */
[----:B------:R-:W4:Y:S04]  /*868c0*/  LDL.LU R25, [R1+0x80] ;  /* 0x0000800001197983 */ /* 0x000f280000300800 */
[----:B------:R-:W-:Y:S04]  /*868d0*/  @P3 STG.E.U8 desc[UR60][R32.64], R11 ;  /* 0x0000000b20003986 */ /* 0x000fe8000c10113c */
[----:B------:R-:W-:Y:S04]  /*868e0*/  @P5 STG.E.U8 desc[UR60][R30.64], R9 ;  /* 0x000000091e005986 */ /* 0x000fe8000c10113c */
[----:B---3--:R3:W-:Y:S04]  /*868f0*/  @P6 STG.E.U8 desc[UR60][R244.64], R5 ;  /* 0x00000005f4006986 */ /* 0x0087e8000c10113c */
[----:B---3--:R-:W3:Y:S01]  /*86900*/  LDL.LU.64 R244, [R1+0xe40] ;  /* 0x000e400001f47983 */ /* 0x008ee20000300a00 */
[----:B------:R-:W-:Y:S01]  /*86910*/  VIADD R0, R10, 0x27 ;  /* 0x000000270a007836 */ /* 0x000fe20000000000 */
[----:B------:R-:W-:-:S02]  /*86920*/  ISETP.LT.AND P4, PT, R17, R6, !P4 ;  /* 0x000000061100720c */ /* 0x000fc40006781270 */
[----:B------:R-:W4:Y:S02]  /*86930*/  LDC.64 R6, c[0x0][0x228] ;  /* 0x00008a00ff067b82 */ /* 0x000f240000000a00 */
[----:B0-----:R-:W-:-:S04]  /*86940*/  ISETP.GE.AND P3, PT, R0, R13, PT ;  /* 0x0000000d0000720c */ /* 0x001fc80003f66270 */
[----:B------:R-:W-:Y:S02]  /*86950*/  ISETP.LT.AND P5, PT, R15, R19, !P3 ;  /* 0x000000130f00720c */ /* 0x000fe40005fa1270 */
[----:B------:R-:W0:Y:S01]  /*86960*/  LDC R19, c[0x0][0x228] ;  /* 0x00008a00ff137b82 */ /* 0x000e220000000800 */
[----:B------:R-:W-:Y:S02]  /*86970*/  ISETP.LT.AND P6, PT, R16, R22, !P3 ;  /* 0x000000161000720c */ /* 0x000fe40005fc1270 */
[----:B------:R2:W-:Y:S01]  /*86980*/  @P4 STG.E.U8 desc[UR60][R26.64], R3 ;  /* 0x000000031a004986 */ /* 0x0005e2000c10113c */
[----:B------:R-:W-:Y:S02]  /*86990*/  ISETP.LT.AND P4, PT, R17, R4, !P3 ;  /* 0x000000041100720c */ /* 0x000fe40005f81270 */
[----:B-1----:R-:W-:Y:S02]  /*869a0*/  ISETP.LT.AND P3, PT, R14, R23, !P3 ;  /* 0x000000170e00720c */ /* 0x002fe40005f61270 */
[C---:B------:R-:W-:Y:S01]  /*869b0*/  PRMT R13, R252.reuse, 0x7770, RZ ;  /* 0x00007770fc0d7816 */ /* 0x040fe200000000ff */
[----:B------:R-:W1:Y:S01]  /*869c0*/  LDC R22, c[0x0][0x228] ;  /* 0x00008a00ff167b82 */ /* 0x000e620000000800 */
[----:B------:R-:W-:Y:S01]  /*869d0*/  PRMT R11, R252, 0x7771, RZ ;  /* 0x00007771fc0b7816 */ /* 0x000fe200000000ff */
[----:B--2---:R-:W-:Y:S01]  /*869e0*/  VIADD R3, R10, 0x28 ;  /* 0x000000280a037836 */ /* 0x004fe20000000000 */
[C---:B------:R-:W-:Y:S01]  /*869f0*/  PRMT R9, R252.reuse, 0x7772, RZ ;  /* 0x00007772fc097816 */ /* 0x040fe200000000ff */
[----:B------:R2:W-:Y:S01]  /*86a00*/  @P5 STG.E.U8 desc[UR60][R248.64], R13 ;  /* 0x0000000df8005986 */ /* 0x0005e2000c10113c */
[----:B------:R-:W-:-:S03]  /*86a10*/  PRMT R0, R252, 0x7773, RZ ;  /* 0x00007773fc007816 */ /* 0x000fc600000000ff */
[----:B------:R-:W1:Y:S01]  /*86a20*/  LDC.64 R4, c[0x0][0x228] ;  /* 0x00008a00ff047b82 */ /* 0x000e620000000a00 */
[----:B----4-:R-:W-:Y:S01]  /*86a30*/  ISETP.GE.AND P5, PT, R3, R7, PT ;  /* 0x000000070300720c */ /* 0x010fe20003fa6270 */
[----:B------:R4:W-:Y:S03]  /*86a40*/  @P6 STG.E.U8 desc[UR60][R28.64], R11 ;  /* 0x0000000b1c006986 */ /* 0x0009e6000c10113c */
[----:B------:R-:W-:Y:S01]  /*86a50*/  ISETP.LT.AND P6, PT, R15, R24, !P5 ;  /* 0x000000180f00720c */ /* 0x000fe20006fc1270 */
[----:B------:R4:W-:Y:S01]  /*86a60*/  @P3 STG.E.U8 desc[UR60][R246.64], R9 ;  /* 0x00000009f6003986 */ /* 0x0009e2000c10113c */
[----:B0-----:R-:W-:Y:S01]  /*86a70*/  ISETP.LT.AND P3, PT, R16, R19, !P5 ;  /* 0x000000131000720c */ /* 0x001fe20006f61270 */
[----:B------:R-:W0:Y:S02]  /*86a80*/  LDC R23, c[0x0][0x228] ;  /* 0x00008a00ff177b82 */ /* 0x000e240000000800 */
[----:B------:R-:W3:Y:S01]  /*86a90*/  LDL.LU.64 R26, [R1+0xe30] ;  /* 0x000e3000011a7983 */ /* 0x000ee20000300a00 */
[----:B------:R-:W-:-:S03]  /*86aa0*/  PRMT R7, R25, 0x7771, RZ ;  /* 0x0000777119077816 */ /* 0x000fc600000000ff */
[----:B--2---:R-:W2:Y:S02]  /*86ab0*/  LDL.LU.64 R248, [R1+0xe20] ;  /* 0x000e200001f87983 */ /* 0x004ea40000300a00 */
[----:B----4-:R-:W4:Y:S01]  /*86ac0*/  LDC R11, c[0x0][0x228] ;  /* 0x00008a00ff0b7b82 */ /* 0x010f220000000800 */
[----:B------:R-:W-:Y:S01]  /*86ad0*/  PRMT R9, R25, 0x7770, RZ ;  /* 0x0000777019097816 */ /* 0x000fe200000000ff */
[----:B------:R1:W-:Y:S06]  /*86ae0*/  @P4 STG.E.U8 desc[UR60][R250.64], R0 ;  /* 0x00000000fa004986 */ /* 0x0003ec000c10113c */
[----:B------:R-:W4:Y:S01]  /*86af0*/  LDC R19, c[0x0][0x228] ;  /* 0x00008a00ff137b82 */ /* 0x000f220000000800 */
[----:B-1----:R-:W4:Y:S07]  /*86b00*/  LDL.LU.64 R250, [R1+0xe18] ;  /* 0x000e180001fa7983 */ /* 0x002f2e0000300a00 */
[----:B------:R-:W1:Y:S01]  /*86b10*/  LDC R13, c[0x0][0x228] ;  /* 0x00008a00ff0d7b82 */ /* 0x000e620000000800 */
[----:B------:R-:W4:Y:S04]  /*86b20*/  LDL.LU.64 R28, [R1+0xe10] ;  /* 0x000e1000011c7983 */ /* 0x000f280000300a00 */
[----:B------:R-:W4:Y:S03]  /*86b30*/  LDL.LU.64 R246, [R1+0xe08] ;  /* 0x000e080001f67983 */ /* 0x000f260000300a00 */
[----:B------:R-:W1:Y:S01]  /*86b40*/  LDC R24, c[0x0][0x228] ;  /* 0x00008a00ff187b82 */ /* 0x000e620000000800 */
[----:B---3--:R-:W-:Y:S04]  /*86b50*/  @P6 STG.E.U8 desc[UR60][R244.64], R9 ;  /* 0x00000009f4006986 */ /* 0x008fe8000c10113c */
[----:B------:R3:W-:Y:S04]  /*86b60*/  @P3 STG.E.U8 desc[UR60][R40.64], R7 ;  /* 0x0000000728003986 */ /* 0x0007e8000c10113c */
[----:B---3--:R-:W3:Y:S01]  /*86b70*/  LDL.LU.64 R40, [R1+0x3070] ;  /* 0x0030700001287983 */ /* 0x008ee20000300a00 */
[----:B------:R-:W-:Y:S01]  /*86b80*/  ISETP.LT.AND P4, PT, R17, R2, !P5 ;  /* 0x000000021100720c */ /* 0x000fe20006f81270 */
[----:B------:R-:W-:Y:S01]  /*86b90*/  VIADD R0, R10, 0x29 ;  /* 0x000000290a007836 */ /* 0x000fe20000000000 */
[----:B------:R-:W-:Y:S01]  /*86ba0*/  ISETP.LT.AND P5, PT, R14, R22, !P5 ;  /* 0x000000160e00720c */ /* 0x000fe20006fa1270 */
[----:B------:R-:W4:Y:S01]  /*86bb0*/  LDL.LU.64 R244, [R1+0xdf8] ;  /* 0x000df80001f47983 */ /* 0x000f220000300a00 */
[----:B------:R-:W1:Y:S02]  /*86bc0*/  LDC.64 R2, c[0x0][0x228] ;  /* 0x00008a00ff027b82 */ /* 0x000e640000000a00 */
[----:B------:R-:W-:Y:S01]  /*86bd0*/  ISETP.GE.AND P6, PT, R0, R5, PT ;  /* 0x000000050000720c */ /* 0x000fe20003fc6270 */
[----:B------:R-:W4:Y:S01]  /*86be0*/  LDL.LU R252, [R1+0x84] ;  /* 0x0000840001fc7983 */ /* 0x000f220000300800 */
[----:B------:R-:W-:-:S02]  /*86bf0*/  PRMT R5, R25, 0x7772, RZ ;  /* 0x0000777219057816 */ /* 0x000fc400000000ff */
[----:B0-----:R-:W-:Y:S02]  /*86c00*/  ISETP.LT.AND P3, PT, R15, R23, !P6 ;  /* 0x000000170f00720c */ /* 0x001fe40007761270 */
[----:B------:R-:W-:Y:S01]  /*86c10*/  PRMT R0, R25, 0x7773, RZ ;  /* 0x0000777319007816 */ /* 0x000fe200000000ff */
[----:B------:R-:W0:Y:S08]  /*86c20*/  LDC R22, c[0x0][0x228] ;  /* 0x00008a00ff167b82 */ /* 0x000e300000000800 */
[----:B------:R-:W0:Y:S01]  /*86c30*/  LDC R23, c[0x0][0x228] ;  /* 0x00008a00ff177b82 */ /* 0x000e220000000800 */
[----:B------:R-:W-:Y:S04]  /*86c40*/  @P5 STG.E.U8 desc[UR60][R26.64], R5 ;  /* 0x000000051a005986 */ /* 0x000fe8000c10113c */
[----:B--2---:R2:W-:Y:S04]  /*86c50*/  @P4 STG.E.U8 desc[UR60][R248.64], R0 ;  /* 0x00000000f8004986 */ /* 0x0045e8000c10113c */
[----:B--2---:R-:W2:Y:S04]  /*86c60*/  LDL.LU.64 R248, [R1+0xdf0] ;  /* 0x000df00001f87983 */ /* 0x004ea80000300a00 */
[----:B------:R-:W2:Y:S01]  /*86c70*/  LDL.LU.64 R30, [R1+0xde8] ;  /* 0x000de800011e7983 */ /* 0x000ea20000300a00 */
[----:B---3--:R-:W-:-:S05]  /*86c80*/  PRMT R7, R40, 0x7770, RZ ;  /* 0x0000777028077816 */ /* 0x008fca00000000ff */
[----:B----4-:R3:W-:Y:S04]  /*86c90*/  @P3 STG.E.U8 desc[UR60][R250.64], R7 ;  /* 0x00000007fa003986 */ /* 0x0107e8000c10113c */
[----:B---3--:R-:W3:Y:S01]  /*86ca0*/  LDL.LU.64 R250, [R1+0xde0] ;  /* 0x000de00001fa7983 */ /* 0x008ee20000300a00 */
[----:B------:R-:W-:Y:S01]  /*86cb0*/  ISETP.LT.AND P5, PT, R16, R11, !P6 ;  /* 0x0000000b1000720c */ /* 0x000fe200077a1270 */
[----:B------:R-:W-:Y:S01]  /*86cc0*/  VIADD R0, R10, 0x2a ;  /* 0x0000002a0a007836 */ /* 0x000fe20000000000 */
[----:B------:R-:W4:Y:S01]  /*86cd0*/  LDC R11, c[0x0][0x228] ;  /* 0x00008a00ff0b7b82 */ /* 0x000f220000000800 */
[----:B------:R-:W-:Y:S01]  /*86ce0*/  ISETP.LT.AND P4, PT, R17, R8, !P6 ;  /* 0x000000081100720c */ /* 0x000fe20007781270 */
[----:B------:R-:W3:Y:S01]  /*86cf0*/  LDL.LU.64 R26, [R1+0xdc8] ;  /* 0x000dc800011a7983 */ /* 0x000ee20000300a00 */
[----:B------:R-:W-:-:S02]  /*86d00*/  ISETP.LT.AND P6, PT, R14, R19, !P6 ;  /* 0x000000130e00720c */ /* 0x000fc400077c1270 */
[----:B------:R-:W-:Y:S02]  /*86d10*/  PRMT R5, R40, 0x7771, RZ ;  /* 0x0000777128057816 */ /* 0x000fe400000000ff */
[----:B-1----:R-:W-:Y:S01]  /*86d20*/  ISETP.GE.AND P3, PT, R0, R3, PT ;  /* 0x000000030000720c */ /* 0x002fe20003f66270 */
[----:B------:R-:W1:Y:S01]  /*86d30*/  LDC.64 R8, c[0x0][0x228] ;  /* 0x00008a00ff087b82 */ /* 0x000e620000000a00 */
[C---:B------:R-:W-:Y:S02]  /*86d40*/  PRMT R0, R40.reuse, 0x7772, RZ ;  /* 0x0000777228007816 */ /* 0x040fe400000000ff */
[----:B------:R-:W-:Y:S01]  /*86d50*/  @P5 STG.E.U8 desc[UR60][R28.64], R5 ;  /* 0x000000051c005986 */ /* 0x000fe2000c10113c */
[----:B------:R-:W-:Y:S02]  /*86d60*/  ISETP.LT.AND P5, PT, R15, R13, !P3 ;  /* 0x0000000d0f00720c */ /* 0x000fe40005fa1270 */
[----:B------:R-:W-:Y:S02]  /*86d70*/  PRMT R40, R40, 0x7773, RZ ;  /* 0x0000777328287816 */ /* 0x000fe400000000ff */
[----:B------:R0:W-:Y:S02]  /*86d80*/  @P6 STG.E.U8 desc[UR60][R246.64], R0 ;  /* 0x00000000f6006986 */ /* 0x0001e4000c10113c */
[----:B0-----:R-:W-:Y:S01]  /*86d90*/  ISETP.LT.AND P6, PT, R16, R22, !P3 ;  /* 0x000000161000720c */ /* 0x001fe20005fc1270 */
[----:B------:R-:W0:Y:S01]  /*86da0*/  LDC R19, c[0x0][0x228] ;  /* 0x00008a00ff137b82 */ /* 0x000e220000000800 */
[----:B------:R4:W-:Y:S01]  /*86db0*/  @P4 STG.E.U8 desc[UR60][R244.64], R40 ;  /* 0x00000028f4004986 */ /* 0x0009e2000c10113c */
[----:B------:R-:W-:-:S06]  /*86dc0*/  ISETP.LT.AND P4, PT, R17, R12, !P3 ;  /* 0x0000000c1100720c */ /* 0x000fcc0005f81270 */
[----:B------:R-:W0:Y:S01]  /*86dd0*/  LDC R7, c[0x0][0x228] ;  /* 0x00008a00ff077b82 */ /* 0x000e220000000800 */
[----:B------:R-:W3:Y:S01]  /*86de0*/  LDL.LU.64 R246, [R1+0xdc0] ;  /* 0x000dc00001f67983 */ /* 0x000ee20000300a00 */
[----:B----4-:R-:W-:Y:S02]  /*86df0*/  ISETP.LT.AND P3, PT, R14, R11, !P3 ;  /* 0x0000000b0e00720c */ /* 0x010fe40005f61270 */
[C---:B------:R-:W-:Y:S01]  /*86e00*/  PRMT R5, R252.reuse, 0x7770, RZ ;  /* 0x00007770fc057816 */ /* 0x040fe200000000ff */
[----:B------:R-:W4:Y:S01]  /*86e10*/  LDL.LU.64 R244, [R1+0xdb8] ;  /* 0x000db80001f47983 */ /* 0x000f220000300a00 */
[----:B------:R-:W-:Y:S02]  /*86e20*/  PRMT R3, R252, 0x7771, RZ ;  /* 0x00007771fc037816 */ /* 0x000fe400000000ff */
[----:B------:R-:W0:Y:S01]  /*86e30*/  LDC.64 R12, c[0x0][0x228] ;  /* 0x00008a00ff0c7b82 */ /* 0x000e220000000a00 */
[----:B------:R-:W4:Y:S04]  /*86e40*/  LDL.LU.64 R28, [R1+0xdb0] ;  /* 0x000db000011c7983 */ /* 0x000f280000300a00 */
[----:B--2---:R2:W-:Y:S01]  /*86e50*/  @P5 STG.E.U8 desc[UR60][R248.64], R5 ;  /* 0x00000005f8005986 */ /* 0x0045e2000c10113c */
[----:B------:R-:W-:-:S02]  /*86e60*/  VIADD R0, R10, 0x2b ;  /* 0x0000002b0a007836 */ /* 0x000fc40000000000 */
[----:B------:R-:W4:Y:S01]  /*86e70*/  LDC R11, c[0x0][0x228] ;  /* 0x00008a00ff0b7b82 */ /* 0x000f220000000800 */
[----:B------:R1:W-:Y:S07]  /*86e80*/  @P6 STG.E.U8 desc[UR60][R30.64], R3 ;  /* 0x000000031e006986 */ /* 0x0003ee000c10113c */
[----:B------:R-:W4:Y:S01]  /*86e90*/  LDC R22, c[0x0][0x228] ;  /* 0x00008a00ff167b82 */ /* 0x000f220000000800 */
[----:B--2---:R-:W2:Y:S01]  /*86ea0*/  LDL.LU.64 R248, [R1+0xda8] ;  /* 0x000da80001f87983 */ /* 0x004ea20000300a00 */
[----:B-1----:R-:W-:-:S03]  /*86eb0*/  PRMT R3, R252, 0x7772, RZ ;  /* 0x00007772fc037816 */ /* 0x002fc600000000ff */
[----:B------:R-:W2:Y:S04]  /*86ec0*/  LDL.LU R25, [R1+0x88] ;  /* 0x0000880001197983 */ /* 0x000ea80000300800 */
[----:B---3--:R1:W-:Y:S04]  /*86ed0*/  @P3 STG.E.U8 desc[UR60][R250.64], R3 ;  /* 0x00000003fa003986 */ /* 0x0083e8000c10113c */
[----:B-1----:R-:W3:Y:S01]  /*86ee0*/  LDL.LU.64 R250, [R1+0xda0] ;  /* 0x000da00001fa7983 */ /* 0x002ee20000300a00 */
[----:B------:R-:W-:Y:S02]  /*86ef0*/  ISETP.GE.AND P5, PT, R0, R9, PT ;  /* 0x000000090000720c */ /* 0x000fe40003fa6270 */
[----:B------:R-:W-:Y:S01]  /*86f00*/  PRMT R0, R252, 0x7773, RZ ;  /* 0x00007773fc007816 */ /* 0x000fe200000000ff */
[----:B------:R-:W1:Y:S01]  /*86f10*/  LDC R9, c[0x0][0x228] ;  /* 0x00008a00ff097b82 */ /* 0x000e620000000800 */
[----:B0-----:R-:W-:-:S02]  /*86f20*/  ISETP.LT.AND P6, PT, R15, R19, !P5 ;  /* 0x000000130f00720c */ /* 0x001fc40006fc1270 */
[----:B------:R-:W-:Y:S01]  /*86f30*/  ISETP.LT.AND P3, PT, R16, R23, !P5 ;  /* 0x000000171000720c */ /* 0x000fe20006f61270 */
[----:B------:R0:W-:Y:S01]  /*86f40*/  @P4 STG.E.U8 desc[UR60][R26.64], R0 ;  /* 0x000000001a004986 */ /* 0x0001e2000c10113c */
[----:B------:R-:W-:Y:S02]  /*86f50*/  ISETP.LT.AND P4, PT, R17, R6, !P5 ;  /* 0x000000061100720c */ /* 0x000fe40006f81270 */
[----:B------:R-:W-:Y:S01]  /*86f60*/  ISETP.LT.AND P5, PT, R14, R7, !P5 ;  /* 0x000000070e00720c */ /* 0x000fe20006fa1270 */
[----:B------:R-:W3:Y:S01]  /*86f70*/  LDC R19, c[0x0][0x228] ;  /* 0x00008a00ff137b82 */ /* 0x000ee20000000800 */
[C---:B------:R-:W-:Y:S02]  /*86f80*/  PRMT R5, R41.reuse, 0x7770, RZ ;  /* 0x0000777029057816 */ /* 0x040fe400000000ff */
[----:B------:R-:W-:Y:S01]  /*86f90*/  PRMT R3, R41, 0x7771, RZ ;  /* 0x0000777129037816 */ /* 0x000fe200000000ff */
[----:B0-----:R-:W-:Y:S02]  /*86fa0*/  VIADD R0, R10, 0x2c ;  /* 0x0000002c0a007836 */ /* 0x001fe40000000000 */
[----:B------:R0:W-:Y:S02]  /*86fb0*/  @P6 STG.E.U8 desc[UR60][R246.64], R5 ;  /* 0x00000005f6006986 */ /* 0x0001e4000c10113c */
[----:B------:R-:W3:Y:S01]  /*86fc0*/  LDC.64 R6, c[0x0][0x228] ;  /* 0x00008a00ff067b82 */ /* 0x000ee20000000a00 */
[----:B------:R-:W-:-:S02]  /*86fd0*/  ISETP.GE.AND P6, PT, R0, R13, PT ;  /* 0x0000000d0000720c */ /* 0x000fc40003fc6270 */
[----:B------:R-:W-:Y:S01]  /*86fe0*/  PRMT R0, R41, 0x7772, RZ ;  /* 0x0000777229007816 */ /* 0x000fe200000000ff */
[----:B----4-:R4:W-:Y:S01]  /*86ff0*/  @P3 STG.E.U8 desc[UR60][R244.64], R3 ;  /* 0x00000003f4003986 */ /* 0x0109e2000c10113c */
[----:B------:R-:W-:-:S03]  /*87000*/  ISETP.LT.AND P3, PT, R15, R11, !P6 ;  /* 0x0000000b0f00720c */ /* 0x000fc60007761270 */
[----:B------:R-:W3:Y:S01]  /*87010*/  LDC R23, c[0x0][0x228] ;  /* 0x00008a00ff177b82 */ /* 0x000ee20000000800 */
[----:B------:R-:W-:Y:S01]  /*87020*/  PRMT R41, R41, 0x7773, RZ ;  /* 0x0000777329297816 */ /* 0x000fe200000000ff */
[----:B------:R1:W-:Y:S01]  /*87030*/  @P5 STG.E.U8 desc[UR60][R28.64], R0 ;  /* 0x000000001c005986 */ /* 0x0003e2000c10113c */
[----:B------:R-:W-:-:S03]  /*87040*/  ISETP.LT.AND P5, PT, R16, R22, !P6 ;  /* 0x000000161000720c */ /* 0x000fc600077a1270 */
[----:B0-----:R-:W3:Y:S02]  /*87050*/  LDL.LU.64 R246, [R1+0xd90] ;  /* 0x000d900001f67983 */ /* 0x001ee40000300a00 */
[----:B------:R-:W0:Y:S02]  /*87060*/  LDC R13, c[0x0][0x228] ;  /* 0x00008a00ff0d7b82 */ /* 0x000e240000000800 */
[----:B----4-:R-:W4:Y:S04]  /*87070*/  LDL.LU.64 R244, [R1+0xd80] ;  /* 0x000d800001f47983 */ /* 0x010f280000300a00 */
[----:B--2---:R2:W-:Y:S01]  /*87080*/  @P4 STG.E.U8 desc[UR60][R248.64], R41 ;  /* 0x00000029f8004986 */ /* 0x0045e2000c10113c */
[----:B------:R-:W-:Y:S02]  /*87090*/  ISETP.LT.AND P4, PT, R17, R4, !P6 ;  /* 0x000000041100720c */ /* 0x000fe40007781270 */
[C---:B------:R-:W-:Y:S01]  /*870a0*/  PRMT R3, R25.reuse, 0x7771, RZ ;  /* 0x0000777119037816 */ /* 0x040fe200000000ff */
[----:B-1----:R-:W-:Y:S01]  /*870b0*/  VIADD R0, R10, 0x2d ;  /* 0x0000002d0a007836 */ /* 0x002fe20000000000 */
[----:B------:R-:W-:Y:S01]  /*870c0*/  ISETP.LT.AND P6, PT, R14, R9, !P6 ;  /* 0x000000090e00720c */ /* 0x000fe200077c1270 */
[----:B------:R-:W1:Y:S01]  /*870d0*/  LDC.64 R4, c[0x0][0x228] ;  /* 0x00008a00ff047b82 */ /* 0x000e620000000a00 */
[----:B------:R-:W-:Y:S01]  /*870e0*/  PRMT R9, R25, 0x7770, RZ ;  /* 0x0000777019097816 */ /* 0x000fe200000000ff */
[----:B--2---:R-:W2:Y:S06]  /*870f0*/  LDL.LU.64 R248, [R1+0xd60] ;  /* 0x000d600001f87983 */ /* 0x004eac0000300a00 */
[----:B------:R-:W1:Y:S01]  /*87100*/  LDC R11, c[0x0][0x228] ;  /* 0x00008a00ff0b7b82 */ /* 0x000e620000000800 */
[----:B------:R-:W2:Y:S04]  /*87110*/  LDL.LU.64 R26, [R1+0xd78] ;  /* 0x000d7800011a7983 */ /* 0x000ea80000300a00 */
[----:B------:R-:W2:Y:S03]  /*87120*/  LDL.LU.64 R28, [R1+0xd70] ;  /* 0x000d7000011c7983 */ /* 0x000ea60000300a00 */
[----:B------:R-:W1:Y:S01]  /*87130*/  LDC R22, c[0x0][0x228] ;  /* 0x00008a00ff167b82 */ /* 0x000e620000000800 */
[----:B---3--:R3:W-:Y:S04]  /*87140*/  @P3 STG.E.U8 desc[UR60][R250.64], R9 ;  /* 0x00000009fa003986 */ /* 0x0087e8000c10113c */
[----:B------:R0:W-:Y:S03]  /*87150*/  @P5 STG.E.U8 desc[UR60][R42.64], R3 ;  /* 0x000000032a005986 */ /* 0x0001e6000c10113c */
[----:B---3--:R-:W3:Y:S01]  /*87160*/  LDC R9, c[0x0][0x228] ;  /* 0x00008a00ff097b82 */ /* 0x008ee20000000800 */
[----:B0-----:R-:W3:Y:S01]  /*87170*/  LDL.LU.64 R42, [R1+0x3068] ;  /* 0x00306800012a7983 */ /* 0x001ee20000300a00 */
[----:B------:R-:W-:-:S02]  /*87180*/  ISETP.GE.AND P3, PT, R0, R7, PT ;  /* 0x000000070000720c */ /* 0x000fc40003f66270 */
[----:B------:R-:W-:Y:S01]  /*87190*/  PRMT R3, R25, 0x7772, RZ ;  /* 0x0000777219037816 */ /* 0x000fe200000000ff */
[----:B------:R-:W2:Y:S01]  /*871a0*/  LDL.LU.64 R250, [R1+0xd58] ;  /* 0x000d580001fa7983 */ /* 0x000ea20000300a00 */
[----:B------:R-:W-:Y:S02]  /*871b0*/  ISETP.LT.AND P5, PT, R15, R19, !P3 ;  /* 0x000000130f00720c */ /* 0x000fe40005fa1270 */
[----:B------:R-:W-:Y:S01]  /*871c0*/  PRMT R0, R25, 0x7773, RZ ;  /* 0x0000777319007816 */ /* 0x000fe200000000ff */
[----:B------:R-:W2:Y:S01]  /*871d0*/  LDL.LU R252, [R1+0x8c] ;  /* 0x00008c0001fc7983 */ /* 0x000ea20000300800 */
[----:B------:R-:W0:Y:S03]  /*871e0*/  LDC R19, c[0x0][0x228] ;  /* 0x00008a00ff137b82 */ /* 0x000e260000000800 */
[----:B------:R-:W2:Y:S05]  /*871f0*/  LDL.LU.64 R30, [R1+0xd50] ;  /* 0x000d5000011e7983 */ /* 0x000eaa0000300a00 */
[----:B------:R-:W0:Y:S01]  /*87200*/  LDC R25, c[0x0][0x228] ;  /* 0x00008a00ff197b82 */ /* 0x000e220000000800 */
[----:B------:R1:W-:Y:S04]  /*87210*/  @P6 STG.E.U8 desc[UR60][R246.64], R3 ;  /* 0x00000003f6006986 */ /* 0x0003e8000c10113c */
[----:B----4-:R4:W-:Y:S01]  /*87220*/  @P4 STG.E.U8 desc[UR60][R244.64], R0 ;  /* 0x00000000f4004986 */ /* 0x0109e2000c10113c */
[----:B------:R-:W-:-:S02]  /*87230*/  ISETP.LT.AND P4, PT, R17, R2, !P3 ;  /* 0x000000021100720c */ /* 0x000fc40005f81270 */
[----:B------:R-:W-:Y:S01]  /*87240*/  ISETP.LT.AND P6, PT, R16, R23, !P3 ;  /* 0x000000171000720c */ /* 0x000fe20005fc1270 */
[----:B-1----:R-:W2:Y:S01]  /*87250*/  LDL.LU.64 R246, [R1+0xd48] ;  /* 0x000d480001f67983 */ /* 0x002ea20000300a00 */
[C---:B---3--:R-:W-:Y:S02]  /*87260*/  PRMT R2, R42.reuse, 0x7770, RZ ;  /* 0x000077702a027816 */ /* 0x048fe400000000ff */
[----:B------:R-:W-:Y:S01]  /*87270*/  PRMT R7, R42, 0x7771, RZ ;  /* 0x000077712a077816 */ /* 0x000fe200000000ff */
[----:B----4-:R-:W-:Y:S01]  /*87280*/  VIADD R0, R10, 0x2e ;  /* 0x0000002e0a007836 */ /* 0x010fe20000000000 */
[----:B------:R-:W1:Y:S01]  /*87290*/  LDC R23, c[0x0][0x228] ;  /* 0x00008a00ff177b82 */ /* 0x000e620000000800 */
[----:B--2---:R2:W-:Y:S04]  /*872a0*/  @P5 STG.E.U8 desc[UR60][R248.64], R2 ;  /* 0x00000002f8005986 */ /* 0x0045e8000c10113c */
[----:B--2---:R-:W2:Y:S01]  /*872b0*/  LDL.LU.64 R248, [R1+0xd40] ;  /* 0x000d400001f87983 */ /* 0x004ea20000300a00 */
[----:B------:R-:W-:-:S02]  /*872c0*/  ISETP.LT.AND P3, PT, R14, R13, !P3 ;  /* 0x0000000d0e00720c */ /* 0x000fc40005f61270 */
[----:B------:R-:W3:Y:S01]  /*872d0*/  LDC.64 R2, c[0x0][0x228] ;  /* 0x00008a00ff027b82 */ /* 0x000ee20000000a00 */
[----:B------:R-:W4:Y:S04]  /*872e0*/  LDL.LU.64 R244, [R1+0xd28] ;  /* 0x000d280001f47983 */ /* 0x000f280000300a00 */
[----:B------:R0:W-:Y:S04]  /*872f0*/  @P6 STG.E.U8 desc[UR60][R26.64], R7 ;  /* 0x000000071a006986 */ /* 0x0001e8000c10113c */
[----:B0-----:R-:W4:Y:S01]  /*87300*/  LDL.LU.64 R26, [R1+0xd20] ;  /* 0x000d2000011a7983 */ /* 0x001f220000300a00 */
[----:B------:R-:W-:-:S02]  /*87310*/  ISETP.GE.AND P5, PT, R0, R5, PT ;  /* 0x000000050000720c */ /* 0x000fc40003fa6270 */
[C---:B------:R-:W-:Y:S02]  /*87320*/  PRMT R0, R42.reuse, 0x7772, RZ ;  /* 0x000077722a007816 */ /* 0x040fe400000000ff */
[----:B------:R-:W-:Y:S02]  /*87330*/  PRMT R42, R42, 0x7773, RZ ;  /* 0x000077732a2a7816 */ /* 0x000fe400000000ff */
[----:B------:R-:W-:Y:S01]  /*87340*/  ISETP.LT.AND P6, PT, R15, R11, !P5 ;  /* 0x0000000b0f00720c */ /* 0x000fe20006fc1270 */
[----:B------:R0:W-:Y:S01]  /*87350*/  @P3 STG.E.U8 desc[UR60][R28.64], R0 ;  /* 0x000000001c003986 */ /* 0x0001e2000c10113c */
[----:B------:R-:W-:Y:S02]  /*87360*/  ISETP.LT.AND P3, PT, R16, R22, !P5 ;  /* 0x000000161000720c */ /* 0x000fe40006f61270 */
[----:B------:R-:W-:Y:S01]  /*87370*/  PRMT R13, R252, 0x7770, RZ ;  /* 0x00007770fc0d7816 */ /* 0x000fe200000000ff */
[----:B------:R1:W-:Y:S01]  /*87380*/  @P4 STG.E.U8 desc[UR60][R250.64], R42 ;  /* 0x0000002afa004986 */ /* 0x0003e2000c10113c */
[----:B------:R-:W-:Y:S01]  /*87390*/  ISETP.LT.AND P4, PT, R14, R9, !P5 ;  /* 0x000000090e00720c */ /* 0x000fe20006f81270 */
[----:B------:R-:W4:Y:S01]  /*873a0*/  LDC R22, c[0x0][0x228] ;  /* 0x00008a00ff167b82 */ /* 0x000f220000000800 */
[----:B------:R-:W-:Y:S01]  /*873b0*/  PRMT R11, R252, 0x7771, RZ ;  /* 0x00007771fc0b7816 */ /* 0x000fe200000000ff */
[----:B0-----:R-:W-:Y:S01]  /*873c0*/  VIADD R0, R10, 0x2f ;  /* 0x0000002f0a007836 */ /* 0x001fe20000000000 */
[----:B------:R-:W-:-:S03]  /*873d0*/  PRMT R7, R252, 0x7772, RZ ;  /* 0x00007772fc077816 */ /* 0x000fc600000000ff */
[----:B------:R-:W-:Y:S01]  /*873e0*/  @P6 STG.E.U8 desc[UR60][R30.64], R13 ;  /* 0x0000000d1e006986 */ /* 0x000fe2000c10113c */
[----:B------:R-:W-:Y:S02]  /*873f0*/  ISETP.LT.AND P5, PT, R17, R8, !P5 ;  /* 0x000000081100720c */ /* 0x000fe40006fa1270 */
[----:B---3--:R-:W-:Y:S01]  /*87400*/  ISETP.GE.AND P6, PT, R0, R3, PT ;  /* 0x000000030000720c */ /* 0x008fe20003fc6270 */
[----:B------:R0:W-:Y:S01]  /*87410*/  @P3 STG.E.U8 desc[UR60][R246.64], R11 ;  /* 0x0000000bf6003986 */ /* 0x0001e2000c10113c */
[----:B------:R-:W-:Y:S01]  /*87420*/  PRMT R5, R252, 0x7773, RZ ;  /* 0x00007773fc057816 */ /* 0x000fe200000000ff */
[----:B------:R-:W3:Y:S01]  /*87430*/  LDC.64 R8, c[0x0][0x228] ;  /* 0x00008a00ff087b82 */ /* 0x000ee20000000a00 */
[----:B------:R-:W-:Y:S01]  /*87440*/  ISETP.LT.AND P3, PT, R15, R19, !P6 ;  /* 0x000000130f00720c */ /* 0x000fe20007761270 */
[----:B------:R-:W3:Y:S04]  /*87450*/  LDL.LU.64 R28, [R1+0xd10] ;  /* 0x000d1000011c7983 */ /* 0x000ee80000300a00 */
[----:B-1----:R-:W3:Y:S01]  /*87460*/  LDL.LU.64 R250, [R1+0xd08] ;  /* 0x000d080001fa7983 */ /* 0x002ee20000300a00 */
[----:B------:R-:W-:Y:S01]  /*87470*/  VIADD R0, R10, 0x30 ;  /* 0x000000300a007836 */ /* 0x000fe20000000000 */
[----:B------:R-:W-:Y:S01]  /*87480*/  PRMT R3, R43, 0x7772, RZ ;  /* 0x000077722b037816 */ /* 0x000fe200000000ff */
[----:B------:R-:W1:Y:S08]  /*87490*/  LDC R19, c[0x0][0x228] ;  /* 0x00008a00ff137b82 */ /* 0x000e700000000800 */
[----:B0-----:R-:W0:Y:S01]  /*874a0*/  LDC R11, c[0x0][0x228] ;  /* 0x00008a00ff0b7b82 */ /* 0x001e220000000800 */
[----:B--2---:R2:W-:Y:S01]  /*874b0*/  @P4 STG.E.U8 desc[UR60][R248.64], R7 ;  /* 0x00000007f8004986 */ /* 0x0045e2000c10113c */
[----:B------:R-:W-:-:S03]  /*874c0*/  ISETP.LT.AND P4, PT, R16, R25, !P6 ;  /* 0x000000191000720c */ /* 0x000fc60007781270 */
[----:B----4-:R4:W-:Y:S01]  /*874d0*/  @P5 STG.E.U8 desc[UR60][R244.64], R5 ;  /* 0x00000005f4005986 */ /* 0x0109e2000c10113c */
[----:B--2---:R-:W-:-:S03]  /*874e0*/  PRMT R7, R43, 0x7770, RZ ;  /* 0x000077702b077816 */ /* 0x004fc600000000ff */
[----:B------:R-:W2:Y:S01]  /*874f0*/  LDL.LU.64 R248, [R1+0xd00] ;  /* 0x000d000001f87983 */ /* 0x000ea20000300a00 */
[----:B----4-:R-:W-:-:S03]  /*87500*/  PRMT R5, R43, 0x7771, RZ ;  /* 0x000077712b057816 */ /* 0x010fc600000000ff */
[----:B------:R-:W4:Y:S04]  /*87510*/  LDL.LU.64 R246, [R1+0xcf0] ;  /* 0x000cf00001f67983 */ /* 0x000f280000300a00 */
[----:B------:R-:W-:Y:S04]  /*87520*/  @P3 STG.E.U8 desc[UR60][R26.64], R7 ;  /* 0x000000071a003986 */ /* 0x000fe8000c10113c */
[----:B------:R-:W4:Y:S04]  /*87530*/  LDL.LU.64 R244, [R1+0xce0] ;  /* 0x000ce00001f47983 */ /* 0x000f280000300a00 */
[----:B------:R1:W-:Y:S04]  /*87540*/  @P4 STG.E.U8 desc[UR60][R44.64], R5 ;  /* 0x000000052c004986 */ /* 0x0003e8000c10113c */
[----:B-1----:R-:W2:Y:S01]  /*87550*/  LDL.LU.64 R44, [R1+0x3060] ;  /* 0x00306000012c7983 */ /* 0x002ea20000300a00 */
[----:B------:R-:W-:-:S02]  /*87560*/  ISETP.LT.AND P5, PT, R17, R12, !P6 ;  /* 0x0000000c1100720c */ /* 0x000fc400077a1270 */
[----:B------:R-:W-:Y:S01]  /*87570*/  ISETP.LT.AND P6, PT, R14, R22, !P6 ;  /* 0x000000160e00720c */ /* 0x000fe200077c1270 */
[----:B------:R-:W1:Y:S01]  /*87580*/  LDC.64 R12, c[0x0][0x228] ;  /* 0x00008a00ff0c7b82 */ /* 0x000e620000000a00 */
[----:B---3--:R-:W-:-:S04]  /*87590*/  ISETP.GE.AND P3, PT, R0, R9, PT ;  /* 0x000000090000720c */ /* 0x008fc80003f66270 */
[----:B------:R-:W-:Y:S02]  /*875a0*/  ISETP.LT.AND P4, PT, R15, R24, !P3 ;  /* 0x000000180f00720c */ /* 0x000fe40005f81270 */
[----:B------:R-:W-:Y:S01]  /*875b0*/  PRMT R43, R43, 0x7773, RZ ;  /* 0x000077732b2b7816 */ /* 0x000fe200000000ff */
[----:B------:R-:W3:Y:S04]  /*875c0*/  LDC R22, c[0x0][0x228] ;  /* 0x00008a00ff167b82 */ /* 0x000ee80000000800 */
[----:B------:R0:W-:Y:S01]  /*875d0*/  @P6 STG.E.U8 desc[UR60][R28.64], R3 ;  /* 0x000000031c006986 */ /* 0x0001e2000c10113c */
[----:B------:R-:W-:-:S03]  /*875e0*/  ISETP.LT.AND P6, PT, R16, R23, !P3 ;  /* 0x000000171000720c */ /* 0x000fc60005fc1270 */
[----:B------:R2:W-:Y:S01]  /*875f0*/  @P5 STG.E.U8 desc[UR60][R250.64], R43 ;  /* 0x0000002bfa005986 */ /* 0x0005e2000c10113c */
[----:B------:R-:W4:Y:S03]  /*87600*/  LDC R9, c[0x0][0x228] ;  /* 0x00008a00ff097b82 */ /* 0x000f260000000800 */
[----:B0-----:R-:W4:Y:S01]  /*87610*/  LDL.LU.64 R28, [R1+0xcd8] ;  /* 0x000cd800011c7983 */ /* 0x001f220000300a00 */
[----:B--2---:R-:W-:-:S03]  /*87620*/  PRMT R5, R44, 0x7770, RZ ;  /* 0x000077702c057816 */ /* 0x004fc600000000ff */
[----:B------:R-:W2:Y:S01]  /*87630*/  LDL.LU.64 R30, [R1+0xcd0] ;  /* 0x000cd000011e7983 */ /* 0x000ea20000300a00 */
[----:B------:R-:W-:Y:S01]  /*87640*/  PRMT R3, R44, 0x7771, RZ ;  /* 0x000077712c037816 */ /* 0x000fe200000000ff */
[----:B------:R-:W-:Y:S01]  /*87650*/  VIADD R0, R10, 0x31 ;  /* 0x000000310a007836 */ /* 0x000fe20000000000 */
[----:B------:R-:W0:Y:S01]  /*87660*/  LDC R23, c[0x0][0x228] ;  /* 0x00008a00ff177b82 */ /* 0x000e220000000800 */
[----:B------:R-:W-:Y:S04]  /*87670*/  @P4 STG.E.U8 desc[UR60][R248.64], R5 ;  /* 0x00000005f8004986 */ /* 0x000fe8000c10113c */
[----:B------:R-:W2:Y:S03]  /*87680*/  LDL.LU.64 R250, [R1+0xcc8] ;  /* 0x000cc80001fa7983 */ /* 0x000ea60000300a00 */
[----:B------:R-:W0:Y:S01]  /*87690*/  LDC R24, c[0x0][0x228] ;  /* 0x00008a00ff187b82 */ /* 0x000e220000000800 */
[----:B------:R1:W-:Y:S04]  /*876a0*/  @P6 STG.E.U8 desc[UR60][R48.64], R3 ;  /* 0x0000000330006986 */ /* 0x0003e8000c10113c */
[----:B-1----:R-:W2:Y:S01]  /*876b0*/  LDL.LU.64 R48, [R1+0x3058] ;  /* 0x0030580001307983 */ /* 0x002ea20000300a00 */
[----:B------:R-:W-:-:S02]  /*876c0*/  ISETP.LT.AND P5, PT, R17, R6, !P3 ;  /* 0x000000061100720c */ /* 0x000fc40005fa1270 */
[----:B------:R-:W-:Y:S01]  /*876d0*/  ISETP.LT.AND P3, PT, R14, R19, !P3 ;  /* 0x000000130e00720c */ /* 0x000fe20005f61270 */
[----:B------:R-:W1:Y:S01]  /*876e0*/  LDC.64 R6, c[0x0][0x228] ;  /* 0x00008a00ff067b82 */ /* 0x000e620000000a00 */
[----:B------:R-:W2:Y:S01]  /*876f0*/  LDL.LU.64 R248, [R1+0xcb8] ;  /* 0x000cb80001f87983 */ /* 0x000ea20000300a00 */
[----:B------:R-:W-:Y:S02]  /*87700*/  ISETP.GE.AND P4, PT, R0, R13, PT ;  /* 0x0000000d0000720c */ /* 0x000fe40003f86270 */
[C---:B------:R-:W-:Y:S02]  /*87710*/  PRMT R0, R44.reuse, 0x7772, RZ ;  /* 0x000077722c007816 */ /* 0x040fe400000000ff */
[----:B---3--:R-:W-:Y:S02]  /*87720*/  ISETP.LT.AND P6, PT, R15, R22, !P4 ;  /* 0x000000160f00720c */ /* 0x008fe400067c1270 */
[----:B------:R-:W-:Y:S01]  /*87730*/  PRMT R44, R44, 0x7773, RZ ;  /* 0x000077732c2c7816 */ /* 0x000fe200000000ff */
[----:B------:R-:W3:Y:S03]  /*87740*/  LDC R19, c[0x0][0x228] ;  /* 0x00008a00ff137b82 */ /* 0x000ee60000000800 */
[----:B----4-:R4:W-:Y:S01]  /*87750*/  @P3 STG.E.U8 desc[UR60][R246.64], R0 ;  /* 0x00000000f6003986 */ /* 0x0109e2000c10113c */
[----:B------:R-:W-:-:S03]  /*87760*/  ISETP.LT.AND P3, PT, R16, R11, !P4 ;  /* 0x0000000b1000720c */ /* 0x000fc60006761270 */
[----:B------:R0:W-:Y:S01]  /*87770*/  @P5 STG.E.U8 desc[UR60][R244.64], R44 ;  /* 0x0000002cf4005986 */ /* 0x0001e2000c10113c */
[----:B------:R-:W-:Y:S01]  /*87780*/  ISETP.LT.AND P5, PT, R17, R4, !P4 ;  /* 0x000000041100720c */ /* 0x000fe200067a1270 */
[----:B------:R-:W3:Y:S02]  /*87790*/  LDC R13, c[0x0][0x228] ;  /* 0x00008a00ff0d7b82 */ /* 0x000ee40000000800 */
[----:B----4-:R-:W4:Y:S01]  /*877a0*/  LDL.LU.64 R246, [R1+0xcb0] ;  /* 0x000cb00001f67983 */ /* 0x010f220000300a00 */
[----:B------:R-:W-:Y:S01]  /*877b0*/  ISETP.LT.AND P4, PT, R14, R9, !P4 ;  /* 0x000000090e00720c */ /* 0x000fe20006781270 */
[----:B------:R-:W-:-:S04]  /*877c0*/  VIADD R0, R10, 0x32 ;  /* 0x000000320a007836 */ /* 0x000fc80000000000 */
[----:B------:R-:W4:Y:S01]  /*877d0*/  LDC.64 R4, c[0x0][0x228] ;  /* 0x00008a00ff047b82 */ /* 0x000f220000000a00 */
[----:B------:R-:W4:Y:S04]  /*877e0*/  LDL.LU.64 R26, [R1+0xca8] ;  /* 0x000ca800011a7983 */ /* 0x000f280000300a00 */
[----:B0-----:R-:W4:Y:S03]  /*877f0*/  LDL.LU.64 R244, [R1+0xca0] ;  /* 0x000ca00001f47983 */ /* 0x001f260000300a00 */
[----:B------:R-:W0:Y:S08]  /*87800*/  LDC R11, c[0x0][0x228] ;  /* 0x00008a00ff0b7b82 */ /* 0x000e300000000800 */
[----:B------:R-:W0:Y:S01]  /*87810*/  LDC R22, c[0x0][0x228] ;  /* 0x00008a00ff167b82 */ /* 0x000e220000000800 */
[----:B--2---:R-:W-:-:S02]  /*87820*/  PRMT R9, R48, 0x7770, RZ ;  /* 0x0000777030097816 */ /* 0x004fc400000000ff */
[----:B------:R-:W-:-:S03]  /*87830*/  PRMT R3, R48, 0x7771, RZ ;  /* 0x0000777130037816 */ /* 0x000fc600000000ff */
[----:B------:R2:W-:Y:S01]  /*87840*/  @P6 STG.E.U8 desc[UR60][R28.64], R9 ;  /* 0x000000091c006986 */ /* 0x0005e2000c10113c */
[----:B-1----:R-:W-:Y:S02]  /*87850*/  ISETP.GE.AND P6, PT, R0, R7, PT ;  /* 0x000000070000720c */ /* 0x002fe40003fc6270 */
[----:B------:R-:W-:Y:S01]  /*87860*/  PRMT R0, R48, 0x7772, RZ ;  /* 0x0000777230007816 */ /* 0x000fe200000000ff */
[----:B------:R-:W-:Y:S04]  /*87870*/  @P3 STG.E.U8 desc[UR60][R30.64], R3 ;  /* 0x000000031e003986 */ /* 0x000fe8000c10113c */
[----:B------:R1:W-:Y:S04]  /*87880*/  @P4 STG.E.U8 desc[UR60][R250.64], R0 ;  /* 0x00000000fa004986 */ /* 0x0003e8000c10113c */
[----:B--2---:R-:W2:Y:S04]  /*87890*/  LDL.LU.64 R28, [R1+0xc88] ;  /* 0x000c8800011c7983 */ /* 0x004ea80000300a00 */
[----:B-1----:R-:W2:Y:S01]  /*878a0*/  LDL.LU.64 R250, [R1+0xc80] ;  /* 0x000c800001fa7983 */ /* 0x002ea20000300a00 */
[----:B---3--:R-:W-:-:S02]  /*878b0*/  ISETP.LT.AND P3, PT, R15, R19, !P6 ;  /* 0x000000130f00720c */ /* 0x008fc40007761270 */
[----:B------:R-:W-:Y:S01]  /*878c0*/  PRMT R48, R48, 0x7773, RZ ;  /* 0x0000777330307816 */ /* 0x000fe200000000ff */
[----:B------:R-:W-:Y:S01]  /*878d0*/  VIADD R0, R10, 0x33 ;  /* 0x000000330a007836 */ /* 0x000fe20000000000 */
[----:B------:R-:W-:Y:S01]  /*878e0*/  ISETP.LT.AND P4, PT, R16, R23, !P6 ;  /* 0x000000171000720c */ /* 0x000fe20007781270 */
[----:B------:R-:W1:Y:S02]  /*878f0*/  LDC R19, c[0x0][0x228] ;  /* 0x00008a00ff137b82 */ /* 0x000e640000000800 */
[----:B------:R3:W-:Y:S01]  /*87900*/  @P5 STG.E.U8 desc[UR60][R248.64], R48 ;  /* 0x00000030f8005986 */ /* 0x0007e2000c10113c */
[----:B------:R-:W-:Y:S02]  /*87910*/  ISETP.LT.AND P5, PT, R17, R2, !P6 ;  /* 0x000000021100720c */ /* 0x000fe400077a1270 */
[----:B------:R-:W-:Y:S02]  /*87920*/  ISETP.LT.AND P6, PT, R14, R13, !P6 ;  /* 0x0000000d0e00720c */ /* 0x000fe400077c1270 */
[C---:B------:R-:W-:Y:S01]  /*87930*/  PRMT R9, R45.reuse, 0x7770, RZ ;  /* 0x000077702d097816 */ /* 0x040fe200000000ff */
[----:B------:R-:W1:Y:S01]  /*87940*/  LDC.64 R2, c[0x0][0x228] ;  /* 0x00008a00ff027b82 */ /* 0x000e620000000a00 */
[----:B------:R-:W-:-:S03]  /*87950*/  PRMT R7, R45, 0x7771, RZ ;  /* 0x000077712d077816 */ /* 0x000fc600000000ff */
[----:B----4-:R-:W-:Y:S01]  /*87960*/  @P3 STG.E.U8 desc[UR60][R246.64], R9 ;  /* 0x00000009f6003986 */ /* 0x010fe2000c10113c */
[----:B------:R-:W-:Y:S02]  /*87970*/  ISETP.GE.AND P3, PT, R0, R5, PT ;  /* 0x000000050000720c */ /* 0x000fe40003f66270 */
[----:B------:R-:W-:Y:S01]  /*87980*/  PRMT R0, R45, 0x7772, RZ ;  /* 0x000077722d007816 */ /* 0x000fe200000000ff */
[----:B------:R4:W-:Y:S01]  /*87990*/  @P4 STG.E.U8 desc[UR60][R26.64], R7 ;  /* 0x000000071a004986 */ /* 0x0009e2000c10113c */
[----:B0-----:R-:W-:Y:S01]  /*879a0*/  ISETP.LT.AND P4, PT, R15, R11, !P3 ;  /* 0x0000000b0f00720c */ /* 0x001fe20005f81270 */
[----:B------:R-:W0:Y:S02]  /*879b0*/  LDC R13, c[0x0][0x228] ;  /* 0x00008a00ff0d7b82 */ /* 0x000e240000000800 */
[----:B------:R4:W-:Y:S01]  /*879c0*/  @P6 STG.E.U8 desc[UR60][R244.64], R0 ;  /* 0x00000000f4006986 */ /* 0x0009e2000c10113c */
[----:B------:R-:W-:Y:S02]  /*879d0*/  ISETP.LT.AND P6, PT, R16, R22, !P3 ;  /* 0x000000161000720c */ /* 0x000fe40005fc1270 */
[----:B------:R-:W-:Y:S01]  /*879e0*/  PRMT R45, R45, 0x7773, RZ ;  /* 0x000077732d2d7816 */ /* 0x000fe200000000ff */
[----:B---3--:R-:W3:Y:S01]  /*879f0*/  LDL.LU.64 R248, [R1+0xc70] ;  /* 0x000c700001f87983 */ /* 0x008ee20000300a00 */
[C---:B------:R-:W-:Y:S01]  /*87a00*/  PRMT R5, R49.reuse, 0x7771, RZ ;  /* 0x0000777131057816 */ /* 0x040fe200000000ff */
[----:B------:R-:W3:Y:S01]  /*87a10*/  LDC R23, c[0x0][0x228] ;  /* 0x00008a00ff177b82 */ /* 0x000ee20000000800 */
[----:B----4-:R-:W-:Y:S01]  /*87a20*/  PRMT R7, R49, 0x7770, RZ ;  /* 0x0000777031077816 */ /* 0x010fe200000000ff */
[----:B------:R-:W4:Y:S04]  /*87a30*/  LDL.LU.64 R246, [R1+0xc60] ;  /* 0x000c600001f67983 */ /* 0x000f280000300a00 */
[----:B------:R-:W4:Y:S01]  /*87a40*/  LDL.LU.64 R244, [R1+0xc58] ;  /* 0x000c580001f47983 */ /* 0x000f220000300a00 */
[----:B------:R-:W-:Y:S01]  /*87a50*/  VIADD R0, R10, 0x34 ;  /* 0x000000340a007836 */ /* 0x000fe20000000000 */
[----:B------:R-:W4:Y:S08]  /*87a60*/  LDC R11, c[0x0][0x228] ;  /* 0x00008a00ff0b7b82 */ /* 0x000f300000000800 */
[----:B------:R-:W4:Y:S01]  /*87a70*/  LDC R22, c[0x0][0x228] ;  /* 0x00008a00ff167b82 */ /* 0x000f220000000800 */
[----:B--2---:R2:W-:Y:S04]  /*87a80*/  @P5 STG.E.U8 desc[UR60][R28.64], R45 ;  /* 0x0000002d1c005986 */ /* 0x0045e8000c10113c */
[----:B------:R1:W-:Y:S04]  /*87a90*/  @P4 STG.E.U8 desc[UR60][R250.64], R7 ;  /* 0x00000007fa004986 */ /* 0x0003e8000c10113c */
[----:B--2---:R-:W2:Y:S04]  /*87aa0*/  LDL.LU.64 R28, [R1+0xc48] ;  /* 0x000c4800011c7983 */ /* 0x004ea80000300a00 */
[----:B------:R0:W-:Y:S01]  /*87ab0*/  @P6 STG.E.U8 desc[UR60][R46.64], R5 ;  /* 0x000000052e006986 */ /* 0x0001e2000c10113c */
[----:B------:R-:W-:Y:S01]  /*87ac0*/  ISETP.LT.AND P5, PT, R17, R8, !P3 ;  /* 0x000000081100720c */ /* 0x000fe20005fa1270 */
[----:B-1----:R-:W1:Y:S02]  /*87ad0*/  LDC R7, c[0x0][0x228] ;  /* 0x00008a00ff077b82 */ /* 0x002e640000000800 */
[----:B0-----:R-:W2:Y:S01]  /*87ae0*/  LDL.LU.64 R46, [R1+0x3050] ;  /* 0x00305000012e7983 */ /* 0x001ea20000300a00 */
[----:B------:R-:W-:-:S05]  /*87af0*/  ISETP.LT.AND P3, PT, R14, R19, !P3 ;  /* 0x000000130e00720c */ /* 0x000fca0005f61270 */
[----:B------:R-:W0:Y:S01]  /*87b00*/  LDC.64 R8, c[0x0][0x228] ;  /* 0x00008a00ff087b82 */ /* 0x000e220000000a00 */
[----:B------:R-:W-:Y:S01]  /*87b10*/  ISETP.GE.AND P4, PT, R0, R3, PT ;  /* 0x000000030000720c */ /* 0x000fe20003f86270 */
[----:B------:R-:W2:Y:S01]  /*87b20*/  LDL.LU.64 R250, [R1+0xc38] ;  /* 0x000c380001fa7983 */ /* 0x000ea20000300a00 */
[----:B------:R-:W-:Y:S02]  /*87b30*/  PRMT R0, R49, 0x7772, RZ ;  /* 0x0000777231007816 */ /* 0x000fe400000000ff */
[----:B------:R-:W-:-:S03]  /*87b40*/  ISETP.LT.AND P6, PT, R15, R13, !P4 ;  /* 0x0000000d0f00720c */ /* 0x000fc600067c1270 */
[----:B------:R-:W1:Y:S01]  /*87b50*/  LDC R19, c[0x0][0x228] ;  /* 0x00008a00ff137b82 */ /* 0x000e620000000800 */
[----:B---3--:R3:W-:Y:S01]  /*87b60*/  @P3 STG.E.U8 desc[UR60][R248.64], R0 ;  /* 0x00000000f8003986 */ /* 0x0087e2000c10113c */
[----:B------:R-:W-:Y:S02]  /*87b70*/  ISETP.LT.AND P3, PT, R16, R23, !P4 ;  /* 0x000000171000720c */ /* 0x000fe40006761270 */
[----:B------:R-:W-:-:S04]  /*87b80*/  PRMT R49, R49, 0x7773, RZ ;  /* 0x0000777331317816 */ /* 0x000fc800000000ff */
[----:B------:R-:W1:Y:S01]  /*87b90*/  LDC R23, c[0x0][0x228] ;  /* 0x00008a00ff177b82 */ /* 0x000e620000000800 */
[----:B----4-:R4:W-:Y:S04]  /*87ba0*/  @P5 STG.E.U8 desc[UR60][R246.64], R49 ;  /* 0x00000031f6005986 */ /* 0x0109e8000c10113c */
[----:B---3--:R-:W3:Y:S04]  /*87bb0*/  LDL.LU.64 R248, [R1+0xc18] ;  /* 0x000c180001f87983 */ /* 0x008ee80000300a00 */
[----:B------:R-:W3:Y:S04]  /*87bc0*/  LDL.LU.64 R26, [R1+0xc30] ;  /* 0x000c3000011a7983 */ /* 0x000ee80000300a00 */
[----:B----4-:R-:W4:Y:S01]  /*87bd0*/  LDL.LU.64 R246, [R1+0xc28] ;  /* 0x000c280001f67983 */ /* 0x010f220000300a00 */
[----:B--2---:R-:W-:-:S02]  /*87be0*/  PRMT R5, R46, 0x7770, RZ ;  /* 0x000077702e057816 */ /* 0x004fc400000000ff */
[----:B------:R-:W-:-:S03]  /*87bf0*/  PRMT R3, R46, 0x7771, RZ ;  /* 0x000077712e037816 */ /* 0x000fc600000000ff */
[----:B------:R2:W-:Y:S04]  /*87c00*/  @P6 STG.E.U8 desc[UR60][R244.64], R5 ;  /* 0x00000005f4006986 */ /* 0x0005e8000c10113c */
[----:B------:R0:W-:Y:S04]  /*87c10*/  @P3 STG.E.U8 desc[UR60][R50.64], R3 ;  /* 0x0000000332003986 */ /* 0x0001e8000c10113c */
[----:B--2---:R-:W2:Y:S04]  /*87c20*/  LDL.LU.64 R244, [R1+0xc10] ;  /* 0x000c100001f47983 */ /* 0x004ea80000300a00 */
[----:B0-----:R-:W3:Y:S01]  /*87c30*/  LDL.LU.64 R50, [R1+0x3048] ;  /* 0x0030480001327983 */ /* 0x001ee20000300a00 */
[----:B------:R-:W-:Y:S01]  /*87c40*/  VIADD R0, R10, 0x35 ;  /* 0x000000350a007836 */ /* 0x000fe20000000000 */
[----:B------:R-:W-:-:S02]  /*87c50*/  ISETP.LT.AND P5, PT, R17, R12, !P4 ;  /* 0x0000000c1100720c */ /* 0x000fc400067a1270 */
[----:B------:R-:W-:Y:S01]  /*87c60*/  ISETP.LT.AND P4, PT, R14, R11, !P4 ;  /* 0x0000000b0e00720c */ /* 0x000fe20006781270 */
[----:B------:R-:W2:Y:S01]  /*87c70*/  LDL.LU.64 R30, [R1+0xc08] ;  /* 0x000c0800011e7983 */ /* 0x000ea20000300a00 */
[----:B------:R-:W-:Y:S01]  /*87c80*/  ISETP.GE.AND P6, PT, R0, R9, PT ;  /* 0x000000090000720c */ /* 0x000fe20003fc6270 */
[----:B------:R-:W0:Y:S03]  /*87c90*/  LDC.64 R12, c[0x0][0x228] ;  /* 0x00008a00ff0c7b82 */ /* 0x000e260000000a00 */
[----:B-1----:R-:W-:Y:S02]  /*87ca0*/  ISETP.LT.AND P3, PT, R15, R19, !P6 ;  /* 0x000000130f00720c */ /* 0x002fe40007761270 */
[C---:B------:R-:W-:Y:S02]  /*87cb0*/  PRMT R0, R46.reuse, 0x7772, RZ ;  /* 0x000077722e007816 */ /* 0x040fe400000000ff */
[----:B------:R-:W-:Y:S01]  /*87cc0*/  PRMT R46, R46, 0x7773, RZ ;  /* 0x000077732e2e7816 */ /* 0x000fe200000000ff */
[----:B------:R-:W1:Y:S02]  /*87cd0*/  LDC R11, c[0x0][0x228] ;  /* 0x00008a00ff0b7b82 */ /* 0x000e640000000800 */
[----:B------:R4:W-:Y:S01]  /*87ce0*/  @P4 STG.E.U8 desc[UR60][R28.64], R0 ;  /* 0x000000001c004986 */ /* 0x0009e2000c10113c */
[----:B------:R-:W-:-:S03]  /*87cf0*/  ISETP.LT.AND P4, PT, R16, R22, !P6 ;  /* 0x000000161000720c */ /* 0x000fc60007781270 */
[----:B------:R-:W-:Y:S02]  /*87d00*/  @P5 STG.E.U8 desc[UR60][R250.64], R46 ;  /* 0x0000002efa005986 */ /* 0x000fe4000c10113c */
[----:B------:R-:W1:Y:S02]  /*87d10*/  LDC R19, c[0x0][0x228] ;  /* 0x00008a00ff137b82 */ /* 0x000e640000000800 */
[----:B----4-:R-:W4:Y:S06]  /*87d20*/  LDL.LU.64 R28, [R1+0xc00] ;  /* 0x000c0000011c7983 */ /* 0x010f2c0000300a00 */
[----:B------:R-:W2:Y:S01]  /*87d30*/  LDC R9, c[0x0][0x228] ;  /* 0x00008a00ff097b82 */ /* 0x000ea20000000800 */
[----:B---3--:R-:W-:-:S02]  /*87d40*/  PRMT R3, R50, 0x7770, RZ ;  /* 0x0000777032037816 */ /* 0x008fc400000000ff */
[----:B------:R-:W-:Y:S01]  /*87d50*/  PRMT R5, R50, 0x7771, RZ ;  /* 0x0000777132057816 */ /* 0x000fe200000000ff */
[----:B------:R-:W-:-:S04]  /*87d60*/  VIADD R0, R10, 0x36 ;  /* 0x000000360a007836 */ /* 0x000fc80000000000 */
[----:B------:R-:W3:Y:S01]  /*87d70*/  LDC R22, c[0x0][0x228] ;  /* 0x00008a00ff167b82 */ /* 0x000ee20000000800 */
[----:B------:R0:W-:Y:S04]  /*87d80*/  @P3 STG.E.U8 desc[UR60][R248.64], R3 ;  /* 0x00000003f8003986 */ /* 0x0001e8000c10113c */
[----:B0-----:R-:W3:Y:S04]  /*87d90*/  LDL.LU.64 R248, [R1+0xbf8] ;  /* 0x000bf80001f87983 */ /* 0x001ee80000300a00 */
[----:B------:R-:W3:Y:S04]  /*87da0*/  LDL.LU.64 R250, [R1+0xbe0] ;  /* 0x000be00001fa7983 */ /* 0x000ee80000300a00 */
[----:B------:R0:W-:Y:S04]  /*87db0*/  @P4 STG.E.U8 desc[UR60][R26.64], R5 ;  /* 0x000000051a004986 */ /* 0x0001e8000c10113c */
[----:B0-----:R-:W3:Y:S01]  /*87dc0*/  LDL.LU.64 R26, [R1+0xbd8] ;  /* 0x000bd800011a7983 */ /* 0x001ee20000300a00 */
[----:B------:R-:W-:-:S02]  /*87dd0*/  ISETP.LT.AND P5, PT, R17, R6, !P6 ;  /* 0x000000061100720c */ /* 0x000fc400077a1270 */
[----:B------:R-:W-:Y:S02]  /*87de0*/  ISETP.LT.AND P6, PT, R14, R7, !P6 ;  /* 0x000000070e00720c */ /* 0x000fe400077c1270 */
[----:B------:R-:W0:Y:S01]  /*87df0*/  LDC.64 R6, c[0x0][0x228] ;  /* 0x00008a00ff067b82 */ /* 0x000e220000000a00 */
[----:B------:R-:W-:Y:S02]  /*87e00*/  ISETP.GE.AND P3, PT, R0, R13, PT ;  /* 0x0000000d0000720c */ /* 0x000fe40003f66270 */
[----:B------:R-:W-:-:S05]  /*87e10*/  PRMT R0, R50, 0x7772, RZ ;  /* 0x0000777232007816 */ /* 0x000fca00000000ff */
[----:B------:R-:W4:Y:S01]  /*87e20*/  LDC R13, c[0x0][0x228] ;  /* 0x00008a00ff0d7b82 */ /* 0x000f220000000800 */
[----:B------:R-:W-:Y:S02]  /*87e30*/  PRMT R50, R50, 0x7773, RZ ;  /* 0x0000777332327816 */ /* 0x000fe400000000ff */
[----:B-1----:R-:W-:Y:S01]  /*87e40*/  ISETP.LT.AND P4, PT, R15, R11, !P3 ;  /* 0x0000000b0f00720c */ /* 0x002fe20005f81270 */
[----:B------:R1:W-:Y:S01]  /*87e50*/  @P6 STG.E.U8 desc[UR60][R246.64], R0 ;  /* 0x00000000f6006986 */ /* 0x0003e2000c10113c */
[----:B------:R-:W-:-:S03]  /*87e60*/  ISETP.LT.AND P6, PT, R16, R19, !P3 ;  /* 0x000000131000720c */ /* 0x000fc60005fc1270 */
[----:B--2---:R-:W-:Y:S01]  /*87e70*/  @P5 STG.E.U8 desc[UR60][R244.64], R50 ;  /* 0x00000032f4005986 */ /* 0x004fe2000c10113c */
[----:B------:R-:W-:Y:S01]  /*87e80*/  ISETP.LT.AND P5, PT, R14, R9, !P3 ;  /* 0x000000090e00720c */ /* 0x000fe20005fa1270 */
[----:B------:R-:W2:Y:S01]  /*87e90*/  LDC R19, c[0x0][0x228] ;  /* 0x00008a00ff137b82 */ /* 0x000ea20000000800 */
[C---:B------:R-:W-:Y:S02]  /*87ea0*/  PRMT R11, R47.reuse, 0x7770, RZ ;  /* 0x000077702f0b7816 */ /* 0x040fe400000000ff */
[C---:B------:R-:W-:Y:S01]  /*87eb0*/  PRMT R9, R47.reuse, 0x7771, RZ ;  /* 0x000077712f097816 */ /* 0x040fe200000000ff */
[----:B-1----:R-:W-:Y:S01]  /*87ec0*/  VIADD R0, R10, 0x37 ;  /* 0x000000370a007836 */ /* 0x002fe20000000000 */
[----:B------:R-:W-:Y:S01]  /*87ed0*/  PRMT R3, R47, 0x7772, RZ ;  /* 0x000077722f037816 */ /* 0x000fe200000000ff */
[----:B------:R1:W-:Y:S03]  /*87ee0*/  @P4 STG.E.U8 desc[UR60][R30.64], R11 ;  /* 0x0000000b1e004986 */ /* 0x0003e6000c10113c */
[----:B0-----:R-:W-:Y:S01]  /*87ef0*/  ISETP.GE.AND P4, PT, R0, R7, PT ;  /* 0x000000070000720c */ /* 0x001fe20003f86270 */
[----:B----4-:R0:W-:Y:S01]  /*87f00*/  @P6 STG.E.U8 desc[UR60][R28.64], R9 ;  /* 0x000000091c006986 */ /* 0x0101e2000c10113c */
[----:B------:R-:W-:-:S02]  /*87f10*/  ISETP.LT.AND P3, PT, R17, R4, !P3 ;  /* 0x000000041100720c */ /* 0x000fc40005f61270 */
[----:B------:R-:W-:Y:S01]  /*87f20*/  ISETP.LT.AND P6, PT, R15, R13, !P4 ;  /* 0x0000000d0f00720c */ /* 0x000fe200067c1270 */
[----:B------:R-:W4:Y:S01]  /*87f30*/  LDL.LU.64 R246, [R1+0xbc8] ;  /* 0x000bc80001f67983 */ /* 0x000f220000300a00 */
[----:B------:R-:W-:Y:S01]  /*87f40*/  PRMT R47, R47, 0x7773, RZ ;  /* 0x000077732f2f7816 */ /* 0x000fe200000000ff */
[----:B------:R-:W2:Y:S01]  /*87f50*/  LDC.64 R4, c[0x0][0x228] ;  /* 0x00008a00ff047b82 */ /* 0x000ea20000000a00 */
[C---:B-1----:R-:W-:Y:S01]  /*87f60*/  PRMT R11, R51.reuse, 0x7770, RZ ;  /* 0x00007770330b7816 */ /* 0x042fe200000000ff */
[----:B------:R-:W4:Y:S01]  /*87f70*/  LDL.LU.64 R244, [R1+0xbc0] ;  /* 0x000bc00001f47983 */ /* 0x000f220000300a00 */
[----:B0-----:R-:W-:-:S05]  /*87f80*/  PRMT R9, R51, 0x7771, RZ ;  /* 0x0000777133097816 */ /* 0x001fca00000000ff */
[----:B------:R-:W0:Y:S01]  /*87f90*/  LDC R13, c[0x0][0x228] ;  /* 0x00008a00ff0d7b82 */ /* 0x000e220000000800 */
[----:B---3--:R1:W-:Y:S01]  /*87fa0*/  @P5 STG.E.U8 desc[UR60][R248.64], R3 ;  /* 0x00000003f8005986 */ /* 0x0083e2000c10113c */
[----:B------:R-:W-:Y:S01]  /*87fb0*/  ISETP.LT.AND P5, PT, R16, R22, !P4 ;  /* 0x000000161000720c */ /* 0x000fe200067a1270 */
[----:B------:R-:W-:Y:S01]  /*87fc0*/  VIADD R0, R10, 0x38 ;  /* 0x000000380a007836 */ /* 0x000fe20000000000 */
[----:B------:R-:W-:Y:S01]  /*87fd0*/  PRMT R7, R51, 0x7772, RZ ;  /* 0x0000777233077816 */ /* 0x000fe200000000ff */
[----:B------:R3:W-:Y:S03]  /*87fe0*/  @P3 STG.E.U8 desc[UR60][R250.64], R47 ;  /* 0x0000002ffa003986 */ /* 0x0007e6000c10113c */
[----:B------:R-:W0:Y:S01]  /*87ff0*/  LDC R22, c[0x0][0x228] ;  /* 0x00008a00ff167b82 */ /* 0x000e220000000800 */
[----:B-1----:R-:W4:Y:S04]  /*88000*/  LDL.LU.64 R248, [R1+0xbb8] ;  /* 0x000bb80001f87983 */ /* 0x002f280000300a00 */
[----:B------:R-:W4:Y:S04]  /*88010*/  LDL.LU.64 R28, [R1+0xba8] ;  /* 0x000ba800011c7983 */ /* 0x000f280000300a00 */
[----:B------:R-:W-:Y:S04]  /*88020*/  @P6 STG.E.U8 desc[UR60][R26.64], R11 ;  /* 0x0000000b1a006986 */ /* 0x000fe8000c10113c */
[----:B---3--:R-:W3:Y:S04]  /*88030*/  LDL.LU.64 R250, [R1+0xb98] ;  /* 0x000b980001fa7983 */ /* 0x008ee80000300a00 */
[----:B------:R1:W-:Y:S01]  /*88040*/  @P5 STG.E.U8 desc[UR60][R52.64], R9 ;  /* 0x0000000934005986 */ /* 0x0003e2000c10113c */
[----:B------:R-:W-:-:S02]  /*88050*/  ISETP.LT.AND P3, PT, R17, R2, !P4 ;  /* 0x000000021100720c */ /* 0x000fc40006761270 */
[----:B------:R-:W-:Y:S01]  /*88060*/  PRMT R51, R51, 0x7773, RZ ;  /* 0x0000777333337816 */ /* 0x000fe200000000ff */
[----:B------:R-:W3:Y:S01]  /*88070*/  LDC.64 R2, c[0x0][0x228] ;  /* 0x00008a00ff027b82 */ /* 0x000ee20000000a00 */
[----:B-1----:R-:W3:Y:S01]  /*88080*/  LDL.LU.64 R52, [R1+0x3040] ;  /* 0x0030400001347983 */ /* 0x002ee20000300a00 */
[----:B--2---:R-:W-:-:S06]  /*88090*/  ISETP.LT.AND P4, PT, R14, R19, !P4 ;  /* 0x000000130e00720c */ /* 0x004fcc0006781270 */
[----:B------:R-:W1:Y:S01]  /*880a0*/  LDC R11, c[0x0][0x228] ;  /* 0x00008a00ff0b7b82 */ /* 0x000e620000000800 */
[----:B------:R-:W-:-:S04]  /*880b0*/  ISETP.GE.AND P6, PT, R0, R5, PT ;  /* 0x000000050000720c */ /* 0x000fc80003fc6270 */
[----:B------:R-:W-:-:S03]  /*880c0*/  ISETP.LT.AND P5, PT, R15, R24, !P6 ;  /* 0x000000180f00720c */ /* 0x000fc600077a1270 */
[----:B------:R-:W2:Y:S01]  /*880d0*/  LDC R19, c[0x0][0x228] ;  /* 0x00008a00ff137b82 */ /* 0x000ea20000000800 */
[----:B----4-:R4:W-:Y:S01]  /*880e0*/  @P4 STG.E.U8 desc[UR60][R246.64], R7 ;  /* 0x00000007f6004986 */ /* 0x0109e2000c10113c */
[----:B0-----:R-:W-:Y:S01]  /*880f0*/  ISETP.LT.AND P4, PT, R16, R13, !P6 ;  /* 0x0000000d1000720c */ /* 0x001fe20007781270 */
[----:B------:R-:W-:-:S05]  /*88100*/  VIADD R0, R10, 0x39 ;  /* 0x000000390a007836 */ /* 0x000fca0000000000 */
[----:B------:R-:W0:Y:S01]  /*88110*/  LDC R13, c[0x0][0x228] ;  /* 0x00008a00ff0d7b82 */ /* 0x000e220000000800 */
[----:B------:R1:W-:Y:S07]  /*88120*/  @P3 STG.E.U8 desc[UR60][R244.64], R51 ;  /* 0x00000033f4003986 */ /* 0x0003ee000c10113c */
[----:B------:R-:W0:Y:S01]  /*88130*/  LDC R24, c[0x0][0x228] ;  /* 0x00008a00ff187b82 */ /* 0x000e220000000800 */
[----:B----4-:R-:W4:Y:S04]  /*88140*/  LDL.LU.64 R246, [R1+0xb90] ;  /* 0x000b900001f67983 */ /* 0x010f280000300a00 */
[----:B------:R-:W4:Y:S04]  /*88150*/  LDL.LU.64 R30, [R1+0xb88] ;  /* 0x000b8800011e7983 */ /* 0x000f280000300a00 */
[----:B-1----:R-:W4:Y:S01]  /*88160*/  LDL.LU.64 R244, [R1+0xb80] ;  /* 0x000b800001f47983 */ /* 0x002f220000300a00 */
[----:B---3--:R-:W-:-:S02]  /*88170*/  PRMT R7, R52, 0x7770, RZ ;  /* 0x0000777034077816 */ /* 0x008fc400000000ff */
[----:B------:R-:W-:-:S03]  /*88180*/  PRMT R5, R52, 0x7771, RZ ;  /* 0x0000777134057816 */ /* 0x000fc600000000ff */
[----:B------:R1:W-:Y:S04]  /*88190*/  @P5 STG.E.U8 desc[UR60][R248.64], R7 ;  /* 0x00000007f8005986 */ /* 0x0003e8000c10113c */
[----:B------:R3:W-:Y:S01]  /*881a0*/  @P4 STG.E.U8 desc[UR60][R56.64], R5 ;  /* 0x0000000538004986 */ /* 0x0007e2000c10113c */
[----:B------:R-:W-:Y:S01]  /*881b0*/  ISETP.LT.AND P3, PT, R17, R8, !P6 ;  /* 0x000000081100720c */ /* 0x000fe20007761270 */
[----:B-1----:R-:W1:Y:S02]  /*881c0*/  LDC R7, c[0x0][0x228] ;  /* 0x00008a00ff077b82 */ /* 0x002e640000000800 */
[----:B---3--:R-:W3:Y:S01]  /*881d0*/  LDL.LU.64 R56, [R1+0x3038] ;  /* 0x0030380001387983 */ /* 0x008ee20000300a00 */
[----:B------:R-:W-:-:S05]  /*881e0*/  ISETP.LT.AND P6, PT, R14, R22, !P6 ;  /* 0x000000160e00720c */ /* 0x000fca00077c1270 */
[----:B------:R-:W1:Y:S01]  /*881f0*/  LDC.64 R8, c[0x0][0x228] ;  /* 0x00008a00ff087b82 */ /* 0x000e620000000a00 */
[----:B------:R-:W4:Y:S01]  /*88200*/  LDL.LU.64 R248, [R1+0xb70] ;  /* 0x000b700001f87983 */ /* 0x000f220000300a00 */
[----:B------:R-:W-:Y:S02]  /*88210*/  ISETP.GE.AND P5, PT, R0, R3, PT ;  /* 0x000000030000720c */ /* 0x000fe40003fa6270 */
[C---:B------:R-:W-:Y:S02]  /*88220*/  PRMT R0, R52.reuse, 0x7772, RZ ;  /* 0x0000777234007816 */ /* 0x040fe400000000ff */
[----:B------:R-:W-:Y:S02]  /*88230*/  ISETP.LT.AND P4, PT, R15, R23, !P5 ;  /* 0x000000170f00720c */ /* 0x000fe40006f81270 */
[----:B------:R-:W-:Y:S01]  /*88240*/  PRMT R52, R52, 0x7773, RZ ;  /* 0x0000777334347816 */ /* 0x000fe200000000ff */
[----:B------:R-:W1:Y:S01]  /*88250*/  LDC R23, c[0x0][0x228] ;  /* 0x00008a00ff177b82 */ /* 0x000e620000000800 */
[----:B------:R0:W-:Y:S01]  /*88260*/  @P6 STG.E.U8 desc[UR60][R28.64], R0 ;  /* 0x000000001c006986 */ /* 0x0001e2000c10113c */
[----:B--2---:R-:W-:-:S03]  /*88270*/  ISETP.LT.AND P6, PT, R16, R19, !P5 ;  /* 0x000000131000720c */ /* 0x004fc60006fc1270 */
[----:B------:R2:W-:Y:S01]  /*88280*/  @P3 STG.E.U8 desc[UR60][R250.64], R52 ;  /* 0x00000034fa003986 */ /* 0x0005e2000c10113c */
[----:B------:R-:W-:Y:S02]  /*88290*/  ISETP.LT.AND P3, PT, R17, R12, !P5 ;  /* 0x0000000c1100720c */ /* 0x000fe40006f61270 */
[----:B------:R-:W1:Y:S01]  /*882a0*/  LDC R22, c[0x0][0x228] ;  /* 0x00008a00ff167b82 */ /* 0x000e620000000800 */
[----:B0-----:R-:W4:Y:S01]  /*882b0*/  LDL.LU.64 R28, [R1+0xb68] ;  /* 0x000b6800011c7983 */ /* 0x001f220000300a00 */
[----:B------:R-:W-:Y:S01]  /*882c0*/  ISETP.LT.AND P5, PT, R14, R13, !P5 ;  /* 0x0000000d0e00720c */ /* 0x000fe20006fa1270 */
[----:B------:R-:W-:-:S05]  /*882d0*/  VIADD R0, R10, 0x3a ;  /* 0x0000003a0a007836 */ /* 0x000fca0000000000 */
[----:B------:R-:W0:Y:S01]  /*882e0*/  LDC.64 R12, c[0x0][0x228] ;  /* 0x00008a00ff0c7b82 */ /* 0x000e220000000a00 */
[----:B------:R-:W4:Y:S04]  /*882f0*/  LDL.LU.64 R26, [R1+0xb60] ;  /* 0x000b6000011a7983 */ /* 0x000f280000300a00 */
[----:B--2---:R-:W2:Y:S03]  /*88300*/  LDL.LU.64 R250, [R1+0xb58] ;  /* 0x000b580001fa7983 */ /* 0x004ea60000300a00 */
[----:B------:R-:W0:Y:S01]  /*88310*/  LDC R19, c[0x0][0x228] ;  /* 0x00008a00ff137b82 */ /* 0x000e220000000800 */
[C---:B---3--:R-:W-:Y:S02]  /*88320*/  PRMT R5, R56.reuse, 0x7770, RZ ;  /* 0x0000777038057816 */ /* 0x048fe400000000ff */
[----:B------:R-:W-:-:S03]  /*88330*/  PRMT R3, R56, 0x7771, RZ ;  /* 0x0000777138037816 */ /* 0x000fc600000000ff */
[----:B----4-:R3:W-:Y:S01]  /*88340*/  @P4 STG.E.U8 desc[UR60][R246.64], R5 ;  /* 0x00000005f6004986 */ /* 0x0107e2000c10113c */
[----:B-1----:R-:W-:Y:S02]  /*88350*/  ISETP.GE.AND P4, PT, R0, R9, PT ;  /* 0x000000090000720c */ /* 0x002fe40003f86270 */
[----:B------:R-:W-:Y:S01]  /*88360*/  PRMT R0, R56, 0x7772, RZ ;  /* 0x0000777238007816 */ /* 0x000fe200000000ff */
[----:B------:R-:W-:Y:S01]  /*88370*/  @P6 STG.E.U8 desc[UR60][R30.64], R3 ;  /* 0x000000031e006986 */ /* 0x000fe2000c10113c */
[----:B------:R-:W1:Y:S03]  /*88380*/  LDC R9, c[0x0][0x228] ;  /* 0x00008a00ff097b82 */ /* 0x000e660000000800 */
[----:B---3--:R-:W3:Y:S04]  /*88390*/  LDL.LU.64 R246, [R1+0xb40] ;  /* 0x000b400001f67983 */ /* 0x008ee80000300a00 */
[----:B------:R4:W-:Y:S04]  /*883a0*/  @P5 STG.E.U8 desc[UR60][R244.64], R0 ;  /* 0x00000000f4005986 */ /* 0x0009e8000c10113c */
[----:B----4-:R-:W4:Y:S01]  /*883b0*/  LDL.LU.64 R244, [R1+0xb38] ;  /* 0x000b380001f47983 */ /* 0x010f220000300a00 */
[----:B------:R-:W-:-:S02]  /*883c0*/  ISETP.LT.AND P6, PT, R15, R11, !P4 ;  /* 0x0000000b0f00720c */ /* 0x000fc400067c1270 */
[----:B------:R-:W-:Y:S01]  /*883d0*/  PRMT R56, R56, 0x7773, RZ ;  /* 0x0000777338387816 */ /* 0x000fe200000000ff */
[----:B------:R-:W-:Y:S01]  /*883e0*/  VIADD R0, R10, 0x3b ;  /* 0x0000003b0a007836 */ /* 0x000fe20000000000 */
[----:B------:R-:W-:Y:S01]  /*883f0*/  ISETP.LT.AND P5, PT, R16, R23, !P4 ;  /* 0x000000171000720c */ /* 0x000fe200067a1270 */
[----:B------:R-:W4:Y:S02]  /*88400*/  LDC R11, c[0x0][0x228] ;  /* 0x00008a00ff0b7b82 */ /* 0x000f240000000800 */
[----:B------:R2:W-:Y:S01]  /*88410*/  @P3 STG.E.U8 desc[UR60][R248.64], R56 ;  /* 0x00000038f8003986 */ /* 0x0005e2000c10113c */
[----:B------:R-:W-:Y:S02]  /*88420*/  ISETP.LT.AND P3, PT, R17, R6, !P4 ;  /* 0x000000061100720c */ /* 0x000fe40006761270 */
[----:B------:R-:W-:Y:S02]  /*88430*/  ISETP.LT.AND P4, PT, R14, R7, !P4 ;  /* 0x000000070e00720c */ /* 0x000fe40006781270 */
[C---:B------:R-:W-:Y:S01]  /*88440*/  PRMT R5, R53.reuse, 0x7770, RZ ;  /* 0x0000777035057816 */ /* 0x040fe200000000ff */
[----:B------:R-:W4:Y:S01]  /*88450*/  LDC.64 R6, c[0x0][0x228] ;  /* 0x00008a00ff067b82 */ /* 0x000f220000000a00 */
[----:B------:R-:W-:-:S03]  /*88460*/  PRMT R3, R53, 0x7771, RZ ;  /* 0x0000777135037816 */ /* 0x000fc600000000ff */
[----:B------:R-:W-:Y:S01]  /*88470*/  @P6 STG.E.U8 desc[UR60][R28.64], R5 ;  /* 0x000000051c006986 */ /* 0x000fe2000c10113c */
[----:B0-----:R-:W-:Y:S02]  /*88480*/  ISETP.GE.AND P6, PT, R0, R13, PT ;  /* 0x0000000d0000720c */ /* 0x001fe40003fc6270 */
[----:B------:R-:W-:Y:S01]  /*88490*/  PRMT R0, R53, 0x7772, RZ ;  /* 0x0000777235007816 */ /* 0x000fe200000000ff */
[----:B------:R0:W-:Y:S01]  /*884a0*/  @P5 STG.E.U8 desc[UR60][R26.64], R3 ;  /* 0x000000031a005986 */ /* 0x0001e2000c10113c */
[----:B------:R-:W-:Y:S01]  /*884b0*/  ISETP.LT.AND P5, PT, R15, R19, !P6 ;  /* 0x000000130f00720c */ /* 0x000fe200077a1270 */
[----:B------:R-:W4:Y:S01]  /*884c0*/  LDC R23, c[0x0][0x228] ;  /* 0x00008a00ff177b82 */ /* 0x000f220000000800 */
[----:B------:R-:W-:Y:S01]  /*884d0*/  PRMT R53, R53, 0x7773, RZ ;  /* 0x0000777335357816 */ /* 0x000fe200000000ff */
[----:B--2---:R2:W-:Y:S01]  /*884e0*/  @P4 STG.E.U8 desc[UR60][R250.64], R0 ;  /* 0x00000000fa004986 */ /* 0x0045e2000c10113c */
[----:B------:R-:W-:-:S03]  /*884f0*/  ISETP.LT.AND P4, PT, R16, R22, !P6 ;  /* 0x000000161000720c */ /* 0x000fc60007781270 */
[----:B------:R-:W4:Y:S02]  /*88500*/  LDL.LU.64 R248, [R1+0xb28] ;  /* 0x000b280001f87983 */ /* 0x000f240000300a00 */
[----:B------:R-:W4:Y:S01]  /*88510*/  LDC R19, c[0x0][0x228] ;  /* 0x00008a00ff137b82 */ /* 0x000f220000000800 */
[----:B0-----:R-:W-:Y:S01]  /*88520*/  PRMT R3, R57, 0x7771, RZ ;  /* 0x0000777139037816 */ /* 0x001fe200000000ff */
[----:B------:R-:W4:Y:S04]  /*88530*/  LDL.LU.64 R28, [R1+0xb18] ;  /* 0x000b1800011c7983 */ /* 0x000f280000300a00 */
[----:B--2---:R-:W2:Y:S01]  /*88540*/  LDL.LU.64 R250, [R1+0xb10] ;  /* 0x000b100001fa7983 */ /* 0x004ea20000300a00 */
[----:B------:R-:W-:Y:S01]  /*88550*/  VIADD R0, R10, 0x3c ;  /* 0x0000003c0a007836 */ /* 0x000fe20000000000 */
[----:B------:R-:W0:Y:S08]  /*88560*/  LDC R13, c[0x0][0x228] ;  /* 0x00008a00ff0d7b82 */ /* 0x000e300000000800 */
[----:B------:R-:W0:Y:S01]  /*88570*/  LDC R22, c[0x0][0x228] ;  /* 0x00008a00ff167b82 */ /* 0x000e220000000800 */
[----:B---3--:R3:W-:Y:S01]  /*88580*/  @P3 STG.E.U8 desc[UR60][R246.64], R53 ;  /* 0x00000035f6003986 */ /* 0x0087e2000c10113c */
[----:B------:R-:W-:-:S02]  /*88590*/  ISETP.LT.AND P3, PT, R17, R4, !P6 ;  /* 0x000000041100720c */ /* 0x000fc40007761270 */
[----:B-1----:R-:W-:-:S04]  /*885a0*/  ISETP.LT.AND P6, PT, R14, R9, !P6 ;  /* 0x000000090e00720c */ /* 0x002fc800077c1270 */
[----:B------:R-:W1:Y:S01]  /*885b0*/  LDC.64 R4, c[0x0][0x228] ;  /* 0x00008a00ff047b82 */ /* 0x000e620000000a00 */
[----:B------:R-:W-:Y:S01]  /*885c0*/  PRMT R9, R57, 0x7770, RZ ;  /* 0x0000777039097816 */ /* 0x000fe200000000ff */
[----:B---3--:R-:W3:Y:S04]  /*885d0*/  LDL.LU.64 R246, [R1+0xb00] ;  /* 0x000b000001f67983 */ /* 0x008ee80000300a00 */
[----:B----4-:R-:W-:Y:S04]  /*885e0*/  @P5 STG.E.U8 desc[UR60][R244.64], R9 ;  /* 0x00000009f4005986 */ /* 0x010fe8000c10113c */
[----:B------:R4:W-:Y:S04]  /*885f0*/  @P4 STG.E.U8 desc[UR60][R54.64], R3 ;  /* 0x0000000336004986 */ /* 0x0009e8000c10113c */
[----:B----4-:R-:W4:Y:S01]  /*88600*/  LDL.LU.64 R54, [R1+0x3030] ;  /* 0x0030300001367983 */ /* 0x010f220000300a00 */
[----:B------:R-:W-:-:S02]  /*88610*/  ISETP.GE.AND P5, PT, R0, R7, PT ;  /* 0x000000070000720c */ /* 0x000fc40003fa6270 */
[----:B------:R-:W-:Y:S01]  /*88620*/  PRMT R0, R57, 0x7772, RZ ;  /* 0x0000777239007816 */ /* 0x000fe200000000ff */
[----:B------:R-:W3:Y:S01]  /*88630*/  LDL.LU.64 R244, [R1+0xaf0] ;  /* 0x000af00001f47983 */ /* 0x000ee20000300a00 */
[----:B------:R-:W-:Y:S02]  /*88640*/  ISETP.LT.AND P4, PT, R15, R11, !P5 ;  /* 0x0000000b0f00720c */ /* 0x000fe40006f81270 */
[----:B------:R-:W-:Y:S01]  /*88650*/  PRMT R57, R57, 0x7773, RZ ;  /* 0x0000777339397816 */ /* 0x000fe200000000ff */
[----:B------:R-:W3:Y:S01]  /*88660*/  LDC R11, c[0x0][0x228] ;  /* 0x00008a00ff0b7b82 */ /* 0x000ee20000000800 */
[----:B------:R0:W-:Y:S01]  /*88670*/  @P6 STG.E.U8 desc[UR60][R248.64], R0 ;  /* 0x00000000f8006986 */ /* 0x0001e2000c10113c */
[----:B------:R-:W-:-:S06]  /*88680*/  ISETP.LT.AND P6, PT, R16, R23, !P5 ;  /* 0x000000171000720c */ /* 0x000fcc0006fc1270 */
[----:B------:R-:W3:Y:S01]  /*88690*/  LDC R23, c[0x0][0x228] ;  /* 0x00008a00ff177b82 */ /* 0x000ee20000000800 */
[----:B------:R1:W-:Y:S04]  /*886a0*/  @P3 STG.E.U8 desc[UR60][R28.64], R57 ;  /* 0x000000391c003986 */ /* 0x0003e8000c10113c */
[----:B0-----:R-:W3:Y:S04]  /*886b0*/  LDL.LU.64 R248, [R1+0xad0] ;  /* 0x000ad00001f87983 */ /* 0x001ee80000300a00 */
[----:B------:R-:W3:Y:S04]  /*886c0*/  LDL.LU.64 R26, [R1+0xae8] ;  /* 0x000ae800011a7983 */ /* 0x000ee80000300a00 */
[----:B-1----:R-:W3:Y:S01]  /*886d0*/  LDL.LU.64 R28, [R1+0xae0] ;  /* 0x000ae000011c7983 */ /* 0x002ee20000300a00 */
[----:B----4-:R-:W-:-:S02]  /*886e0*/  PRMT R9, R54, 0x7770, RZ ;  /* 0x0000777036097816 */ /* 0x010fc400000000ff */
[----:B------:R-:W-:-:S03]  /*886f0*/  PRMT R7, R54, 0x7771, RZ ;  /* 0x0000777136077816 */ /* 0x000fc600000000ff */
[----:B--2---:R0:W-:Y:S04]  /*88700*/  @P4 STG.E.U8 desc[UR60][R250.64], R9 ;  /* 0x00000009fa004986 */ /* 0x0041e8000c10113c */
[----:B------:R1:W-:Y:S04]  /*88710*/  @P6 STG.E.U8 desc[UR60][R58.64], R7 ;  /* 0x000000073a006986 */ /* 0x0003e8000c10113c */
[----:B0-----:R-:W2:Y:S04]  /*88720*/  LDL.LU.64 R250, [R1+0xac8] ;  /* 0x000ac80001fa7983 */ /* 0x001ea80000300a00 */
[----:B-1----:R-:W4:Y:S01]  /*88730*/  LDL.LU.64 R58, [R1+0x3028] ;  /* 0x00302800013a7983 */ /* 0x002f220000300a00 */
[----:B------:R-:W-:Y:S01]  /*88740*/  VIADD R0, R10, 0x3d ;  /* 0x0000003d0a007836 */ /* 0x000fe20000000000 */
[----:B------:R-:W-:-:S02]  /*88750*/  ISETP.LT.AND P3, PT, R17, R2, !P5 ;  /* 0x000000021100720c */ /* 0x000fc40006f61270 */
[----:B------:R-:W-:Y:S01]  /*88760*/  ISETP.LT.AND P5, PT, R14, R19, !P5 ;  /* 0x000000130e00720c */ /* 0x000fe20006fa1270 */
[----:B------:R-:W2:Y:S01]  /*88770*/  LDL.LU.64 R30, [R1+0xac0] ;  /* 0x000ac000011e7983 */ /* 0x000ea20000300a00 */
[----:B------:R-:W-:Y:S01]  /*88780*/  ISETP.GE.AND P4, PT, R0, R5, PT ;  /* 0x000000050000720c */ /* 0x000fe20003f86270 */
[----:B------:R-:W0:Y:S03]  /*88790*/  LDC.64 R2, c[0x0][0x228] ;  /* 0x00008a00ff027b82 */ /* 0x000e260000000a00 */
[----:B------:R-:W-:Y:S02]  /*887a0*/  ISETP.LT.AND P6, PT, R15, R13, !P4 ;  /* 0x0000000d0f00720c */ /* 0x000fe400067c1270 */
[C---:B------:R-:W-:Y:S02]  /*887b0*/  PRMT R0, R54.reuse, 0x7772, RZ ;  /* 0x0000777236007816 */ /* 0x040fe400000000ff */
[----:B------:R-:W-:Y:S01]  /*887c0*/  PRMT R54, R54, 0x7773, RZ ;  /* 0x0000777336367816 */ /* 0x000fe200000000ff */
[----:B------:R-:W1:Y:S02]  /*887d0*/  LDC R19, c[0x0][0x228] ;  /* 0x00008a00ff137b82 */ /* 0x000e640000000800 */
[----:B---3--:R3:W-:Y:S01]  /*887e0*/  @P5 STG.E.U8 desc[UR60][R246.64], R0 ;  /* 0x00000000f6005986 */ /* 0x0087e2000c10113c */
[----:B------:R-:W-:-:S03]  /*887f0*/  ISETP.LT.AND P5, PT, R16, R22, !P4 ;  /* 0x000000161000720c */ /* 0x000fc600067a1270 */
[----:B------:R-:W-:Y:S02]  /*88800*/  @P3 STG.E.U8 desc[UR60][R244.64], R54 ;  /* 0x00000036f4003986 */ /* 0x000fe4000c10113c */
[----:B------:R-:W2:Y:S02]  /*88810*/  LDC R13, c[0x0][0x228] ;  /* 0x00008a00ff0d7b82 */ /* 0x000ea40000000800 */
[----:B---3--:R-:W3:Y:S01]  /*88820*/  LDL.LU.64 R246, [R1+0xab8] ;  /* 0x000ab80001f67983 */ /* 0x008ee20000300a00 */
[C---:B----4-:R-:W-:Y:S02]  /*88830*/  PRMT R5, R58.reuse, 0x7770, RZ ;  /* 0x000077703a057816 */ /* 0x050fe400000000ff */
[----:B------:R-:W-:Y:S01]  /*88840*/  PRMT R7, R58, 0x7771, RZ ;  /* 0x000077713a077816 */ /* 0x000fe200000000ff */
[----:B------:R-:W-:Y:S02]  /*88850*/  VIADD R0, R10, 0x3e ;  /* 0x0000003e0a007836 */ /* 0x000fe40000000000 */
[----:B------:R-:W4:Y:S01]  /*88860*/  LDC R22, c[0x0][0x228] ;  /* 0x00008a00ff167b82 */ /* 0x000f220000000800 */
[----:B------:R0:W-:Y:S04]  /*88870*/  @P6 STG.E.U8 desc[UR60][R248.64], R5 ;  /* 0x00000005f8006986 */ /* 0x0001e8000c10113c */
[----:B0-----:R-:W4:Y:S04]  /*88880*/  LDL.LU.64 R248, [R1+0xab0] ;  /* 0x000ab00001f87983 */ /* 0x001f280000300a00 */
[----:B------:R-:W4:Y:S04]  /*88890*/  LDL.LU.64 R244, [R1+0xa98] ;  /* 0x000a980001f47983 */ /* 0x000f280000300a00 */
[----:B------:R0:W-:Y:S04]  /*888a0*/  @P5 STG.E.U8 desc[UR60][R26.64], R7 ;  /* 0x000000071a005986 */ /* 0x0001e8000c10113c */
[----:B0-----:R-:W4:Y:S01]  /*888b0*/  LDL.LU.64 R26, [R1+0xa90] ;  /* 0x000a9000011a7983 */ /* 0x001f220000300a00 */
[----:B------:R-:W-:-:S02]  /*888c0*/  ISETP.LT.AND P3, PT, R17, R8, !P4 ;  /* 0x000000081100720c */ /* 0x000fc40006761270 */
[----:B------:R-:W-:Y:S01]  /*888d0*/  ISETP.LT.AND P4, PT, R14, R11, !P4 ;  /* 0x0000000b0e00720c */ /* 0x000fe20006781270 */
[----:B------:R-:W0:Y:S01]  /*888e0*/  LDC.64 R8, c[0x0][0x228] ;  /* 0x00008a00ff087b82 */ /* 0x000e220000000a00 */
[----:B------:R-:W-:Y:S02]  /*888f0*/  ISETP.GE.AND P6, PT, R0, R3, PT ;  /* 0x000000030000720c */ /* 0x000fe40003fc6270 */
[----:B------:R-:W-:-:S05]  /*88900*/  PRMT R0, R58, 0x7772, RZ ;  /* 0x000077723a007816 */ /* 0x000fca00000000ff */
[----:B------:R-:W3:Y:S01]  /*88910*/  LDC R11, c[0x0][0x228] ;  /* 0x00008a00ff0b7b82 */ /* 0x000ee20000000800 */
[----:B------:R-:W-:Y:S02]  /*88920*/  PRMT R58, R58, 0x7773, RZ ;  /* 0x000077733a3a7816 */ /* 0x000fe400000000ff */
[----:B-1----:R-:W-:Y:S01]  /*88930*/  ISETP.LT.AND P5, PT, R15, R19, !P6 ;  /* 0x000000130f00720c */ /* 0x002fe200077a1270 */
[----:B------:R1:W-:Y:S01]  /*88940*/  @P4 STG.E.U8 desc[UR60][R28.64], R0 ;  /* 0x000000001c004986 */ /* 0x0003e2000c10113c */
[----:B------:R-:W-:-:S03]  /*88950*/  ISETP.LT.AND P4, PT, R16, R23, !P6 ;  /* 0x000000171000720c */ /* 0x000fc60007781270 */
[----:B--2---:R2:W-:Y:S01]  /*88960*/  @P3 STG.E.U8 desc[UR60][R250.64], R58 ;  /* 0x0000003afa003986 */ /* 0x0045e2000c10113c */
[----:B------:R-:W-:Y:S01]  /*88970*/  ISETP.LT.AND P3, PT, R14, R13, !P6 ;  /* 0x0000000d0e00720c */ /* 0x000fe20007761270 */
[----:B------:R-:W4:Y:S01]  /*88980*/  LDC R19, c[0x0][0x228] ;  /* 0x00008a00ff137b82 */ /* 0x000f220000000800 */
[C---:B------:R-:W-:Y:S02]  /*88990*/  PRMT R7, R55.reuse, 0x7770, RZ ;  /* 0x0000777037077816 */ /* 0x040fe400000000ff */
[C---:B------:R-:W-:Y:S01]  /*889a0*/  PRMT R5, R55.reuse, 0x7771, RZ ;  /* 0x0000777137057816 */ /* 0x040fe200000000ff */
[----:B-1----:R-:W-:Y:S01]  /*889b0*/  VIADD R0, R10, 0x3f ;  /* 0x0000003f0a007836 */ /* 0x002fe20000000000 */
[----:B------:R-:W-:Y:S01]  /*889c0*/  PRMT R3, R55, 0x7772, RZ ;  /* 0x0000777237037816 */ /* 0x000fe200000000ff */
[----:B------:R-:W-:Y:S02]  /*889d0*/  @P5 STG.E.U8 desc[UR60][R30.64], R7 ;  /* 0x000000071e005986 */ /* 0x000fe4000c10113c */
[----:B------:R-:W1:Y:S01]  /*889e0*/  LDC R23, c[0x0][0x228] ;  /* 0x00008a00ff177b82 */ /* 0x000e620000000800 */
[----:B0-----:R-:W-:Y:S01]  /*889f0*/  ISETP.GE.AND P5, PT, R0, R9, PT ;  /* 0x000000090000720c */ /* 0x001fe20003fa6270 */
[----:B---3--:R0:W-:Y:S01]  /*88a00*/  @P4 STG.E.U8 desc[UR60][R246.64], R5 ;  /* 0x00000005f6004986 */ /* 0x0081e2000c10113c */
[----:B------:R-:W-:-:S02]  /*88a10*/  ISETP.LT.AND P6, PT, R17, R12, !P6 ;  /* 0x0000000c1100720c */ /* 0x000fc400077c1270 */
[----:B------:R-:W-:Y:S01]  /*88a20*/  ISETP.LT.AND P4, PT, R15, R11, !P5 ;  /* 0x0000000b0f00720c */ /* 0x000fe20006f81270 */
[----:B------:R-:W3:Y:S01]  /*88a30*/  LDL.LU.64 R28, [R1+0xa80] ;  /* 0x000a8000011c7983 */ /* 0x000ee20000300a00 */
[----:B------:R-:W-:Y:S01]  /*88a40*/  PRMT R55, R55, 0x7773, RZ ;  /* 0x0000777337377816 */ /* 0x000fe200000000ff */
[----:B------:R-:W1:Y:S01]  /*88a50*/  LDC.64 R12, c[0x0][0x228] ;  /* 0x00008a00ff0c7b82 */ /* 0x000e620000000a00 */
[C---:B------:R-:W-:Y:S01]  /*88a60*/  PRMT R9, R59.reuse, 0x7770, RZ ;  /* 0x000077703b097816 */ /* 0x040fe200000000ff */
[----:B--2---:R-:W2:Y:S01]  /*88a70*/  LDL.LU.64 R250, [R1+0xa78] ;  /* 0x000a780001fa7983 */ /* 0x004ea20000300a00 */
[----:B0-----:R-:W-:Y:S01]  /*88a80*/  PRMT R5, R59, 0x7771, RZ ;  /* 0x000077713b057816 */ /* 0x001fe200000000ff */
[----:B------:R-:W-:-:S04]  /*88a90*/  VIADD R0, R10, 0x40 ;  /* 0x000000400a007836 */ /* 0x000fc80000000000 */
[----:B------:R-:W0:Y:S01]  /*88aa0*/  LDC R11, c[0x0][0x228] ;  /* 0x00008a00ff0b7b82 */ /* 0x000e220000000800 */
[----:B----4-:R4:W-:Y:S01]  /*88ab0*/  @P3 STG.E.U8 desc[UR60][R248.64], R3 ;  /* 0x00000003f8003986 */ /* 0x0109e2000c10113c */
[----:B------:R-:W-:-:S06]  /*88ac0*/  ISETP.LT.AND P3, PT, R16, R22, !P5 ;  /* 0x000000161000720c */ /* 0x000fcc0006f61270 */
[----:B------:R-:W0:Y:S01]  /*88ad0*/  LDC R22, c[0x0][0x228] ;  /* 0x00008a00ff167b82 */ /* 0x000e220000000800 */
[----:B------:R1:W-:Y:S04]  /*88ae0*/  @P6 STG.E.U8 desc[UR60][R244.64], R55 ;  /* 0x00000037f4006986 */ /* 0x0003e8000c10113c */
[----:B----4-:R-:W4:Y:S04]  /*88af0*/  LDL.LU.64 R248, [R1+0xa70] ;  /* 0x000a700001f87983 */ /* 0x010f280000300a00 */
[----:B------:R-:W4:Y:S04]  /*88b00*/  LDL.LU.64 R246, [R1+0xa60] ;  /* 0x000a600001f67983 */ /* 0x000f280000300a00 */
[----:B------:R-:W-:Y:S04]  /*88b10*/  @P4 STG.E.U8 desc[UR60][R26.64], R9 ;  /* 0x000000091a004986 */ /* 0x000fe8000c10113c */
[----:B-1----:R-:W4:Y:S04]  /*88b20*/  LDL.LU.64 R244, [R1+0xa50] ;  /* 0x000a500001f47983 */ /* 0x002f280000300a00 */
[----:B------:R1:W-:Y:S04]  /*88b30*/  @P3 STG.E.U8 desc[UR60][R60.64], R5 ;  /* 0x000000053c003986 */ /* 0x0003e8000c10113c */
[----:B-1----:R-:W4:Y:S01]  /*88b40*/  LDL.LU.64 R60, [R1+0x3020] ;  /* 0x00302000013c7983 */ /* 0x002f220000300a00 */
[----:B------:R-:W-:-:S02]  /*88b50*/  ISETP.LT.AND P6, PT, R17, R6, !P5 ;  /* 0x000000061100720c */ /* 0x000fc40006fc1270 */
[----:B------:R-:W-:Y:S01]  /*88b60*/  ISETP.LT.AND P5, PT, R14, R19, !P5 ;  /* 0x000000130e00720c */ /* 0x000fe20006fa1270 */
[----:B------:R-:W1:Y:S01]  /*88b70*/  LDC.64 R6, c[0x0][0x228] ;  /* 0x00008a00ff067b82 */ /* 0x000e620000000a00 */
[----:B------:R-:W-:Y:S02]  /*88b80*/  PRMT R3, R59, 0x7772, RZ ;  /* 0x000077723b037816 */ /* 0x000fe400000000ff */
[----:B------:R-:W-:-:S04]  /*88b90*/  ISETP.GE.AND P4, PT, R0, R13, PT ;  /* 0x0000000d0000720c */ /* 0x000fc80003f86270 */
[----:B------:R-:W-:Y:S01]  /*88ba0*/  ISETP.LT.AND P3, PT, R15, R24, !P4 ;  /* 0x000000180f00720c */ /* 0x000fe20006761270 */
[----:B------:R-:W1:Y:S04]  /*88bb0*/  LDC R19, c[0x0][0x228] ;  /* 0x00008a00ff137b82 */ /* 0x000e680000000800 */
[----:B---3--:R3:W-:Y:S01]  /*88bc0*/  @P5 STG.E.U8 desc[UR60][R28.64], R3 ;  /* 0x000000031c005986 */ /* 0x0087e2000c10113c */
[----:B------:R-:W-:-:S03]  /*88bd0*/  ISETP.LT.AND P5, PT, R16, R23, !P4 ;  /* 0x000000171000720c */ /* 0x000fc600067a1270 */
[----:B------:R-:W1:Y:S01]  /*88be0*/  LDC R13, c[0x0][0x228] ;  /* 0x00008a00ff0d7b82 */ /* 0x000e620000000800 */
[----:B------:R-:W-:-:S05]  /*88bf0*/  PRMT R59, R59, 0x7773, RZ ;  /* 0x000077733b3b7816 */ /* 0x000fca00000000ff */
[----:B--2---:R2:W-:Y:S01]  /*88c00*/  @P6 STG.E.U8 desc[UR60][R250.64], R59 ;  /* 0x0000003bfa006986 */ /* 0x0045e2000c10113c */
[----:B----4-:R-:W-:-:S03]  /*88c10*/  PRMT R9, R60, 0x7770, RZ ;  /* 0x000077703c097816 */ /* 0x010fc600000000ff */
[----:B---3--:R-:W3:Y:S01]  /*88c20*/  LDL.LU.64 R28, [R1+0xa48] ;  /* 0x000a4800011c7983 */ /* 0x008ee20000300a00 */
[----:B------:R-:W-:Y:S01]  /*88c30*/  PRMT R3, R60, 0x7771, RZ ;  /* 0x000077713c037816 */ /* 0x000fe200000000ff */
[----:B------:R-:W-:Y:S01]  /*88c40*/  VIADD R0, R10, 0x41 ;  /* 0x000000410a007836 */ /* 0x000fe20000000000 */
[----:B------:R-:W4:Y:S01]  /*88c50*/  LDC R23, c[0x0][0x228] ;  /* 0x00008a00ff177b82 */ /* 0x000f220000000800 */
[----:B------:R-:W4:Y:S04]  /*88c60*/  LDL.LU.64 R30, [R1+0xa40] ;  /* 0x000a4000011e7983 */ /* 0x000f280000300a00 */
[----:B------:R-:W-:Y:S03]  /*88c70*/  @P3 STG.E.U8 desc[UR60][R248.64], R9 ;  /* 0x00000009f8003986 */ /* 0x000fe6000c10113c */
[----:B------:R-:W4:Y:S01]  /*88c80*/  LDC R24, c[0x0][0x228] ;  /* 0x00008a00ff187b82 */ /* 0x000f220000000800 */
[----:B--2---:R-:W2:Y:S04]  /*88c90*/  LDL.LU.64 R250, [R1+0xa38] ;  /* 0x000a380001fa7983 */ /* 0x004ea80000300a00 */
[----:B------:R0:W-:Y:S04]  /*88ca0*/  @P5 STG.E.U8 desc[UR60][R64.64], R3 ;  /* 0x0000000340005986 */ /* 0x0001e8000c10113c */
[----:B0-----:R-:W3:Y:S01]  /*88cb0*/  LDL.LU.64 R64, [R1+0x3018] ;  /* 0x0030180001407983 */ /* 0x001ee20000300a00 */
[----:B------:R-:W-:-:S02]  /*88cc0*/  ISETP.LT.AND P6, PT, R17, R4, !P4 ;  /* 0x000000041100720c */ /* 0x000fc400067c1270 */
[----:B------:R-:W-:Y:S01]  /*88cd0*/  ISETP.LT.AND P4, PT, R14, R11, !P4 ;  /* 0x0000000b0e00720c */ /* 0x000fe20006781270 */
[----:B------:R-:W0:Y:S01]  /*88ce0*/  LDC.64 R4, c[0x0][0x228] ;  /* 0x00008a00ff047b82 */ /* 0x000e220000000a00 */
[----:B------:R-:W2:Y:S01]  /*88cf0*/  LDL.LU.64 R248, [R1+0xa28] ;  /* 0x000a280001f87983 */ /* 0x000ea20000300a00 */
[----:B-1----:R-:W-:Y:S02]  /*88d00*/  ISETP.GE.AND P3, PT, R0, R7, PT ;  /* 0x000000070000720c */ /* 0x002fe40003f66270 */
[C---:B------:R-:W-:Y:S02]  /*88d10*/  PRMT R0, R60.reuse, 0x7772, RZ ;  /* 0x000077723c007816 */ /* 0x040fe400000000ff */
[----:B------:R-:W-:Y:S02]  /*88d20*/  ISETP.LT.AND P5, PT, R15, R22, !P3 ;  /* 0x000000160f00720c */ /* 0x000fe40005fa1270 */
[----:B------:R-:W-:Y:S01]  /*88d30*/  PRMT R60, R60, 0x7773, RZ ;  /* 0x000077733c3c7816 */ /* 0x000fe200000000ff */
[----:B------:R-:W1:Y:S03]  /*88d40*/  LDC R11, c[0x0][0x228] ;  /* 0x00008a00ff0b7b82 */ /* 0x000e660000000800 */
[----:B------:R0:W-:Y:S01]  /*88d50*/  @P4 STG.E.U8 desc[UR60][R246.64], R0 ;  /* 0x00000000f6004986 */ /* 0x0001e2000c10113c */
[----:B------:R-:W-:-:S03]  /*88d60*/  ISETP.LT.AND P4, PT, R16, R19, !P3 ;  /* 0x000000131000720c */ /* 0x000fc60005f81270 */
[----:B------:R0:W-:Y:S01]  /*88d70*/  @P6 STG.E.U8 desc[UR60][R244.64], R60 ;  /* 0x0000003cf4006986 */ /* 0x0001e2000c10113c */
[----:B------:R-:W-:Y:S01]  /*88d80*/  ISETP.LT.AND P6, PT, R17, R2, !P3 ;  /* 0x000000021100720c */ /* 0x000fe20005fc1270 */
[----:B------:R-:W1:Y:S02]  /*88d90*/  LDC R22, c[0x0][0x228] ;  /* 0x00008a00ff167b82 */ /* 0x000e640000000800 */
[----:B0-----:R-:W2:Y:S01]  /*88da0*/  LDL.LU.64 R246, [R1+0xa20] ;  /* 0x000a200001f67983 */ /* 0x001ea20000300a00 */
[----:B------:R-:W-:Y:S01]  /*88db0*/  ISETP.LT.AND P3, PT, R14, R13, !P3 ;  /* 0x0000000d0e00720c */ /* 0x000fe20005f61270 */
[----:B------:R-:W-:-:S04]  /*88dc0*/  VIADD R0, R10, 0x42 ;  /* 0x000000420a007836 */ /* 0x000fc80000000000 */
[----:B------:R-:W0:Y:S01]  /*88dd0*/  LDC R19, c[0x0][0x228] ;  /* 0x00008a00ff137b82 */ /* 0x000e220000000800 */
[----:B------:R-:W2:Y:S04]  /*88de0*/  LDL.LU.64 R26, [R1+0xa18] ;  /* 0x000a1800011a7983 */ /* 0x000ea80000300a00 */
[----:B------:R-:W2:Y:S03]  /*88df0*/  LDL.LU.64 R244, [R1+0xa10] ;  /* 0x000a100001f47983 */ /* 0x000ea60000300a00 */
[----:B------:R-:W0:Y:S08]  /*88e00*/  LDC.64 R2, c[0x0][0x228] ;  /* 0x00008a00ff027b82 */ /* 0x000e300000000a00 */
[----:B------:R-:W0:Y:S01]  /*88e10*/  LDC R13, c[0x0][0x228] ;  /* 0x00008a00ff0d7b82 */ /* 0x000e220000000800 */
[----:B---3--:R-:W-:-:S02]  /*88e20*/  PRMT R9, R64, 0x7770, RZ ;  /* 0x0000777040097816 */ /* 0x008fc400000000ff */
[----:B------:R-:W-:-:S03]  /*88e30*/  PRMT R7, R64, 0x7771, RZ ;  /* 0x0000777140077816 */ /* 0x000fc600000000ff */
[----:B------:R3:W-:Y:S01]  /*88e40*/  @P5 STG.E.U8 desc[UR60][R28.64], R9 ;  /* 0x000000091c005986 */ /* 0x0007e2000c10113c */
[----:B------:R-:W-:Y:S02]  /*88e50*/  ISETP.GE.AND P5, PT, R0, R5, PT ;  /* 0x000000050000720c */ /* 0x000fe40003fa6270 */
[----:B------:R-:W-:Y:S01]  /*88e60*/  PRMT R0, R64, 0x7772, RZ ;  /* 0x0000777240007816 */ /* 0x000fe200000000ff */
[----:B----4-:R-:W-:Y:S04]  /*88e70*/  @P4 STG.E.U8 desc[UR60][R30.64], R7 ;  /* 0x000000071e004986 */ /* 0x010fe8000c10113c */
[----:B--2---:R2:W-:Y:S04]  /*88e80*/  @P3 STG.E.U8 desc[UR60][R250.64], R0 ;  /* 0x00000000fa003986 */ /* 0x0045e8000c10113c */
[----:B---3--:R-:W3:Y:S04]  /*88e90*/  LDL.LU.64 R28, [R1+0x9f0] ;  /* 0x0009f000011c7983 */ /* 0x008ee80000300a00 */
[----:B--2---:R-:W2:Y:S01]  /*88ea0*/  LDL.LU.64 R250, [R1+0x9e8] ;  /* 0x0009e80001fa7983 */ /* 0x004ea20000300a00 */
[----:B-1----:R-:W-:-:S02]  /*88eb0*/  ISETP.LT.AND P4, PT, R15, R11, !P5 ;  /* 0x0000000b0f00720c */ /* 0x002fc40006f81270 */
[----:B------:R-:W-:Y:S01]  /*88ec0*/  PRMT R64, R64, 0x7773, RZ ;  /* 0x0000777340407816 */ /* 0x000fe200000000ff */
[----:B------:R-:W-:Y:S01]  /*88ed0*/  VIADD R0, R10, 0x43 ;  /* 0x000000430a007836 */ /* 0x000fe20000000000 */
[----:B------:R-:W-:Y:S01]  /*88ee0*/  ISETP.LT.AND P3, PT, R16, R22, !P5 ;  /* 0x000000161000720c */ /* 0x000fe20006f61270 */
[----:B------:R-:W1:Y:S02]  /*88ef0*/  LDC R11, c[0x0][0x228] ;  /* 0x00008a00ff0b7b82 */ /* 0x000e640000000800 */
[----:B------:R4:W-:Y:S01]  /*88f00*/  @P6 STG.E.U8 desc[UR60][R248.64], R64 ;  /* 0x00000040f8006986 */ /* 0x0009e2000c10113c */
[----:B------:R-:W-:Y:S02]  /*88f10*/  ISETP.LT.AND P6, PT, R17, R8, !P5 ;  /* 0x000000081100720c */ /* 0x000fe40006fc1270 */
[----:B0-----:R-:W-:Y:S02]  /*88f20*/  ISETP.LT.AND P5, PT, R14, R19, !P5 ;  /* 0x000000130e00720c */ /* 0x001fe40006fa1270 */
[C---:B------:R-:W-:Y:S01]  /*88f30*/  PRMT R7, R61.reuse, 0x7770, RZ ;  /* 0x000077703d077816 */ /* 0x040fe200000000ff */
[----:B------:R-:W0:Y:S01]  /*88f40*/  LDC.64 R8, c[0x0][0x228] ;  /* 0x00008a00ff087b82 */ /* 0x000e220000000a00 */
[----:B------:R-:W-:-:S03]  /*88f50*/  PRMT R5, R61, 0x7771, RZ ;  /* 0x000077713d057816 */ /* 0x000fc600000000ff */
[----:B------:R-:W-:Y:S01]  /*88f60*/  @P4 STG.E.U8 desc[UR60][R246.64], R7 ;  /* 0x00000007f6004986 */ /* 0x000fe2000c10113c */
[----:B------:R-:W-:Y:S02]  /*88f70*/  ISETP.GE.AND P4, PT, R0, R3, PT ;  /* 0x000000030000720c */ /* 0x000fe40003f86270 */
[----:B------:R-:W-:Y:S01]  /*88f80*/  PRMT R0, R61, 0x7772, RZ ;  /* 0x000077723d007816 */ /* 0x000fe200000000ff */
[----:B------:R4:W-:Y:S01]  /*88f90*/  @P3 STG.E.U8 desc[UR60][R26.64], R5 ;  /* 0x000000051a003986 */ /* 0x0009e2000c10113c */
[----:B------:R-:W-:Y:S01]  /*88fa0*/  ISETP.LT.AND P3, PT, R15, R13, !P4 ;  /* 0x0000000d0f00720c */ /* 0x000fe20006761270 */
[----:B------:R-:W0:Y:S02]  /*88fb0*/  LDC R19, c[0x0][0x228] ;  /* 0x00008a00ff137b82 */ /* 0x000e240000000800 */
[----:B------:R4:W-:Y:S01]  /*88fc0*/  @P5 STG.E.U8 desc[UR60][R244.64], R0 ;  /* 0x00000000f4005986 */ /* 0x0009e2000c10113c */
[----:B------:R-:W-:Y:S02]  /*88fd0*/  ISETP.LT.AND P5, PT, R16, R23, !P4 ;  /* 0x000000171000720c */ /* 0x000fe400067a1270 */
[----:B------:R-:W-:Y:S01]  /*88fe0*/  PRMT R61, R61, 0x7773, RZ ;  /* 0x000077733d3d7816 */ /* 0x000fe200000000ff */
[----:B----4-:R-:W4:Y:S01]  /*88ff0*/  LDL.LU.64 R248, [R1+0x9d8] ;  /* 0x0009d80001f87983 */ /* 0x010f220000300a00 */
[C---:B------:R-:W-:Y:S01]  /*89000*/  PRMT R3, R65.reuse, 0x7771, RZ ;  /* 0x0000777141037816 */ /* 0x040fe200000000ff */
[----:B------:R-:W4:Y:S01]  /*89010*/  LDC R22, c[0x0][0x228] ;  /* 0x00008a00ff167b82 */ /* 0x000f220000000800 */
[----:B------:R-:W-:Y:S01]  /*89020*/  PRMT R5, R65, 0x7770, RZ ;  /* 0x0000777041057816 */ /* 0x000fe200000000ff */
[----:B------:R-:W4:Y:S04]  /*89030*/  LDL.LU.64 R246, [R1+0x9d0] ;  /* 0x0009d00001f67983 */ /* 0x000f280000300a00 */
[----:B------:R-:W4:Y:S01]  /*89040*/  LDL.LU.64 R244, [R1+0x9c8] ;  /* 0x0009c80001f47983 */ /* 0x000f220000300a00 */
[----:B------:R-:W-:Y:S01]  /*89050*/  VIADD R0, R10, 0x44 ;  /* 0x000000440a007836 */ /* 0x000fe20000000000 */
        /* <DEDUP_REMOVED lines=8> */
[----:B-1----:R-:W-:Y:S01]  /*890e0*/  ISETP.LT.AND P4, PT, R14, R11, !P4 ;  /* 0x0000000b0e00720c */ /* 0x002fe20006781270 */
[----:B------:R-:W2:Y:S01]  /*890f0*/  LDL.LU.64 R250, [R1+0x9a8] ;  /* 0x0009a80001fa7983 */ /* 0x000ea20000300a00 */
[----:B0-----:R-:W-:Y:S01]  /*89100*/  ISETP.GE.AND P3, PT, R0, R9, PT ;  /* 0x000000090000720c */ /* 0x001fe20003f66270 */
[----:B------:R-:W0:Y:S01]  /*89110*/  LDC.64 R12, c[0x0][0x228] ;  /* 0x00008a00ff0c7b82 */ /* 0x000e220000000a00 */
[----:B------:R-:W-:Y:S02]  /*89120*/  PRMT R0, R65, 0x7772, RZ ;  /* 0x0000777241007816 */ /* 0x000fe400000000ff */
[----:B------:R-:W-:Y:S02]  /*89130*/  ISETP.LT.AND P5, PT, R15, R19, !P3 ;  /* 0x000000130f00720c */ /* 0x000fe40005fa1270 */
[----:B------:R-:W-:-:S03]  /*89140*/  PRMT R65, R65, 0x7773, RZ ;  /* 0x0000777341417816 */ /* 0x000fc600000000ff */
[----:B------:R-:W1:Y:S02]  /*89150*/  LDC R11, c[0x0][0x228] ;  /* 0x00008a00ff0b7b82 */ /* 0x000e640000000800 */
[----:B----4-:R4:W-:Y:S01]  /*89160*/  @P4 STG.E.U8 desc[UR60][R248.64], R0 ;  /* 0x00000000f8004986 */ /* 0x0109e2000c10113c */
        /* <DEDUP_REMOVED lines=10> */
[----:B------:R-:W3:Y:S03]  /*89210*/  LDL.LU.64 R246, [R1+0x998] ;  /* 0x0009980001f67983 */ /* 0x000ee60000300a00 */
[----:B------:R-:W3:Y:S01]  /*89220*/  LDC R22, c[0x0][0x228] ;  /* 0x00008a00ff167b82 */ /* 0x000ee20000000800 */
[----:B------:R1:W-:Y:S04]  /*89230*/  @P4 STG.E.U8 desc[UR60][R66.64], R3 ;  /* 0x0000000342004986 */ /* 0x0003e8000c10113c */
[----:B0-----:R-:W3:Y:S04]  /*89240*/  LDL.LU.64 R244, [R1+0x980] ;  /* 0x0009800001f47983 */ /* 0x001ee80000300a00 */
[----:B-1----:R-:W4:Y:S01]  /*89250*/  LDL.LU.64 R66, [R1+0x3008] ;  /* 0x0030080001427983 */ /* 0x002f220000300a00 */
[----:B------:R-:W-:-:S02]  /*89260*/  ISETP.GE.AND P5, PT, R0, R13, PT ;  /* 0x0000000d0000720c */ /* 0x000fc40003fa6270 */
[----:B------:R-:W-:Y:S01]  /*89270*/  ISETP.LT.AND P6, PT, R17, R6, !P3 ;  /* 0x000000061100720c */ /* 0x000fe20005fc1270 */
[----:B------:R-:W3:Y:S01]  /*89280*/  LDL.LU.64 R30, [R1+0x978] ;  /* 0x00097800011e7983 */ /* 0x000ee20000300a00 */
[----:B------:R-:W-:Y:S01]  /*89290*/  ISETP.LT.AND P3, PT, R14, R7, !P3 ;  /* 0x000000070e00720c */ /* 0x000fe20005f61270 */
[----:B------:R-:W0:Y:S01]  /*892a0*/  LDC R13, c[0x0][0x228] ;  /* 0x00008a00ff0d7b82 */ /* 0x000e220000000800 */
[----:B------:R-:W-:Y:S02]  /*892b0*/  ISETP.LT.AND P4, PT, R15, R11, !P5 ;  /* 0x0000000b0f00720c */ /* 0x000fe40006f81270 */
[C---:B------:R-:W-:Y:S02]  /*892c0*/  PRMT R0, R62.reuse, 0x7772, RZ ;  /* 0x000077723e007816 */ /* 0x040fe400000000ff */
[----:B------:R-:W-:-:S03]  /*892d0*/  PRMT R62, R62, 0x7773, RZ ;  /* 0x000077733e3e7816 */ /* 0x000fc600000000ff */
[----:B------:R-:W1:Y:S04]  /*892e0*/  LDC.64 R6, c[0x0][0x228] ;  /* 0x00008a00ff067b82 */ /* 0x000e680000000a00 */
[----:B--2---:R2:W-:Y:S01]  /*892f0*/  @P3 STG.E.U8 desc[UR60][R28.64], R0 ;  /* 0x000000001c003986 */ /* 0x0045e2000c10113c */
[----:B------:R-:W-:-:S03]  /*89300*/  ISETP.LT.AND P3, PT, R16, R23, !P5 ;  /* 0x000000171000720c */ /* 0x000fc60006f61270 */
[----:B------:R-:W-:Y:S01]  /*89310*/  @P6 STG.E.U8 desc[UR60][R250.64], R62 ;  /* 0x0000003efa006986 */ /* 0x000fe2000c10113c */
[----:B------:R-:W-:Y:S01]  /*89320*/  ISETP.LT.AND P6, PT, R17, R4, !P5 ;  /* 0x000000041100720c */ /* 0x000fe20006fc1270 */
[----:B------:R-:W0:Y:S02]  /*89330*/  LDC R11, c[0x0][0x228] ;  /* 0x00008a00ff0b7b82 */ /* 0x000e240000000800 */
[----:B--2---:R-:W2:Y:S01]  /*89340*/  LDL.LU.64 R28, [R1+0x970] ;  /* 0x00097000011c7983 */ /* 0x004ea20000300a00 */
[----:B------:R-:W-:-:S05]  /*89350*/  ISETP.LT.AND P5, PT, R14, R9, !P5 ;  /* 0x000000090e00720c */ /* 0x000fca0006fa1270 */
[----:B------:R-:W0:Y:S01]  /*89360*/  LDC.64 R4, c[0x0][0x228] ;  /* 0x00008a00ff047b82 */ /* 0x000e220000000a00 */
[----:B----4-:R-:W-:Y:S01]  /*89370*/  PRMT R3, R66, 0x7770, RZ ;  /* 0x0000777042037816 */ /* 0x010fe200000000ff */
[----:B------:R-:W-:-:S06]  /*89380*/  VIADD R0, R10, 0x46 ;  /* 0x000000460a007836 */ /* 0x000fcc0000000000 */
[----:B------:R-:W4:Y:S01]  /*89390*/  LDC R23, c[0x0][0x228] ;  /* 0x00008a00ff177b82 */ /* 0x000f220000000800 */
[----:B------:R1:W-:Y:S01]  /*893a0*/  @P4 STG.E.U8 desc[UR60][R248.64], R3 ;  /* 0x00000003f8004986 */ /* 0x0003e2000c10113c */
[----:B------:R-:W-:-:S03]  /*893b0*/  PRMT R9, R66, 0x7771, RZ ;  /* 0x0000777142097816 */ /* 0x000fc600000000ff */
[----:B-1----:R-:W4:Y:S04]  /*893c0*/  LDL.LU.64 R248, [R1+0x968] ;  /* 0x0009680001f87983 */ /* 0x002f280000300a00 */
[----:B------:R-:W4:Y:S04]  /*893d0*/  LDL.LU.64 R250, [R1+0x950] ;  /* 0x0009500001fa7983 */ /* 0x000f280000300a00 */
[----:B---3--:R1:W-:Y:S04]  /*893e0*/  @P3 STG.E.U8 desc[UR60][R26.64], R9 ;  /* 0x000000091a003986 */ /* 0x0083e8000c10113c */
[----:B-1----:R-:W3:Y:S01]  /*893f0*/  LDL.LU.64 R26, [R1+0x948] ;  /* 0x00094800011a7983 */ /* 0x002ee20000300a00 */
[----:B------:R-:W-:-:S02]  /*89400*/  ISETP.GE.AND P4, PT, R0, R7, PT ;  /* 0x000000070000720c */ /* 0x000fc40003f86270 */
[C---:B------:R-:W-:Y:S02]  /*89410*/  PRMT R0, R66.reuse, 0x7772, RZ ;  /* 0x0000777242007816 */ /* 0x040fe400000000ff */
[----:B------:R-:W-:Y:S02]  /*89420*/  PRMT R66, R66, 0x7773, RZ ;  /* 0x0000777342427816 */ /* 0x000fe400000000ff */
[----:B------:R-:W-:Y:S01]  /*89430*/  ISETP.LT.AND P3, PT, R15, R19, !P4 ;  /* 0x000000130f00720c */ /* 0x000fe20006761270 */
[----:B------:R1:W-:Y:S01]  /*89440*/  @P5 STG.E.U8 desc[UR60][R246.64], R0 ;  /* 0x00000000f6005986 */ /* 0x0003e2000c10113c */
[----:B------:R-:W-:Y:S01]  /*89450*/  ISETP.LT.AND P5, PT, R16, R22, !P4 ;  /* 0x000000161000720c */ /* 0x000fe200067a1270 */
[----:B------:R-:W3:Y:S02]  /*89460*/  LDC R19, c[0x0][0x228] ;  /* 0x00008a00ff137b82 */ /* 0x000ee40000000800 */
[----:B------:R-:W-:Y:S01]  /*89470*/  @P6 STG.E.U8 desc[UR60][R244.64], R66 ;  /* 0x00000042f4006986 */ /* 0x000fe2000c10113c */
[----:B0-----:R-:W-:-:S02]  /*89480*/  ISETP.LT.AND P6, PT, R14, R11, !P4 ;  /* 0x0000000b0e00720c */ /* 0x001fc400067c1270 */
[C---:B------:R-:W-:Y:S02]  /*89490*/  PRMT R11, R63.reuse, 0x7770, RZ ;  /* 0x000077703f0b7816 */ /* 0x040fe400000000ff */
[C---:B------:R-:W-:Y:S01]  /*894a0*/  PRMT R9, R63.reuse, 0x7771, RZ ;  /* 0x000077713f097816 */ /* 0x040fe200000000ff */
[----:B------:R-:W0:Y:S01]  /*894b0*/  LDC R22, c[0x0][0x228] ;  /* 0x00008a00ff167b82 */ /* 0x000e220000000800 */
[----:B-1----:R-:W-:Y:S01]  /*894c0*/  VIADD R0, R10, 0x47 ;  /* 0x000000470a007836 */ /* 0x002fe20000000000 */
[----:B------:R-:W-:Y:S01]  /*894d0*/  PRMT R7, R63, 0x7772, RZ ;  /* 0x000077723f077816 */ /* 0x000fe200000000ff */
[----:B------:R1:W-:Y:S03]  /*894e0*/  @P3 STG.E.U8 desc[UR60][R30.64], R11 ;  /* 0x0000000b1e003986 */ /* 0x0003e6000c10113c */
[----:B------:R-:W-:Y:S01]  /*894f0*/  ISETP.GE.AND P3, PT, R0, R5, PT ;  /* 0x000000050000720c */ /* 0x000fe20003f66270 */
[----:B--2---:R-:W-:Y:S01]  /*89500*/  @P5 STG.E.U8 desc[UR60][R28.64], R9 ;  /* 0x000000091c005986 */ /* 0x004fe2000c10113c */
[----:B------:R-:W-:-:S02]  /*89510*/  ISETP.LT.AND P4, PT, R17, R2, !P4 ;  /* 0x000000021100720c */ /* 0x000fc40006781270 */
[----:B------:R-:W-:Y:S01]  /*89520*/  ISETP.LT.AND P5, PT, R15, R13, !P3 ;  /* 0x0000000d0f00720c */ /* 0x000fe20005fa1270 */
[----:B------:R-:W2:Y:S01]  /*89530*/  LDL.LU.64 R246, [R1+0x938] ;  /* 0x0009380001f67983 */ /* 0x000ea20000300a00 */
[----:B------:R-:W-:Y:S01]  /*89540*/  PRMT R63, R63, 0x7773, RZ ;  /* 0x000077733f3f7816 */ /* 0x000fe200000000ff */
[----:B------:R-:W0:Y:S01]  /*89550*/  LDC.64 R2, c[0x0][0x228] ;  /* 0x00008a00ff027b82 */ /* 0x000e220000000a00 */
[C---:B-1----:R-:W-:Y:S01]  /*89560*/  PRMT R11, R67.reuse, 0x7770, RZ ;  /* 0x00007770430b7816 */ /* 0x042fe200000000ff */
[----:B------:R-:W2:Y:S01]  /*89570*/  LDL.LU.64 R244, [R1+0x930] ;  /* 0x0009300001f47983 */ /* 0x000ea20000300a00 */
[----:B------:R-:W-:Y:S01]  /*89580*/  VIADD R0, R10, 0x48 ;  /* 0x000000480a007836 */ /* 0x000fe20000000000 */
[----:B------:R-:W-:-:S04]  /*89590*/  PRMT R5, R67, 0x7772, RZ ;  /* 0x0000777243057816 */ /* 0x000fc800000000ff */
[----:B------:R-:W1:Y:S01]  /*895a0*/  LDC R13, c[0x0][0x228] ;  /* 0x00008a00ff0d7b82 */ /* 0x000e620000000800 */
[----:B----4-:R4:W-:Y:S01]  /*895b0*/  @P6 STG.E.U8 desc[UR60][R248.64], R7 ;  /* 0x00000007f8006986 */ /* 0x0109e2000c10113c */
[----:B------:R-:W-:-:S06]  /*895c0*/  ISETP.LT.AND P6, PT, R16, R24, !P3 ;  /* 0x000000181000720c */ /* 0x000fcc0005fc1270 */
[----:B------:R-:W1:Y:S01]  /*895d0*/  LDC R24, c[0x0][0x228] ;  /* 0x00008a00ff187b82 */ /* 0x000e620000000800 */
[----:B------:R0:W-:Y:S01]  /*895e0*/  @P4 STG.E.U8 desc[UR60][R250.64], R63 ;  /* 0x0000003ffa004986 */ /* 0x0001e2000c10113c */
[----:B----4-:R-:W-:-:S03]  /*895f0*/  PRMT R7, R67, 0x7771, RZ ;  /* 0x0000777143077816 */ /* 0x010fc600000000ff */
[----:B------:R-:W4:Y:S04]  /*89600*/  LDL.LU.64 R248, [R1+0x928] ;  /* 0x0009280001f87983 */ /* 0x000f280000300a00 */
[----:B------:R-:W4:Y:S04]  /*89610*/  LDL.LU.64 R28, [R1+0x918] ;  /* 0x00091800011c7983 */ /* 0x000f280000300a00 */
[----:B---3--:R-:W-:Y:S04]  /*89620*/  @P5 STG.E.U8 desc[UR60][R26.64], R11 ;  /* 0x0000000b1a005986 */ /* 0x008fe8000c10113c */
[----:B0-----:R-:W3:Y:S04]  /*89630*/  LDL.LU.64 R250, [R1+0x908] ;  /* 0x0009080001fa7983 */ /* 0x001ee80000300a00 */
[----:B------:R0:W-:Y:S01]  /*89640*/  @P6 STG.E.U8 desc[UR60][R68.64], R7 ;  /* 0x0000000744006986 */ /* 0x0001e2000c10113c */
[----:B------:R-:W-:-:S02]  /*89650*/  ISETP.LT.AND P4, PT, R17, R8, !P3 ;  /* 0x000000081100720c */ /* 0x000fc40005f81270 */
[----:B------:R-:W-:Y:S01]  /*89660*/  PRMT R67, R67, 0x7773, RZ ;  /* 0x0000777343437816 */ /* 0x000fe200000000ff */
[----:B------:R-:W1:Y:S01]  /*89670*/  LDC.64 R8, c[0x0][0x228] ;  /* 0x00008a00ff087b82 */ /* 0x000e620000000a00 */
[----:B0-----:R-:W4:Y:S01]  /*89680*/  LDL.LU.64 R68, [R1+0x3000] ;  /* 0x0030000001447983 */ /* 0x001f220000300a00 */
[----:B------:R-:W-:-:S06]  /*89690*/  ISETP.LT.AND P3, PT, R14, R22, !P3 ;  /* 0x000000160e00720c */ /* 0x000fcc0005f61270 */
[----:B------:R-:W0:Y:S01]  /*896a0*/  LDC R11, c[0x0][0x228] ;  /* 0x00008a00ff0b7b82 */ /* 0x000e220000000800 */
[----:B------:R-:W-:-:S04]  /*896b0*/  ISETP.GE.AND P5, PT, R0, R3, PT ;  /* 0x000000030000720c */ /* 0x000fc80003fa6270 */
[----:B------:R-:W-:-:S03]  /*896c0*/  ISETP.LT.AND P6, PT, R15, R23, !P5 ;  /* 0x000000170f00720c */ /* 0x000fc60006fc1270 */
[----:B------:R-:W0:Y:S01]  /*896d0*/  LDC R22, c[0x0][0x228] ;  /* 0x00008a00ff167b82 */ /* 0x000e220000000800 */
[----:B--2---:R2:W-:Y:S01]  /*896e0*/  @P3 STG.E.U8 desc[UR60][R246.64], R5 ;  /* 0x00000005f6003986 */ /* 0x0045e2000c10113c */
[----:B------:R-:W-:-:S03]  /*896f0*/  ISETP.LT.AND P3, PT, R16, R19, !P5 ;  /* 0x000000131000720c */ /* 0x000fc60006f61270 */
[----:B------:R1:W-:Y:S03]  /*89700*/  @P4 STG.E.U8 desc[UR60][R244.64], R67 ;  /* 0x00000043f4004986 */ /* 0x0003e6000c10113c */
[----:B------:R-:W3:Y:S01]  /*89710*/  LDC R7, c[0x0][0x228] ;  /* 0x00008a00ff077b82 */ /* 0x000ee20000000800 */
[----:B--2---:R-:W2:Y:S01]  /*89720*/  LDL.LU.64 R246, [R1+0x900] ;  /* 0x0009000001f67983 */ /* 0x004ea20000300a00 */
[----:B------:R-:W-:-:S06]  /*89730*/  VIADD R0, R10, 0x49 ;  /* 0x000000490a007836 */ /* 0x000fcc0000000000 */
[----:B------:R-:W2:Y:S01]  /*89740*/  LDC R19, c[0x0][0x228] ;  /* 0x00008a00ff137b82 */ /* 0x000ea20000000800 */
[----:B------:R-:W2:Y:S04]  /*89750*/  LDL.LU.64 R30, [R1+0x8f8] ;  /* 0x0008f800011e7983 */ /* 0x000ea80000300a00 */
[----:B-1----:R-:W2:Y:S03]  /*89760*/  LDL.LU.64 R244, [R1+0x8f0] ;  /* 0x0008f00001f47983 */ /* 0x002ea60000300a00 */
[----:B------:R-:W1:Y:S01]  /*89770*/  LDC R23, c[0x0][0x228] ;  /* 0x00008a00ff177b82 */ /* 0x000e620000000800 */
[C---:B----4-:R-:W-:Y:S02]  /*89780*/  PRMT R5, R68.reuse, 0x7770, RZ ;  /* 0x0000777044057816 */ /* 0x050fe400000000ff */
[----:B------:R-:W-:-:S03]  /*89790*/  PRMT R3, R68, 0x7771, RZ ;  /* 0x0000777144037816 */ /* 0x000fc600000000ff */
[----:B------:R-:W-:Y:S04]  /*897a0*/  @P6 STG.E.U8 desc[UR60][R248.64], R5 ;  /* 0x00000005f8006986 */ /* 0x000fe8000c10113c */
[----:B------:R4:W-:Y:S04]  /*897b0*/  @P3 STG.E.U8 desc[UR60][R72.64], R3 ;  /* 0x0000000348003986 */ /* 0x0009e8000c10113c */
[----:B----4-:R-:W4:Y:S01]  /*897c0*/  LDL.LU.64 R72, [R1+0x2ff8] ;  /* 0x002ff80001487983 */ /* 0x010f220000300a00 */
[----:B------:R-:W-:Y:S02]  /*897d0*/  ISETP.LT.AND P4, PT, R17, R12, !P5 ;  /* 0x0000000c1100720c */ /* 0x000fe40006f81270 */
[----:B------:R-:W-:Y:S01]  /*897e0*/  ISETP.LT.AND P5, PT, R14, R13, !P5 ;  /* 0x0000000d0e00720c */ /* 0x000fe20006fa1270 */
[----:B------:R-:W2:Y:S01]  /*897f0*/  LDL.LU.64 R248, [R1+0x8e0] ;  /* 0x0008e00001f87983 */ /* 0x000ea20000300a00 */
[----:B------:R-:W1:Y:S01]  /*89800*/  LDC.64 R12, c[0x0][0x228] ;  /* 0x00008a00ff0c7b82 */ /* 0x000e620000000a00 */
[----:B------:R-:W-:-:S02]  /*89810*/  ISETP.GE.AND P6, PT, R0, R9, PT ;  /* 0x000000090000720c */ /* 0x000fc40003fc6270 */
[C---:B------:R-:W-:Y:S02]  /*89820*/  PRMT R0, R68.reuse, 0x7772, RZ ;  /* 0x0000777244007816 */ /* 0x040fe400000000ff */
[----:B0-----:R-:W-:Y:S02]  /*89830*/  ISETP.LT.AND P3, PT, R15, R22, !P6 ;  /* 0x000000160f00720c */ /* 0x001fe40007761270 */
[----:B------:R-:W-:Y:S01]  /*89840*/  PRMT R68, R68, 0x7773, RZ ;  /* 0x0000777344447816 */ /* 0x000fe200000000ff */
[----:B------:R-:W0:Y:S03]  /*89850*/  LDC R9, c[0x0][0x228] ;  /* 0x00008a00ff097b82 */ /* 0x000e260000000800 */
[----:B------:R3:W-:Y:S01]  /*89860*/  @P5 STG.E.U8 desc[UR60][R28.64], R0 ;  /* 0x000000001c005986 */ /* 0x0007e2000c10113c */
[----:B------:R-:W-:-:S03]  /*89870*/  ISETP.LT.AND P5, PT, R16, R11, !P6 ;  /* 0x0000000b1000720c */ /* 0x000fc600077a1270 */
[----:B---3--:R3:W-:Y:S01]  /*89880*/  @P4 STG.E.U8 desc[UR60][R250.64], R68 ;  /* 0x00000044fa004986 */ /* 0x0087e2000c10113c */
[----:B------:R-:W-:Y:S01]  /*89890*/  ISETP.LT.AND P4, PT, R17, R6, !P6 ;  /* 0x000000061100720c */ /* 0x000fe20007781270 */
[----:B------:R-:W0:Y:S02]  /*898a0*/  LDC R11, c[0x0][0x228] ;  /* 0x00008a00ff0b7b82 */ /* 0x000e240000000800 */
[----:B------:R-:W2:Y:S01]  /*898b0*/  LDL.LU.64 R28, [R1+0x8d8] ;  /* 0x0008d800011c7983 */ /* 0x000ea20000300a00 */
[----:B------:R-:W-:Y:S01]  /*898c0*/  ISETP.LT.AND P6, PT, R14, R7, !P6 ;  /* 0x000000070e00720c */ /* 0x000fe200077c1270 */
[----:B------:R-:W-:-:S04]  /*898d0*/  VIADD R0, R10, 0x4a ;  /* 0x0000004a0a007836 */ /* 0x000fc80000000000 */
[----:B------:R-:W0:Y:S01]  /*898e0*/  LDC.64 R6, c[0x0][0x228] ;  /* 0x00008a00ff067b82 */ /* 0x000e220000000a00 */
[----:B------:R-:W2:Y:S04]  /*898f0*/  LDL.LU.64 R26, [R1+0x8d0] ;  /* 0x0008d000011a7983 */ /* 0x000ea80000300a00 */
[----:B---3--:R-:W3:Y:S03]  /*89900*/  LDL.LU.64 R250, [R1+0x8c8] ;  /* 0x0008c80001fa7983 */ /* 0x008ee60000300a00 */
[----:B------:R-:W3:Y:S01]  /*89910*/  LDC R22, c[0x0][0x228] ;  /* 0x00008a00ff167b82 */ /* 0x000ee20000000800 */
[C---:B----4-:R-:W-:Y:S02]  /*89920*/  PRMT R5, R72.reuse, 0x7770, RZ ;  /* 0x0000777048057816 */ /* 0x050fe400000000ff */
[----:B------:R-:W-:-:S03]  /*89930*/  PRMT R3, R72, 0x7771, RZ ;  /* 0x0000777148037816 */ /* 0x000fc600000000ff */
[----:B--2---:R2:W-:Y:S01]  /*89940*/  @P3 STG.E.U8 desc[UR60][R246.64], R5 ;  /* 0x00000005f6003986 */ /* 0x0045e2000c10113c */
[----:B-1----:R-:W-:Y:S02]  /*89950*/  ISETP.GE.AND P3, PT, R0, R13, PT ;  /* 0x0000000d0000720c */ /* 0x002fe40003f66270 */
[----:B------:R-:W-:Y:S01]  /*89960*/  PRMT R0, R72, 0x7772, RZ ;  /* 0x0000777248007816 */ /* 0x000fe200000000ff */
[----:B------:R-:W-:Y:S01]  /*89970*/  @P5 STG.E.U8 desc[UR60][R30.64], R3 ;  /* 0x000000031e005986 */ /* 0x000fe2000c10113c */
[----:B------:R-:W1:Y:S03]  /*89980*/  LDC R13, c[0x0][0x228] ;  /* 0x00008a00ff0d7b82 */ /* 0x000e660000000800 */
[----:B------:R4:W-:Y:S04]  /*89990*/  @P6 STG.E.U8 desc[UR60][R244.64], R0 ;  /* 0x00000000f4006986 */ /* 0x0009e8000c10113c */
[----:B--2---:R-:W2:Y:S04]  /*899a0*/  LDL.LU.64 R246, [R1+0x8b0] ;  /* 0x0008b00001f67983 */ /* 0x004ea80000300a00 */
[----:B----4-:R-:W4:Y:S01]  /*899b0*/  LDL.LU.64 R244, [R1+0x8a8] ;  /* 0x0008a80001f47983 */ /* 0x010f220000300a00 */
[----:B------:R-:W-:-:S02]  /*899c0*/  ISETP.LT.AND P5, PT, R15, R19, !P3 ;  /* 0x000000130f00720c */ /* 0x000fc40005fa1270 */
        /* <DEDUP_REMOVED lines=10> */
[----:B------:R3:W-:Y:S01]  /*89a70*/  @P5 STG.E.U8 desc[UR60][R28.64], R9 ;  /* 0x000000091c005986 */ /* 0x0007e2000c10113c */
[----:B------:R-:W-:Y:S02]  /*89a80*/  ISETP.GE.AND P5, PT, R0, R7, PT ;  /* 0x000000070000720c */ /* 0x000fe40003fa6270 */
[----:B------:R-:W-:Y:S01]  /*89a90*/  PRMT R0, R69, 0x7772, RZ ;  /* 0x0000777245007816 */ /* 0x000fe200000000ff */
[----:B------:R-:W-:Y:S01]  /*89aa0*/  @P6 STG.E.U8 desc[UR60][R26.64], R3 ;  /* 0x000000031a006986 */ /* 0x000fe2000c10113c */
[----:B------:R-:W-:Y:S01]  /*89ab0*/  ISETP.LT.AND P6, PT, R15, R11, !P5 ;  /* 0x0000000b0f00720c */ /* 0x000fe20006fc1270 */
[----:B------:R-:W0:Y:S02]  /*89ac0*/  LDC R23, c[0x0][0x228] ;  /* 0x00008a00ff177b82 */ /* 0x000e240000000800 */
[----:B---3--:R3:W-:Y:S01]  /*89ad0*/  @P3 STG.E.U8 desc[UR60][R250.64], R0 ;  /* 0x00000000fa003986 */ /* 0x0087e2000c10113c */
[----:B------:R-:W-:Y:S02]  /*89ae0*/  ISETP.LT.AND P3, PT, R16, R22, !P5 ;  /* 0x000000161000720c */ /* 0x000fe40006f61270 */
[----:B------:R-:W-:Y:S01]  /*89af0*/  PRMT R69, R69, 0x7773, RZ ;  /* 0x0000777345457816 */ /* 0x000fe200000000ff */
[----:B------:R-:W4:Y:S01]  /*89b00*/  LDL.LU.64 R248, [R1+0x898] ;  /* 0x0008980001f87983 */ /* 0x000f220000300a00 */
[C---:B------:R-:W-:Y:S01]  /*89b10*/  PRMT R9, R73.reuse, 0x7770, RZ ;  /* 0x0000777049097816 */ /* 0x040fe200000000ff */
[----:B------:R-:W0:Y:S01]  /*89b20*/  LDC R11, c[0x0][0x228] ;  /* 0x00008a00ff0b7b82 */ /* 0x000e220000000800 */
[----:B------:R-:W-:Y:S01]  /*89b30*/  PRMT R7, R73, 0x7771, RZ ;  /* 0x0000777149077816 */ /* 0x000fe200000000ff */
[----:B------:R-:W4:Y:S04]  /*89b40*/  LDL.LU.64 R28, [R1+0x890] ;  /* 0x00089000011c7983 */ /* 0x000f280000300a00 */
[----:B---3--:R-:W3:Y:S01]  /*89b50*/  LDL.LU.64 R250, [R1+0x888] ;  /* 0x0008880001fa7983 */ /* 0x008ee20000300a00 */
[----:B------:R-:W-:Y:S01]  /*89b60*/  VIADD R0, R10, 0x4c ;  /* 0x0000004c0a007836 */ /* 0x000fe20000000000 */
[----:B------:R-:W3:Y:S02]  /*89b70*/  LDC R22, c[0x0][0x228] ;  /* 0x00008a00ff167b82 */ /* 0x000ee40000000800 */
[----:B--2---:R2:W-:Y:S04]  /*89b80*/  @P4 STG.E.U8 desc[UR60][R246.64], R69 ;  /* 0x00000045f6004986 */ /* 0x0045e8000c10113c */
[----:B----4-:R-:W-:Y:S04]  /*89b90*/  @P6 STG.E.U8 desc[UR60][R244.64], R9 ;  /* 0x00000009f4006986 */ /* 0x010fe8000c10113c */
[----:B--2---:R-:W2:Y:S04]  /*89ba0*/  LDL.LU.64 R246, [R1+0x878] ;  /* 0x0008780001f67983 */ /* 0x004ea80000300a00 */
[----:B------:R4:W-:Y:S04]  /*89bb0*/  @P3 STG.E.U8 desc[UR60][R70.64], R7 ;  /* 0x0000000746003986 */ /* 0x0009e8000c10113c */
[----:B----4-:R-:W4:Y:S01]  /*89bc0*/  LDL.LU.64 R70, [R1+0x2ff0] ;  /* 0x002ff00001467983 */ /* 0x010f220000300a00 */
        /* <DEDUP_REMOVED lines=9> */
[----:B------:R3:W-:Y:S01]  /*89c60*/  @P5 STG.E.U8 desc[UR60][R248.64], R0 ;  /* 0x00000000f8005986 */ /* 0x0007e2000c10113c */
[----:B------:R-:W-:-:S03]  /*89c70*/  ISETP.LT.AND P5, PT, R16, R23, !P6 ;  /* 0x000000171000720c */ /* 0x000fc600077a1270 */
[----:B------:R4:W-:Y:S02]  /*89c80*/  @P4 STG.E.U8 desc[UR60][R28.64], R73 ;  /* 0x000000491c004986 */ /* 0x0009e4000c10113c */
[----:B------:R-:W2:Y:S02]  /*89c90*/  LDC R13, c[0x0][0x228] ;  /* 0x00008a00ff0d7b82 */ /* 0x000ea40000000800 */
[----:B---3--:R-:W3:Y:S01]  /*89ca0*/  LDL.LU.64 R248, [R1+0x840] ;  /* 0x0008400001f87983 */ /* 0x008ee20000300a00 */
[----:B----4-:R-:W-:-:S03]  /*89cb0*/  PRMT R7, R70, 0x7770, RZ ;  /* 0x0000777046077816 */ /* 0x010fc600000000ff */
[----:B------:R-:W4:Y:S01]  /*89cc0*/  LDL.LU.64 R26, [R1+0x858] ;  /* 0x00085800011a7983 */ /* 0x000f220000300a00 */
[----:B------:R-:W-:Y:S01]  /*89cd0*/  PRMT R5, R70, 0x7771, RZ ;  /* 0x0000777146057816 */ /* 0x000fe200000000ff */
[----:B------:R-:W-:Y:S01]  /*89ce0*/  VIADD R0, R10, 0x4d ;  /* 0x0000004d0a007836 */ /* 0x000fe20000000000 */
[----:B------:R-:W4:Y:S01]  /*89cf0*/  LDC R23, c[0x0][0x228] ;  /* 0x00008a00ff177b82 */ /* 0x000f220000000800 */
[----:B------:R0:W-:Y:S04]  /*89d00*/  @P3 STG.E.U8 desc[UR60][R250.64], R7 ;  /* 0x00000007fa003986 */ /* 0x0001e8000c10113c */
[----:B------:R-:W4:Y:S04]  /*89d10*/  LDL.LU.64 R28, [R1+0x850] ;  /* 0x00085000011c7983 */ /* 0x000f280000300a00 */
[----:B------:R1:W-:Y:S04]  /*89d20*/  @P5 STG.E.U8 desc[UR60][R74.64], R5 ;  /* 0x000000054a005986 */ /* 0x0003e8000c10113c */
[----:B0-----:R-:W4:Y:S01]  /*89d30*/  LDL.LU.64 R250, [R1+0x838] ;  /* 0x0008380001fa7983 */ /* 0x001f220000300a00 */
[----:B------:R-:W-:Y:S01]  /*89d40*/  ISETP.LT.AND P4, PT, R17, R8, !P6 ;  /* 0x000000081100720c */ /* 0x000fe20007781270 */
[----:B------:R-:W0:Y:S02]  /*89d50*/  LDC R7, c[0x0][0x228] ;  /* 0x00008a00ff077b82 */ /* 0x000e240000000800 */
[----:B-1----:R-:W3:Y:S01]  /*89d60*/  LDL.LU.64 R74, [R1+0x2fe8] ;  /* 0x002fe800014a7983 */ /* 0x002ee20000300a00 */
[----:B------:R-:W-:-:S05]  /*89d70*/  ISETP.GE.AND P3, PT, R0, R3, PT ;  /* 0x000000030000720c */ /* 0x000fca0003f66270 */
[----:B------:R-:W1:Y:S01]  /*89d80*/  LDC.64 R8, c[0x0][0x228] ;  /* 0x00008a00ff087b82 */ /* 0x000e620000000a00 */
[----:B------:R-:W-:Y:S01]  /*89d90*/  ISETP.LT.AND P6, PT, R14, R11, !P6 ;  /* 0x0000000b0e00720c */ /* 0x000fe200077c1270 */
[----:B------:R-:W4:Y:S01]  /*89da0*/  LDL.LU.64 R30, [R1+0x830] ;  /* 0x00083000011e7983 */ /* 0x000f220000300a00 */
[----:B------:R-:W-:Y:S02]  /*89db0*/  ISETP.LT.AND P5, PT, R15, R19, !P3 ;  /* 0x000000130f00720c */ /* 0x000fe40005fa1270 */
[C---:B------:R-:W-:Y:S02]  /*89dc0*/  PRMT R0, R70.reuse, 0x7772, RZ ;  /* 0x0000777246007816 */ /* 0x040fe400000000ff */
[----:B------:R-:W-:Y:S01]  /*89dd0*/  PRMT R70, R70, 0x7773, RZ ;  /* 0x0000777346467816 */ /* 0x000fe200000000ff */
[----:B------:R-:W0:Y:S06]  /*89de0*/  LDC R11, c[0x0][0x228] ;  /* 0x00008a00ff0b7b82 */ /* 0x000e2c0000000800 */
[----:B--2---:R2:W-:Y:S01]  /*89df0*/  @P6 STG.E.U8 desc[UR60][R246.64], R0 ;  /* 0x00000000f6006986 */ /* 0x0045e2000c10113c */
[----:B------:R-:W-:Y:S01]  /*89e00*/  ISETP.LT.AND P6, PT, R16, R22, !P3 ;  /* 0x000000161000720c */ /* 0x000fe20005fc1270 */
[----:B------:R-:W0:Y:S02]  /*89e10*/  LDC R19, c[0x0][0x228] ;  /* 0x00008a00ff137b82 */ /* 0x000e240000000800 */
[----:B------:R-:W-:Y:S04]  /*89e20*/  @P4 STG.E.U8 desc[UR60][R244.64], R70 ;  /* 0x00000046f4004986 */ /* 0x000fe8000c10113c */
[----:B--2---:R-:W2:Y:S01]  /*89e30*/  LDL.LU.64 R246, [R1+0x828] ;  /* 0x0008280001f67983 */ /* 0x004ea20000300a00 */
[----:B---3--:R-:W-:-:S02]  /*89e40*/  PRMT R3, R74, 0x7770, RZ ;  /* 0x000077704a037816 */ /* 0x008fc400000000ff */
[----:B------:R-:W-:Y:S01]  /*89e50*/  PRMT R5, R74, 0x7771, RZ ;  /* 0x000077714a057816 */ /* 0x000fe200000000ff */
[----:B------:R-:W-:Y:S01]  /*89e60*/  VIADD R0, R10, 0x4e ;  /* 0x0000004e0a007836 */ /* 0x000fe20000000000 */
[----:B------:R-:W3:Y:S01]  /*89e70*/  LDC R22, c[0x0][0x228] ;  /* 0x00008a00ff167b82 */ /* 0x000ee20000000800 */
[----:B------:R1:W-:Y:S04]  /*89e80*/  @P5 STG.E.U8 desc[UR60][R248.64], R3 ;  /* 0x00000003f8005986 */ /* 0x0003e8000c10113c */
[----:B-1----:R-:W3:Y:S04]  /*89e90*/  LDL.LU.64 R248, [R1+0x820] ;  /* 0x0008200001f87983 */ /* 0x002ee80000300a00 */
[----:B------:R-:W3:Y:S04]  /*89ea0*/  LDL.LU.64 R244, [R1+0x808] ;  /* 0x0008080001f47983 */ /* 0x000ee80000300a00 */
[----:B----4-:R1:W-:Y:S04]  /*89eb0*/  @P6 STG.E.U8 desc[UR60][R26.64], R5 ;  /* 0x000000051a006986 */ /* 0x0103e8000c10113c */
[----:B-1----:R-:W4:Y:S01]  /*89ec0*/  LDL.LU.64 R26, [R1+0x800] ;  /* 0x00080000011a7983 */ /* 0x002f220000300a00 */
[----:B------:R-:W-:-:S02]  /*89ed0*/  ISETP.LT.AND P4, PT, R17, R12, !P3 ;  /* 0x0000000c1100720c */ /* 0x000fc40005f81270 */
[----:B------:R-:W-:Y:S02]  /*89ee0*/  ISETP.LT.AND P3, PT, R14, R13, !P3 ;  /* 0x0000000d0e00720c */ /* 0x000fe40005f61270 */
[----:B------:R-:W1:Y:S01]  /*89ef0*/  LDC.64 R12, c[0x0][0x228] ;  /* 0x00008a00ff0c7b82 */ /* 0x000e620000000a00 */
[----:B------:R-:W-:Y:S02]  /*89f00*/  ISETP.GE.AND P5, PT, R0, R9, PT ;  /* 0x000000090000720c */ /* 0x000fe40003fa6270 */
[C---:B------:R-:W-:Y:S02]  /*89f10*/  PRMT R0, R74.reuse, 0x7772, RZ ;  /* 0x000077724a007816 */ /* 0x040fe400000000ff */
[----:B------:R-:W-:Y:S02]  /*89f20*/  PRMT R74, R74, 0x7773, RZ ;  /* 0x000077734a4a7816 */ /* 0x000fe400000000ff */
[----:B0-----:R-:W-:Y:S02]  /*89f30*/  ISETP.LT.AND P6, PT, R15, R11, !P5 ;  /* 0x0000000b0f00720c */ /* 0x001fe40006fc1270 */
[----:B------:R-:W0:Y:S02]  /*89f40*/  LDC R11, c[0x0][0x228] ;  /* 0x00008a00ff0b7b82 */ /* 0x000e240000000800 */
[----:B------:R2:W-:Y:S01]  /*89f50*/  @P3 STG.E.U8 desc[UR60][R28.64], R0 ;  /* 0x000000001c003986 */ /* 0x0005e2000c10113c */
[----:B------:R-:W-:-:S03]  /*89f60*/  ISETP.LT.AND P3, PT, R16, R23, !P5 ;  /* 0x000000171000720c */ /* 0x000fc60006f61270 */
[----:B------:R-:W-:Y:S01]  /*89f70*/  @P4 STG.E.U8 desc[UR60][R250.64], R74 ;  /* 0x0000004afa004986 */ /* 0x000fe2000c10113c */
[----:B------:R-:W-:Y:S01]  /*89f80*/  ISETP.LT.AND P4, PT, R14, R7, !P5 ;  /* 0x000000070e00720c */ /* 0x000fe20006f81270 */
[----:B------:R-:W4:Y:S01]  /*89f90*/  LDC R23, c[0x0][0x228] ;  /* 0x00008a00ff177b82 */ /* 0x000f220000000800 */
[----:B------:R-:W-:Y:S02]  /*89fa0*/  PRMT R9, R71, 0x7770, RZ ;  /* 0x0000777047097816 */ /* 0x000fe400000000ff */
[----:B------:R-:W-:Y:S01]  /*89fb0*/  ISETP.LT.AND P5, PT, R17, R6, !P5 ;  /* 0x000000061100720c */ /* 0x000fe20006fa1270 */
[----:B--2---:R-:W-:Y:S01]  /*89fc0*/  VIADD R0, R10, 0x4f ;  /* 0x0000004f0a007836 */ /* 0x004fe20000000000 */
[C---:B------:R-:W-:Y:S01]  /*89fd0*/  PRMT R5, R71.reuse, 0x7771, RZ ;  /* 0x0000777147057816 */ /* 0x040fe200000000ff */
[----:B------:R2:W-:Y:S01]  /*89fe0*/  @P6 STG.E.U8 desc[UR60][R30.64], R9 ;  /* 0x000000091e006986 */ /* 0x0005e2000c10113c */
[C---:B------:R-:W-:Y:S01]  /*89ff0*/  PRMT R3, R71.reuse, 0x7772, RZ ;  /* 0x0000777247037816 */ /* 0x040fe200000000ff */
[----:B------:R-:W4:Y:S01]  /*8a000*/  LDC.64 R6, c[0x0][0x228] ;  /* 0x00008a00ff067b82 */ /* 0x000f220000000a00 */
[----:B-1----:R-:W-:Y:S01]  /*8a010*/  ISETP.GE.AND P6, PT, R0, R13, PT ;  /* 0x0000000d0000720c */ /* 0x002fe20003fc6270 */
[----:B------:R1:W-:Y:S01]  /*8a020*/  @P3 STG.E.U8 desc[UR60][R246.64], R5 ;  /* 0x00000005f6003986 */ /* 0x0003e2000c10113c */
[----:B------:R-:W-:-:S02]  /*8a030*/  PRMT R71, R71, 0x7773, RZ ;  /* 0x0000777347477816 */ /* 0x000fc400000000ff */
[----:B------:R-:W-:Y:S01]  /*8a040*/  ISETP.LT.AND P3, PT, R15, R19, !P6 ;  /* 0x000000130f00720c */ /* 0x000fe20007761270 */
[----:B------:R-:W4:Y:S02]  /*8a050*/  LDL.LU.64 R28, [R1+0x7f0] ;  /* 0x0007f000011c7983 */ /* 0x000f240000300a00 */
[----:B------:R-:W4:Y:S01]  /*8a060*/  LDC R19, c[0x0][0x228] ;  /* 0x00008a00ff137b82 */ /* 0x000f220000000800 */
[----:B--2---:R-:W-:Y:S01]  /*8a070*/  PRMT R9, R75, 0x7771, RZ ;  /* 0x000077714b097816 */ /* 0x004fe200000000ff */
[----:B------:R-:W2:Y:S01]  /*8a080*/  LDL.LU.64 R250, [R1+0x7e8] ;  /* 0x0007e80001fa7983 */ /* 0x000ea20000300a00 */
[----:B------:R-:W-:-:S05]  /*8a090*/  VIADD R0, R10, 0x50 ;  /* 0x000000500a007836 */ /* 0x000fca0000000000 */
[----:B------:R-:W2:Y:S01]  /*8a0a0*/  LDC R13, c[0x0][0x228] ;  /* 0x00008a00ff0d7b82 */ /* 0x000ea20000000800 */
[----:B---3--:R3:W-:Y:S01]  /*8a0b0*/  @P4 STG.E.U8 desc[UR60][R248.64], R3 ;  /* 0x00000003f8004986 */ /* 0x0087e2000c10113c */
[----:B------:R-:W-:-:S06]  /*8a0c0*/  ISETP.LT.AND P4, PT, R16, R22, !P6 ;  /* 0x000000161000720c */ /* 0x000fcc0007781270 */
[----:B------:R-:W2:Y:S01]  /*8a0d0*/  LDC R22, c[0x0][0x228] ;  /* 0x00008a00ff167b82 */ /* 0x000ea20000000800 */
[----:B------:R4:W-:Y:S01]  /*8a0e0*/  @P5 STG.E.U8 desc[UR60][R244.64], R71 ;  /* 0x00000047f4005986 */ /* 0x0009e2000c10113c */
[----:B------:R-:W-:Y:S02]  /*8a0f0*/  ISETP.LT.AND P5, PT, R17, R4, !P6 ;  /* 0x000000041100720c */ /* 0x000fe400077a1270 */
[----:B0-----:R-:W-:Y:S02]  /*8a100*/  ISETP.LT.AND P6, PT, R14, R11, !P6 ;  /* 0x0000000b0e00720c */ /* 0x001fe400077c1270 */
[C---:B------:R-:W-:Y:S02]  /*8a110*/  PRMT R11, R75.reuse, 0x7770, RZ ;  /* 0x000077704b0b7816 */ /* 0x040fe400000000ff */
[----:B-1----:R-:W0:Y:S01]  /*8a120*/  LDC.64 R4, c[0x0][0x228] ;  /* 0x00008a00ff047b82 */ /* 0x002e220000000a00 */
[----:B---3--:R-:W3:Y:S04]  /*8a130*/  LDL.LU.64 R248, [R1+0x7e0] ;  /* 0x0007e00001f87983 */ /* 0x008ee80000300a00 */
[----:B------:R-:W3:Y:S04]  /*8a140*/  LDL.LU.64 R246, [R1+0x7d0] ;  /* 0x0007d00001f67983 */ /* 0x000ee80000300a00 */
[----:B----4-:R1:W-:Y:S04]  /*8a150*/  @P3 STG.E.U8 desc[UR60][R26.64], R11 ;  /* 0x0000000b1a003986 */ /* 0x0103e8000c10113c */
[----:B------:R-:W4:Y:S04]  /*8a160*/  LDL.LU.64 R244, [R1+0x7c0] ;  /* 0x0007c00001f47983 */ /* 0x000f280000300a00 */
[----:B------:R1:W-:Y:S01]  /*8a170*/  @P4 STG.E.U8 desc[UR60][R76.64], R9 ;  /* 0x000000094c004986 */ /* 0x0003e2000c10113c */
[----:B------:R-:W-:Y:S01]  /*8a180*/  PRMT R3, R75, 0x7772, RZ ;  /* 0x000077724b037816 */ /* 0x000fe200000000ff */
[----:B-1----:R-:W1:Y:S02]  /*8a190*/  LDC R11, c[0x0][0x228] ;  /* 0x00008a00ff0b7b82 */ /* 0x002e640000000800 */
[----:B------:R-:W2:Y:S01]  /*8a1a0*/  LDL.LU.64 R76, [R1+0x2fe0] ;  /* 0x002fe000014c7983 */ /* 0x000ea20000300a00 */
[----:B------:R-:W-:-:S04]  /*8a1b0*/  ISETP.GE.AND P3, PT, R0, R7, PT ;  /* 0x000000070000720c */ /* 0x000fc80003f66270 */
[----:B------:R-:W-:Y:S02]  /*8a1c0*/  ISETP.LT.AND P4, PT, R15, R23, !P3 ;  /* 0x000000170f00720c */ /* 0x000fe40005f81270 */
[----:B------:R-:W-:Y:S01]  /*8a1d0*/  PRMT R75, R75, 0x7773, RZ ;  /* 0x000077734b4b7816 */ /* 0x000fe200000000ff */
[----:B------:R-:W-:Y:S01]  /*8a1e0*/  @P6 STG.E.U8 desc[UR60][R28.64], R3 ;  /* 0x000000031c006986 */ /* 0x000fe2000c10113c */
[----:B------:R-:W-:Y:S02]  /*8a1f0*/  ISETP.LT.AND P6, PT, R16, R19, !P3 ;  /* 0x000000131000720c */ /* 0x000fe40005fc1270 */
[C---:B--2---:R-:W-:Y:S02]  /*8a200*/  PRMT R9, R76.reuse, 0x7770, RZ ;  /* 0x000077704c097816 */ /* 0x044fe400000000ff */
[----:B------:R-:W-:Y:S01]  /*8a210*/  PRMT R7, R76, 0x7771, RZ ;  /* 0x000077714c077816 */ /* 0x000fe200000000ff */
[----:B------:R2:W-:Y:S01]  /*8a220*/  @P5 STG.E.U8 desc[UR60][R250.64], R75 ;  /* 0x0000004bfa005986 */ /* 0x0005e2000c10113c */
[----:B------:R-:W4:Y:S03]  /*8a230*/  LDC R19, c[0x0][0x228] ;  /* 0x00008a00ff137b82 */ /* 0x000f260000000800 */
[----:B---3--:R3:W-:Y:S04]  /*8a240*/  @P4 STG.E.U8 desc[UR60][R248.64], R9 ;  /* 0x00000009f8004986 */ /* 0x0087e8000c10113c */
[----:B------:R0:W-:Y:S01]  /*8a250*/  @P6 STG.E.U8 desc[UR60][R80.64], R7 ;  /* 0x0000000750006986 */ /* 0x0001e2000c10113c */
[----:B------:R-:W-:Y:S01]  /*8a260*/  VIADD R0, R10, 0x51 ;  /* 0x000000510a007836 */ /* 0x000fe20000000000 */
[----:B------:R-:W4:Y:S02]  /*8a270*/  LDC R23, c[0x0][0x228] ;  /* 0x00008a00ff177b82 */ /* 0x000f240000000800 */
[----:B--2---:R-:W2:Y:S04]  /*8a280*/  LDL.LU.64 R250, [R1+0x7b8] ;  /* 0x0007b80001fa7983 */ /* 0x004ea80000300a00 */
[----:B------:R-:W2:Y:S04]  /*8a290*/  LDL.LU.64 R30, [R1+0x7b0] ;  /* 0x0007b000011e7983 */ /* 0x000ea80000300a00 */
[----:B---3--:R-:W3:Y:S04]  /*8a2a0*/  LDL.LU.64 R248, [R1+0x7a8] ;  /* 0x0007a80001f87983 */ /* 0x008ee80000300a00 */
[----:B0-----:R-:W2:Y:S01]  /*8a2b0*/  LDL.LU.64 R80, [R1+0x2fd8] ;  /* 0x002fd80001507983 */ /* 0x001ea20000300a00 */
[----:B------:R-:W-:-:S02]  /*8a2c0*/  ISETP.LT.AND P5, PT, R17, R2, !P3 ;  /* 0x000000021100720c */ /* 0x000fc40005fa1270 */
[----:B------:R-:W-:Y:S01]  /*8a2d0*/  ISETP.LT.AND P3, PT, R14, R13, !P3 ;  /* 0x0000000d0e00720c */ /* 0x000fe20005f61270 */
[----:B------:R-:W0:Y:S01]  /*8a2e0*/  LDC.64 R2, c[0x0][0x228] ;  /* 0x00008a00ff027b82 */ /* 0x000e220000000a00 */
[----:B------:R-:W3:Y:S01]  /*8a2f0*/  LDL.LU.64 R28, [R1+0x798] ;  /* 0x00079800011c7983 */ /* 0x000ee20000300a00 */
[----:B------:R-:W-:Y:S02]  /*8a300*/  ISETP.GE.AND P4, PT, R0, R5, PT ;  /* 0x000000050000720c */ /* 0x000fe40003f86270 */
[C---:B------:R-:W-:Y:S02]  /*8a310*/  PRMT R0, R76.reuse, 0x7772, RZ ;  /* 0x000077724c007816 */ /* 0x040fe400000000ff */
[----:B------:R-:W-:Y:S02]  /*8a320*/  ISETP.LT.AND P6, PT, R15, R22, !P4 ;  /* 0x000000160f00720c */ /* 0x000fe400067c1270 */
[----:B------:R-:W-:Y:S01]  /*8a330*/  PRMT R76, R76, 0x7773, RZ ;  /* 0x000077734c4c7816 */ /* 0x000fe200000000ff */
[----:B------:R-:W3:Y:S03]  /*8a340*/  LDC R13, c[0x0][0x228] ;  /* 0x00008a00ff0d7b82 */ /* 0x000ee60000000800 */
[----:B------:R4:W-:Y:S01]  /*8a350*/  @P3 STG.E.U8 desc[UR60][R246.64], R0 ;  /* 0x00000000f6003986 */ /* 0x0009e2000c10113c */
[----:B-1----:R-:W-:-:S03]  /*8a360*/  ISETP.LT.AND P3, PT, R16, R11, !P4 ;  /* 0x0000000b1000720c */ /* 0x002fc60006761270 */
[----:B----4-:R1:W-:Y:S01]  /*8a370*/  @P5 STG.E.U8 desc[UR60][R244.64], R76 ;  /* 0x0000004cf4005986 */ /* 0x0103e2000c10113c */
[----:B------:R-:W-:Y:S01]  /*8a380*/  ISETP.LT.AND P5, PT, R17, R8, !P4 ;  /* 0x000000081100720c */ /* 0x000fe200067a1270 */
[----:B------:R-:W4:Y:S02]  /*8a390*/  LDC R22, c[0x0][0x228] ;  /* 0x00008a00ff167b82 */ /* 0x000f240000000800 */
[----:B------:R-:W4:Y:S01]  /*8a3a0*/  LDL.LU.64 R246, [R1+0x790] ;  /* 0x0007900001f67983 */ /* 0x000f220000300a00 */
[----:B------:R-:W-:Y:S01]  /*8a3b0*/  ISETP.LT.AND P4, PT, R14, R19, !P4 ;  /* 0x000000130e00720c */ /* 0x000fe20006781270 */
[----:B------:R-:W-:-:S04]  /*8a3c0*/  VIADD R0, R10, 0x52 ;  /* 0x000000520a007836 */ /* 0x000fc80000000000 */
[----:B------:R-:W4:Y:S01]  /*8a3d0*/  LDC R11, c[0x0][0x228] ;  /* 0x00008a00ff0b7b82 */ /* 0x000f220000000800 */
[----:B------:R-:W4:Y:S04]  /*8a3e0*/  LDL.LU.64 R26, [R1+0x788] ;  /* 0x00078800011a7983 */ /* 0x000f280000300a00 */
[----:B-1----:R-:W4:Y:S03]  /*8a3f0*/  LDL.LU.64 R244, [R1+0x780] ;  /* 0x0007800001f47983 */ /* 0x002f260000300a00 */
[----:B------:R-:W1:Y:S08]  /*8a400*/  LDC.64 R8, c[0x0][0x228] ;  /* 0x00008a00ff087b82 */ /* 0x000e700000000a00 */
[----:B------:R-:W1:Y:S01]  /*8a410*/  LDC R19, c[0x0][0x228] ;  /* 0x00008a00ff137b82 */ /* 0x000e620000000800 */
[----:B--2---:R-:W-:-:S02]  /*8a420*/  PRMT R7, R80, 0x7770, RZ ;  /* 0x0000777050077816 */ /* 0x004fc400000000ff */
[----:B------:R-:W-:-:S03]  /*8a430*/  PRMT R5, R80, 0x7771, RZ ;  /* 0x0000777150057816 */ /* 0x000fc600000000ff */
[----:B------:R2:W-:Y:S01]  /*8a440*/  @P6 STG.E.U8 desc[UR60][R250.64], R7 ;  /* 0x00000007fa006986 */ /* 0x0005e2000c10113c */
[----:B0-----:R-:W-:Y:S02]  /*8a450*/  ISETP.GE.AND P6, PT, R0, R3, PT ;  /* 0x000000030000720c */ /* 0x001fe40003fc6270 */
[----:B------:R-:W-:Y:S01]  /*8a460*/  PRMT R0, R80, 0x7772, RZ ;  /* 0x0000777250007816 */ /* 0x000fe200000000ff */
[----:B------:R-:W-:Y:S04]  /*8a470*/  @P3 STG.E.U8 desc[UR60][R30.64], R5 ;  /* 0x000000051e003986 */ /* 0x000fe8000c10113c */
[----:B---3--:R0:W-:Y:S04]  /*8a480*/  @P4 STG.E.U8 desc[UR60][R248.64], R0 ;  /* 0x00000000f8004986 */ /* 0x0081e8000c10113c */
[----:B--2---:R-:W2:Y:S01]  /*8a490*/  LDL.LU.64 R250, [R1+0x768] ;  /* 0x0007680001fa7983 */ /* 0x004ea20000300a00 */
[----:B------:R-:W3:Y:S03]  /*8a4a0*/  LDC R7, c[0x0][0x228] ;  /* 0x00008a00ff077b82 */ /* 0x000ee60000000800 */
[----:B0-----:R-:W3:Y:S01]  /*8a4b0*/  LDL.LU.64 R248, [R1+0x760] ;  /* 0x0007600001f87983 */ /* 0x001ee20000300a00 */
[----:B------:R-:W-:-:S02]  /*8a4c0*/  ISETP.LT.AND P3, PT, R15, R13, !P6 ;  /* 0x0000000d0f00720c */ /* 0x000fc40007761270 */
[----:B------:R-:W-:Y:S02]  /*8a4d0*/  PRMT R80, R80, 0x7773, RZ ;  /* 0x0000777350507816 */ /* 0x000fe400000000ff */
[----:B----4-:R-:W-:Y:S01]  /*8a4e0*/  ISETP.LT.AND P4, PT, R16, R22, !P6 ;  /* 0x000000161000720c */ /* 0x010fe20007781270 */
[----:B------:R-:W-:Y:S01]  /*8a4f0*/  VIADD R0, R10, 0x53 ;  /* 0x000000530a007836 */ /* 0x000fe20000000000 */
[----:B------:R-:W-:Y:S01]  /*8a500*/  PRMT R5, R77, 0x7770, RZ ;  /* 0x000077704d057816 */ /* 0x000fe200000000ff */
[----:B------:R0:W-:Y:S01]  /*8a510*/  @P5 STG.E.U8 desc[UR60][R28.64], R80 ;  /* 0x000000501c005986 */ /* 0x0001e2000c10113c */
[----:B------:R-:W-:Y:S01]  /*8a520*/  ISETP.LT.AND P5, PT, R17, R12, !P6 ;  /* 0x0000000c1100720c */ /* 0x000fe200077a1270 */
[----:B------:R-:W4:Y:S01]  /*8a530*/  LDC R22, c[0x0][0x228] ;  /* 0x00008a00ff167b82 */ /* 0x000f220000000800 */
[----:B------:R-:W-:Y:S02]  /*8a540*/  ISETP.LT.AND P6, PT, R14, R11, !P6 ;  /* 0x0000000b0e00720c */ /* 0x000fe400077c1270 */
[----:B------:R-:W-:Y:S01]  /*8a550*/  PRMT R3, R77, 0x7771, RZ ;  /* 0x000077714d037816 */ /* 0x000fe200000000ff */
[----:B------:R0:W-:Y:S01]  /*8a560*/  @P3 STG.E.U8 desc[UR60][R246.64], R5 ;  /* 0x00000005f6003986 */ /* 0x0001e2000c10113c */
[----:B-1----:R-:W-:-:S02]  /*8a570*/  ISETP.GE.AND P3, PT, R0, R9, PT ;  /* 0x000000090000720c */ /* 0x002fc40003f66270 */
[----:B------:R-:W-:Y:S01]  /*8a580*/  PRMT R0, R77, 0x7772, RZ ;  /* 0x000077724d007816 */ /* 0x000fe200000000ff */
[----:B------:R1:W-:Y:S01]  /*8a590*/  @P4 STG.E.U8 desc[UR60][R26.64], R3 ;  /* 0x000000031a004986 */ /* 0x0003e2000c10113c */
[----:B------:R-:W-:Y:S01]  /*8a5a0*/  ISETP.LT.AND P4, PT, R15, R19, !P3 ;  /* 0x000000130f00720c */ /* 0x000fe20005f81270 */
[----:B------:R-:W4:Y:S02]  /*8a5b0*/  LDC.64 R12, c[0x0][0x228] ;  /* 0x00008a00ff0c7b82 */ /* 0x000f240000000a00 */
[----:B0-----:R-:W4:Y:S04]  /*8a5c0*/  LDL.LU.64 R28, [R1+0x750] ;  /* 0x00075000011c7983 */ /* 0x001f280000300a00 */
[----:B------:R0:W-:Y:S01]  /*8a5d0*/  @P6 STG.E.U8 desc[UR60][R244.64], R0 ;  /* 0x00000000f4006986 */ /* 0x0001e2000c10113c */
[----:B------:R-:W-:Y:S01]  /*8a5e0*/  ISETP.LT.AND P6, PT, R16, R23, !P3 ;  /* 0x000000171000720c */ /* 0x000fe20005fc1270 */
[----:B------:R-:W4:Y:S01]  /*8a5f0*/  LDC R11, c[0x0][0x228] ;  /* 0x00008a00ff0b7b82 */ /* 0x000f220000000800 */
[----:B------:R-:W-:Y:S01]  /*8a600*/  PRMT R77, R77, 0x7773, RZ ;  /* 0x000077734d4d7816 */ /* 0x000fe200000000ff */
[----:B------:R-:W4:Y:S01]  /*8a610*/  LDL.LU.64 R246, [R1+0x748] ;  /* 0x0007480001f67983 */ /* 0x000f220000300a00 */
[----:B------:R-:W-:-:S02]  /*8a620*/  PRMT R5, R81, 0x7770, RZ ;  /* 0x0000777051057816 */ /* 0x000fc400000000ff */
[----:B-1----:R-:W-:-:S03]  /*8a630*/  PRMT R3, R81, 0x7771, RZ ;  /* 0x0000777151037816 */ /* 0x002fc600000000ff */
[----:B------:R-:W1:Y:S01]  /*8a640*/  LDC R9, c[0x0][0x228] ;  /* 0x00008a00ff097b82 */ /* 0x000e620000000800 */
[----:B0-----:R-:W4:Y:S01]  /*8a650*/  LDL.LU.64 R244, [R1+0x740] ;  /* 0x0007400001f47983 */ /* 0x001f220000300a00 */
[----:B------:R-:W-:-:S06]  /*8a660*/  VIADD R0, R10, 0x54 ;  /* 0x000000540a007836 */ /* 0x000fcc0000000000 */
[----:B------:R-:W0:Y:S08]  /*8a670*/  LDC R19, c[0x0][0x228] ;  /* 0x00008a00ff137b82 */ /* 0x000e300000000800 */
[----:B------:R-:W0:Y:S01]  /*8a680*/  LDC R23, c[0x0][0x228] ;  /* 0x00008a00ff177b82 */ /* 0x000e220000000800 */
[----:B--2---:R-:W-:Y:S04]  /*8a690*/  @P5 STG.E.U8 desc[UR60][R250.64], R77 ;  /* 0x0000004dfa005986 */ /* 0x004fe8000c10113c */
[----:B---3--:R2:W-:Y:S04]  /*8a6a0*/  @P4 STG.E.U8 desc[UR60][R248.64], R5 ;  /* 0x00000005f8004986 */ /* 0x0085e8000c10113c */
[----:B------:R3:W-:Y:S04]  /*8a6b0*/  @P6 STG.E.U8 desc[UR60][R78.64], R3 ;  /* 0x000000034e006986 */ /* 0x0007e8000c10113c */
[----:B--2---:R-:W2:Y:S04]  /*8a6c0*/  LDL.LU.64 R248, [R1+0x730] ;  /* 0x0007300001f87983 */ /* 0x004ea80000300a00 */
[----:B---3--:R-:W3:Y:S01]  /*8a6d0*/  LDL.LU.64 R78, [R1+0x2fd0] ;  /* 0x002fd000014e7983 */ /* 0x008ee20000300a00 */
[----:B------:R-:W-:-:S02]  /*8a6e0*/  ISETP.LT.AND P5, PT, R17, R6, !P3 ;  /* 0x000000061100720c */ /* 0x000fc40005fa1270 */
[----:B------:R-:W-:Y:S01]  /*8a6f0*/  ISETP.LT.AND P3, PT, R14, R7, !P3 ;  /* 0x000000070e00720c */ /* 0x000fe20005f61270 */
[----:B------:R-:W2:Y:S01]  /*8a700*/  LDL.LU.64 R250, [R1+0x718] ;  /* 0x0007180001fa7983 */ /* 0x000ea20000300a00 */
[----:B----4-:R-:W-:Y:S01]  /*8a710*/  ISETP.GE.AND P4, PT, R0, R13, PT ;  /* 0x0000000d0000720c */ /* 0x010fe20003f86270 */
[----:B------:R-:W4:Y:S01]  /*8a720*/  LDC.64 R6, c[0x0][0x228] ;  /* 0x00008a00ff067b82 */ /* 0x000f220000000a00 */
[----:B------:R-:W-:Y:S02]  /*8a730*/  PRMT R0, R81, 0x7772, RZ ;  /* 0x0000777251007816 */ /* 0x000fe400000000ff */
[----:B------:R-:W-:Y:S02]  /*8a740*/  ISETP.LT.AND P6, PT, R15, R11, !P4 ;  /* 0x0000000b0f00720c */ /* 0x000fe400067c1270 */
[----:B------:R-:W-:-:S03]  /*8a750*/  PRMT R81, R81, 0x7773, RZ ;  /* 0x0000777351517816 */ /* 0x000fc600000000ff */
[----:B------:R-:W2:Y:S02]  /*8a760*/  LDC R13, c[0x0][0x228] ;  /* 0x00008a00ff0d7b82 */ /* 0x000ea40000000800 */
[----:B------:R-:W-:Y:S01]  /*8a770*/  @P3 STG.E.U8 desc[UR60][R28.64], R0 ;  /* 0x000000001c003986 */ /* 0x000fe2000c10113c */
[----:B------:R-:W-:-:S03]  /*8a780*/  ISETP.LT.AND P3, PT, R16, R22, !P4 ;  /* 0x000000161000720c */ /* 0x000fc60006761270 */
[----:B------:R0:W-:Y:S01]  /*8a790*/  @P5 STG.E.U8 desc[UR60][R246.64], R81 ;  /* 0x00000051f6005986 */ /* 0x0001e2000c10113c */
[----:B------:R-:W-:Y:S01]  /*8a7a0*/  ISETP.LT.AND P5, PT, R17, R4, !P4 ;  /* 0x000000041100720c */ /* 0x000fe200067a1270 */
[----:B------:R-:W2:Y:S01]  /*8a7b0*/  LDC R11, c[0x0][0x228] ;  /* 0x00008a00ff0b7b82 */ /* 0x000ea20000000800 */
[----:B-1----:R-:W-:Y:S02]  /*8a7c0*/  ISETP.LT.AND P4, PT, R14, R9, !P4 ;  /* 0x000000090e00720c */ /* 0x002fe40006781270 */
[C---:B---3--:R-:W-:Y:S01]  /*8a7d0*/  PRMT R3, R78.reuse, 0x7771, RZ ;  /* 0x000077714e037816 */ /* 0x048fe200000000ff */
[----:B0-----:R-:W3:Y:S01]  /*8a7e0*/  LDL.LU.64 R246, [R1+0x710] ;  /* 0x0007100001f67983 */ /* 0x001ee20000300a00 */
[----:B------:R-:W-:Y:S01]  /*8a7f0*/  PRMT R9, R78, 0x7770, RZ ;  /* 0x000077704e097816 */ /* 0x000fe200000000ff */
[----:B------:R-:W-:Y:S02]  /*8a800*/  VIADD R0, R10, 0x55 ;  /* 0x000000550a007836 */ /* 0x000fe40000000000 */
[----:B------:R-:W0:Y:S01]  /*8a810*/  LDC.64 R4, c[0x0][0x228] ;  /* 0x00008a00ff047b82 */ /* 0x000e220000000a00 */
[----:B------:R-:W3:Y:S04]  /*8a820*/  LDL.LU.64 R30, [R1+0x708] ;  /* 0x00070800011e7983 */ /* 0x000ee80000300a00 */
[----:B------:R1:W-:Y:S03]  /*8a830*/  @P6 STG.E.U8 desc[UR60][R244.64], R9 ;  /* 0x00000009f4006986 */ /* 0x0003e6000c10113c */
[----:B------:R-:W0:Y:S01]  /*8a840*/  LDC R22, c[0x0][0x228] ;  /* 0x00008a00ff167b82 */ /* 0x000e220000000800 */
[----:B------:R4:W-:Y:S04]  /*8a850*/  @P3 STG.E.U8 desc[UR60][R82.64], R3 ;  /* 0x0000000352003986 */ /* 0x0009e8000c10113c */
[----:B-1----:R-:W3:Y:S04]  /*8a860*/  LDL.LU.64 R244, [R1+0x700] ;  /* 0x0007000001f47983 */ /* 0x002ee80000300a00 */
[----:B----4-:R-:W4:Y:S01]  /*8a870*/  LDL.LU.64 R82, [R1+0x2fc8] ;  /* 0x002fc80001527983 */ /* 0x010f220000300a00 */
[----:B------:R-:W-:-:S02]  /*8a880*/  ISETP.GE.AND P6, PT, R0, R7, PT ;  /* 0x000000070000720c */ /* 0x000fc40003fc6270 */
[C---:B------:R-:W-:Y:S01]  /*8a890*/  PRMT R0, R78.reuse, 0x7772, RZ ;  /* 0x000077724e007816 */ /* 0x040fe200000000ff */
[----:B------:R-:W3:Y:S01]  /*8a8a0*/  LDL.LU.64 R28, [R1+0x6f0] ;  /* 0x0006f000011c7983 */ /* 0x000ee20000300a00 */
[----:B------:R-:W-:Y:S02]  /*8a8b0*/  ISETP.LT.AND P3, PT, R15, R19, !P6 ;  /* 0x000000130f00720c */ /* 0x000fe40007761270 */
[----:B------:R-:W-:Y:S01]  /*8a8c0*/  PRMT R78, R78, 0x7773, RZ ;  /* 0x000077734e4e7816 */ /* 0x000fe200000000ff */
[----:B--2---:R1:W-:Y:S01]  /*8a8d0*/  @P4 STG.E.U8 desc[UR60][R248.64], R0 ;  /* 0x00000000f8004986 */ /* 0x0043e2000c10113c */
[----:B------:R-:W-:Y:S01]  /*8a8e0*/  ISETP.LT.AND P4, PT, R16, R23, !P6 ;  /* 0x000000171000720c */ /* 0x000fe20007781270 */
[----:B------:R-:W2:Y:S02]  /*8a8f0*/  LDC R19, c[0x0][0x228] ;  /* 0x00008a00ff137b82 */ /* 0x000ea40000000800 */
[----:B------:R1:W-:Y:S01]  /*8a900*/  @P5 STG.E.U8 desc[UR60][R250.64], R78 ;  /* 0x0000004efa005986 */ /* 0x0003e2000c10113c */
[----:B------:R-:W-:-:S03]  /*8a910*/  ISETP.LT.AND P5, PT, R17, R2, !P6 ;  /* 0x000000021100720c */ /* 0x000fc600077a1270 */
[----:B-1----:R-:W2:Y:S01]  /*8a920*/  LDL.LU.64 R248, [R1+0x6e8] ;  /* 0x0006e80001f87983 */ /* 0x002ea20000300a00 */
[----:B------:R-:W-:Y:S01]  /*8a930*/  ISETP.LT.AND P6, PT, R14, R13, !P6 ;  /* 0x0000000d0e00720c */ /* 0x000fe200077c1270 */
[----:B------:R-:W-:Y:S01]  /*8a940*/  VIADD R0, R10, 0x56 ;  /* 0x000000560a007836 */ /* 0x000fe20000000000 */
[----:B------:R-:W1:Y:S01]  /*8a950*/  LDC.64 R2, c[0x0][0x228] ;  /* 0x00008a00ff027b82 */ /* 0x000e620000000a00 */
[----:B------:R-:W2:Y:S04]  /*8a960*/  LDL.LU.64 R26, [R1+0x6e0] ;  /* 0x0006e000011a7983 */ /* 0x000ea80000300a00 */
[----:B------:R-:W2:Y:S03]  /*8a970*/  LDL.LU.64 R250, [R1+0x6d8] ;  /* 0x0006d80001fa7983 */ /* 0x000ea60000300a00 */
[----:B------:R-:W1:Y:S08]  /*8a980*/  LDC R13, c[0x0][0x228] ;  /* 0x00008a00ff0d7b82 */ /* 0x000e700000000800 */
[----:B------:R-:W1:Y:S01]  /*8a990*/  LDC R23, c[0x0][0x228] ;  /* 0x00008a00ff177b82 */ /* 0x000e620000000800 */
[----:B----4-:R-:W-:-:S02]  /*8a9a0*/  PRMT R9, R82, 0x7770, RZ ;  /* 0x0000777052097816 */ /* 0x010fc400000000ff */
[----:B------:R-:W-:-:S03]  /*8a9b0*/  PRMT R7, R82, 0x7771, RZ ;  /* 0x0000777152077816 */ /* 0x000fc600000000ff */
[----:B---3--:R3:W-:Y:S01]  /*8a9c0*/  @P3 STG.E.U8 desc[UR60][R246.64], R9 ;  /* 0x00000009f6003986 */ /* 0x0087e2000c10113c */
[----:B0-----:R-:W-:Y:S02]  /*8a9d0*/  ISETP.GE.AND P3, PT, R0, R5, PT ;  /* 0x000000050000720c */ /* 0x001fe40003f66270 */
[----:B------:R-:W-:Y:S01]  /*8a9e0*/  PRMT R0, R82, 0x7772, RZ ;  /* 0x0000777252007816 */ /* 0x000fe200000000ff */
[----:B------:R-:W-:Y:S04]  /*8a9f0*/  @P4 STG.E.U8 desc[UR60][R30.64], R7 ;  /* 0x000000071e004986 */ /* 0x000fe8000c10113c */
[----:B------:R0:W-:Y:S04]  /*8aa00*/  @P6 STG.E.U8 desc[UR60][R244.64], R0 ;  /* 0x00000000f4006986 */ /* 0x0001e8000c10113c */
[----:B---3--:R-:W3:Y:S04]  /*8aa10*/  LDL.LU.64 R246, [R1+0x6c0] ;  /* 0x0006c00001f67983 */ /* 0x008ee80000300a00 */
[----:B0-----:R-:W4:Y:S01]  /*8aa20*/  LDL.LU.64 R244, [R1+0x6b8] ;  /* 0x0006b80001f47983 */ /* 0x001f220000300a00 */
[----:B------:R-:W-:-:S02]  /*8aa30*/  ISETP.LT.AND P4, PT, R15, R11, !P3 ;  /* 0x0000000b0f00720c */ /* 0x000fc40005f81270 */
[----:B------:R-:W-:Y:S01]  /*8aa40*/  PRMT R82, R82, 0x7773, RZ ;  /* 0x0000777352527816 */ /* 0x000fe200000000ff */
[----:B------:R-:W-:Y:S01]  /*8aa50*/  VIADD R0, R10, 0x57 ;  /* 0x000000570a007836 */ /* 0x000fe20000000000 */
[----:B------:R-:W-:Y:S01]  /*8aa60*/  ISETP.LT.AND P6, PT, R16, R22, !P3 ;  /* 0x000000161000720c */ /* 0x000fe20005fc1270 */
[----:B------:R-:W0:Y:S02]  /*8aa70*/  LDC R11, c[0x0][0x228] ;  /* 0x00008a00ff0b7b82 */ /* 0x000e240000000800 */
[----:B------:R1:W-:Y:S01]  /*8aa80*/  @P5 STG.E.U8 desc[UR60][R28.64], R82 ;  /* 0x000000521c005986 */ /* 0x0003e2000c10113c */
[----:B--2---:R-:W-:Y:S02]  /*8aa90*/  ISETP.LT.AND P5, PT, R14, R19, !P3 ;  /* 0x000000130e00720c */ /* 0x004fe40005fa1270 */
[C---:B------:R-:W-:Y:S02]  /*8aaa0*/  PRMT R7, R79.reuse, 0x7770, RZ ;  /* 0x000077704f077816 */ /* 0x040fe400000000ff */
[----:B------:R-:W-:Y:S01]  /*8aab0*/  PRMT R5, R79, 0x7771, RZ ;  /* 0x000077714f057816 */ /* 0x000fe200000000ff */
[----:B------:R-:W2:Y:S02]  /*8aac0*/  LDC R19, c[0x0][0x228] ;  /* 0x00008a00ff137b82 */ /* 0x000ea40000000800 */
[----:B------:R-:W-:Y:S01]  /*8aad0*/  @P4 STG.E.U8 desc[UR60][R248.64], R7 ;  /* 0x00000007f8004986 */ /* 0x000fe2000c10113c */
[----:B-1----:R-:W-:-:S02]  /*8aae0*/  ISETP.GE.AND P4, PT, R0, R3, PT ;  /* 0x000000030000720c */ /* 0x002fc40003f86270 */
[----:B------:R-:W-:Y:S01]  /*8aaf0*/  PRMT R0, R79, 0x7772, RZ ;  /* 0x000077724f007816 */ /* 0x000fe200000000ff */
[----:B------:R1:W-:Y:S01]  /*8ab00*/  @P6 STG.E.U8 desc[UR60][R26.64], R5 ;  /* 0x000000051a006986 */ /* 0x0003e2000c10113c */
[----:B------:R-:W-:Y:S01]  /*8ab10*/  ISETP.LT.AND P3, PT, R17, R8, !P3 ;  /* 0x000000081100720c */ /* 0x000fe20005f61270 */
[----:B------:R-:W2:Y:S01]  /*8ab20*/  LDC R22, c[0x0][0x228] ;  /* 0x00008a00ff167b82 */ /* 0x000ea20000000800 */
[----:B------:R-:W-:Y:S01]  /*8ab30*/  ISETP.LT.AND P6, PT, R15, R13, !P4 ;  /* 0x0000000d0f00720c */ /* 0x000fe200067c1270 */
[----:B------:R1:W-:Y:S01]  /*8ab40*/  @P5 STG.E.U8 desc[UR60][R250.64], R0 ;  /* 0x00000000fa005986 */ /* 0x0003e2000c10113c */
[----:B------:R-:W-:Y:S02]  /*8ab50*/  ISETP.LT.AND P5, PT, R16, R23, !P4 ;  /* 0x000000171000720c */ /* 0x000fe400067a1270 */
[----:B------:R-:W-:Y:S01]  /*8ab60*/  PRMT R79, R79, 0x7773, RZ ;  /* 0x000077734f4f7816 */ /* 0x000fe200000000ff */
[----:B------:R-:W2:Y:S01]  /*8ab70*/  LDL.LU.64 R28, [R1+0x6a8] ;  /* 0x0006a800011c7983 */ /* 0x000ea20000300a00 */
[C---:B------:R-:W-:Y:S01]  /*8ab80*/  PRMT R3, R83.reuse, 0x7771, RZ ;  /* 0x0000777153037816 */ /* 0x040fe200000000ff */
[----:B------:R-:W0:Y:S01]  /*8ab90*/  LDC.64 R8, c[0x0][0x228] ;  /* 0x00008a00ff087b82 */ /* 0x000e220000000a00 */
[----:B-1----:R-:W-:Y:S01]  /*8aba0*/  PRMT R5, R83, 0x7770, RZ ;  /* 0x0000777053057816 */ /* 0x002fe200000000ff */
[----:B------:R-:W2:Y:S04]  /*8abb0*/  LDL.LU.64 R248, [R1+0x6a0] ;  /* 0x0006a00001f87983 */ /* 0x000ea80000300a00 */
[----:B------:R-:W2:Y:S01]  /*8abc0*/  LDL.LU.64 R250, [R1+0x698] ;  /* 0x0006980001fa7983 */ /* 0x000ea20000300a00 */
[----:B------:R-:W-:Y:S01]  /*8abd0*/  VIADD R0, R10, 0x58 ;  /* 0x000000580a007836 */ /* 0x000fe20000000000 */
[----:B------:R-:W1:Y:S08]  /*8abe0*/  LDC R7, c[0x0][0x228] ;  /* 0x00008a00ff077b82 */ /* 0x000e700000000800 */
[----:B------:R-:W1:Y:S01]  /*8abf0*/  LDC R23, c[0x0][0x228] ;  /* 0x00008a00ff177b82 */ /* 0x000e620000000800 */
[----:B---3--:R3:W-:Y:S04]  /*8ac00*/  @P3 STG.E.U8 desc[UR60][R246.64], R79 ;  /* 0x0000004ff6003986 */ /* 0x0087e8000c10113c */
[----:B----4-:R-:W-:Y:S04]  /*8ac10*/  @P6 STG.E.U8 desc[UR60][R244.64], R5 ;  /* 0x00000005f4006986 */ /* 0x010fe8000c10113c */
[----:B---3--:R-:W3:Y:S04]  /*8ac20*/  LDL.LU.64 R246, [R1+0x688] ;  /* 0x0006880001f67983 */ /* 0x008ee80000300a00 */
[----:B------:R4:W-:Y:S04]  /*8ac30*/  @P5 STG.E.U8 desc[UR60][R84.64], R3 ;  /* 0x0000000354005986 */ /* 0x0009e8000c10113c */
[----:B----4-:R-:W4:Y:S01]  /*8ac40*/  LDL.LU.64 R84, [R1+0x2fc0] ;  /* 0x002fc00001547983 */ /* 0x010f220000300a00 */
[----:B0-----:R-:W-:-:S02]  /*8ac50*/  ISETP.LT.AND P3, PT, R14, R11, !P4 ;  /* 0x0000000b0e00720c */ /* 0x001fc40006761270 */
[----:B------:R-:W-:Y:S01]  /*8ac60*/  ISETP.GE.AND P6, PT, R0, R9, PT ;  /* 0x000000090000720c */ /* 0x000fe20003fc6270 */
[----:B------:R-:W3:Y:S01]  /*8ac70*/  LDL.LU.64 R244, [R1+0x678] ;  /* 0x0006780001f47983 */ /* 0x000ee20000300a00 */
[----:B------:R-:W-:Y:S01]  /*8ac80*/  PRMT R0, R83, 0x7772, RZ ;  /* 0x0000777253007816 */ /* 0x000fe200000000ff */
[----:B------:R-:W0:Y:S01]  /*8ac90*/  LDC R11, c[0x0][0x228] ;  /* 0x00008a00ff0b7b82 */ /* 0x000e220000000800 */
[----:B------:R-:W-:Y:S02]  /*8aca0*/  ISETP.LT.AND P4, PT, R17, R12, !P4 ;  /* 0x0000000c1100720c */ /* 0x000fe40006781270 */
[----:B--2---:R-:W-:-:S05]  /*8acb0*/  ISETP.LT.AND P5, PT, R15, R19, !P6 ;  /* 0x000000130f00720c */ /* 0x004fca00077a1270 */
[----:B------:R-:W-:Y:S01]  /*8acc0*/  @P3 STG.E.U8 desc[UR60][R28.64], R0 ;  /* 0x000000001c003986 */ /* 0x000fe2000c10113c */
[----:B------:R-:W-:Y:S01]  /*8acd0*/  ISETP.LT.AND P3, PT, R16, R22, !P6 ;  /* 0x000000161000720c */ /* 0x000fe20007761270 */
[----:B------:R-:W2:Y:S01]  /*8ace0*/  LDC.64 R12, c[0x0][0x228] ;  /* 0x00008a00ff0c7b82 */ /* 0x000ea20000000a00 */
[----:B------:R-:W-:-:S05]  /*8acf0*/  PRMT R83, R83, 0x7773, RZ ;  /* 0x0000777353537816 */ /* 0x000fca00000000ff */
[----:B------:R1:W-:Y:S02]  /*8ad00*/  @P4 STG.E.U8 desc[UR60][R248.64], R83 ;  /* 0x00000053f8004986 */ /* 0x0003e4000c10113c */
[----:B------:R-:W3:Y:S08]  /*8ad10*/  LDC R19, c[0x0][0x228] ;  /* 0x00008a00ff137b82 */ /* 0x000ef00000000800 */
[----:B------:R-:W3:Y:S01]  /*8ad20*/  LDC R9, c[0x0][0x228] ;  /* 0x00008a00ff097b82 */ /* 0x000ee20000000800 */
[----:B-1----:R-:W3:Y:S04]  /*8ad30*/  LDL.LU.64 R248, [R1+0x670] ;  /* 0x0006700001f87983 */ /* 0x002ee80000300a00 */
[----:B------:R-:W3:Y:S01]  /*8ad40*/  LDL.LU.64 R30, [R1+0x668] ;  /* 0x00066800011e7983 */ /* 0x000ee20000300a00 */
[----:B----4-:R-:W-:-:S03]  /*8ad50*/  PRMT R5, R84, 0x7770, RZ ;  /* 0x0000777054057816 */ /* 0x010fc600000000ff */
[----:B------:R-:W4:Y:S01]  /*8ad60*/  LDL.LU.64 R28, [R1+0x660] ;  /* 0x00066000011c7983 */ /* 0x000f220000300a00 */
[----:B------:R-:W-:Y:S01]  /*8ad70*/  PRMT R3, R84, 0x7771, RZ ;  /* 0x0000777154037816 */ /* 0x000fe200000000ff */
[----:B------:R-:W-:Y:S01]  /*8ad80*/  VIADD R0, R10, 0x59 ;  /* 0x000000590a007836 */ /* 0x000fe20000000000 */
[----:B------:R-:W1:Y:S01]  /*8ad90*/  LDC R22, c[0x0][0x228] ;  /* 0x00008a00ff167b82 */ /* 0x000e620000000800 */
[----:B------:R0:W-:Y:S04]  /*8ada0*/  @P5 STG.E.U8 desc[UR60][R250.64], R5 ;  /* 0x00000005fa005986 */ /* 0x0001e8000c10113c */
[----:B------:R2:W-:Y:S04]  /*8adb0*/  @P3 STG.E.U8 desc[UR60][R88.64], R3 ;  /* 0x0000000358003986 */ /* 0x0005e8000c10113c */
[----:B0-----:R-:W4:Y:S04]  /*8adc0*/  LDL.LU.64 R250, [R1+0x650] ;  /* 0x0006500001fa7983 */ /* 0x001f280000300a00 */
[----:B--2---:R-:W2:Y:S01]  /*8add0*/  LDL.LU.64 R88, [R1+0x2fb8] ;  /* 0x002fb80001587983 */ /* 0x004ea20000300a00 */
[----:B------:R-:W-:-:S02]  /*8ade0*/  ISETP.LT.AND P4, PT, R17, R6, !P6 ;  /* 0x000000061100720c */ /* 0x000fc40007781270 */
[----:B------:R-:W-:Y:S02]  /*8adf0*/  ISETP.LT.AND P6, PT, R14, R7, !P6 ;  /* 0x000000070e00720c */ /* 0x000fe400077c1270 */
[----:B------:R-:W0:Y:S01]  /*8ae00*/  LDC.64 R6, c[0x0][0x228] ;  /* 0x00008a00ff067b82 */ /* 0x000e220000000a00 */
[----:B------:R-:W-:Y:S02]  /*8ae10*/  ISETP.GE.AND P5, PT, R0, R13, PT ;  /* 0x0000000d0000720c */ /* 0x000fe40003fa6270 */
[C---:B------:R-:W-:Y:S02]  /*8ae20*/  PRMT R0, R84.reuse, 0x7772, RZ ;  /* 0x0000777254007816 */ /* 0x040fe400000000ff */
[----:B------:R-:W-:Y:S02]  /*8ae30*/  ISETP.LT.AND P3, PT, R15, R11, !P5 ;  /* 0x0000000b0f00720c */ /* 0x000fe40006f61270 */
[----:B------:R-:W-:Y:S01]  /*8ae40*/  PRMT R84, R84, 0x7773, RZ ;  /* 0x0000777354547816 */ /* 0x000fe200000000ff */
[----:B------:R-:W1:Y:S03]  /*8ae50*/  LDC R13, c[0x0][0x228] ;  /* 0x00008a00ff0d7b82 */ /* 0x000e660000000800 */
[----:B---3--:R3:W-:Y:S01]  /*8ae60*/  @P6 STG.E.U8 desc[UR60][R246.64], R0 ;  /* 0x00000000f6006986 */ /* 0x0087e2000c10113c */
[----:B------:R-:W-:-:S03]  /*8ae70*/  ISETP.LT.AND P6, PT, R16, R19, !P5 ;  /* 0x000000131000720c */ /* 0x000fc60006fc1270 */
[----:B------:R3:W-:Y:S01]  /*8ae80*/  @P4 STG.E.U8 desc[UR60][R244.64], R84 ;  /* 0x00000054f4004986 */ /* 0x0007e2000c10113c */
[----:B------:R-:W-:Y:S01]  /*8ae90*/  ISETP.LT.AND P4, PT, R17, R4, !P5 ;  /* 0x000000041100720c */ /* 0x000fe20006f81270 */
[----:B------:R-:W1:Y:S01]  /*8aea0*/  LDC R11, c[0x0][0x228] ;  /* 0x00008a00ff0b7b82 */ /* 0x000e620000000800 */
[----:B------:R-:W-:Y:S01]  /*8aeb0*/  ISETP.LT.AND P5, PT, R14, R9, !P5 ;  /* 0x000000090e00720c */ /* 0x000fe20006fa1270 */
[----:B---3--:R-:W3:Y:S01]  /*8aec0*/  LDL.LU.64 R246, [R1+0x628] ;  /* 0x0006280001f67983 */ /* 0x008ee20000300a00 */
[----:B------:R-:W-:-:S05]  /*8aed0*/  VIADD R0, R10, 0x5a ;  /* 0x0000005a0a007836 */ /* 0x000fca0000000000 */
[----:B------:R-:W3:Y:S01]  /*8aee0*/  LDC.64 R4, c[0x0][0x228] ;  /* 0x00008a00ff047b82 */ /* 0x000ee20000000a00 */
[----:B------:R-:W3:Y:S04]  /*8aef0*/  LDL.LU.64 R26, [R1+0x648] ;  /* 0x00064800011a7983 */ /* 0x000ee80000300a00 */
[----:B------:R-:W3:Y:S03]  /*8af00*/  LDL.LU.64 R244, [R1+0x640] ;  /* 0x0006400001f47983 */ /* 0x000ee60000300a00 */
[----:B------:R-:W3:Y:S01]  /*8af10*/  LDC R19, c[0x0][0x228] ;  /* 0x00008a00ff137b82 */ /* 0x000ee20000000800 */
[C---:B--2---:R-:W-:Y:S02]  /*8af20*/  PRMT R9, R88.reuse, 0x7770, RZ ;  /* 0x0000777058097816 */ /* 0x044fe400000000ff */
[----:B------:R-:W-:-:S03]  /*8af30*/  PRMT R3, R88, 0x7771, RZ ;  /* 0x0000777158037816 */ /* 0x000fc600000000ff */
[----:B------:R2:W-:Y:S01]  /*8af40*/  @P3 STG.E.U8 desc[UR60][R248.64], R9 ;  /* 0x00000009f8003986 */ /* 0x0005e2000c10113c */
[----:B0-----:R-:W-:Y:S02]  /*8af50*/  ISETP.GE.AND P3, PT, R0, R7, PT ;  /* 0x000000070000720c */ /* 0x001fe40003f66270 */
[C---:B------:R-:W-:Y:S02]  /*8af60*/  PRMT R0, R88.reuse, 0x7772, RZ ;  /* 0x0000777258007816 */ /* 0x040fe400000000ff */
[----:B------:R-:W-:Y:S01]  /*8af70*/  PRMT R88, R88, 0x7773, RZ ;  /* 0x0000777358587816 */ /* 0x000fe200000000ff */
[----:B------:R-:W-:Y:S04]  /*8af80*/  @P6 STG.E.U8 desc[UR60][R30.64], R3 ;  /* 0x000000031e006986 */ /* 0x000fe8000c10113c */
[----:B----4-:R-:W-:Y:S04]  /*8af90*/  @P5 STG.E.U8 desc[UR60][R28.64], R0 ;  /* 0x000000001c005986 */ /* 0x010fe8000c10113c */
[----:B--2---:R-:W2:Y:S04]  /*8afa0*/  LDL.LU.64 R248, [R1+0x620] ;  /* 0x0006200001f87983 */ /* 0x004ea80000300a00 */
[----:B------:R0:W-:Y:S04]  /*8afb0*/  @P4 STG.E.U8 desc[UR60][R250.64], R88 ;  /* 0x00000058fa004986 */ /* 0x0001e8000c10113c */
[----:B0-----:R-:W4:Y:S01]  /*8afc0*/  LDL.LU.64 R250, [R1+0x618] ;  /* 0x0006180001fa7983 */ /* 0x001f220000300a00 */
[----:B-1----:R-:W-:-:S02]  /*8afd0*/  ISETP.LT.AND P6, PT, R15, R13, !P3 ;  /* 0x0000000d0f00720c */ /* 0x002fc40005fc1270 */
[----:B------:R-:W-:Y:S01]  /*8afe0*/  ISETP.LT.AND P5, PT, R16, R23, !P3 ;  /* 0x000000171000720c */ /* 0x000fe20005fa1270 */
[----:B------:R-:W-:Y:S01]  /*8aff0*/  VIADD R7, R10, 0x5b ;  /* 0x0000005b0a077836 */ /* 0x000fe20000000000 */
[----:B------:R-:W-:Y:S01]  /*8b000*/  ISETP.LT.AND P4, PT, R17, R2, !P3 ;  /* 0x000000021100720c */ /* 0x000fe20005f81270 */
[----:B------:R-:W4:Y:S01]  /*8b010*/  LDL.LU.64 R28, [R1+0x608] ;  /* 0x00060800011c7983 */ /* 0x000f220000300a00 */
[----:B------:R-:W-:Y:S01]  /*8b020*/  ISETP.LT.AND P3, PT, R14, R11, !P3 ;  /* 0x0000000b0e00720c */ /* 0x000fe20005f61270 */
[----:B------:R-:W0:Y:S01]  /*8b030*/  LDC R13, c[0x0][0x228] ;  /* 0x00008a00ff0d7b82 */ /* 0x000e220000000800 */
[C---:B------:R-:W-:Y:S02]  /*8b040*/  PRMT R0, R85.reuse, 0x7770, RZ ;  /* 0x0000777055007816 */ /* 0x040fe400000000ff */
[----:B------:R-:W-:-:S03]  /*8b050*/  PRMT R9, R85, 0x7771, RZ ;  /* 0x0000777155097816 */ /* 0x000fc600000000ff */
[----:B---3--:R1:W-:Y:S01]  /*8b060*/  @P6 STG.E.U8 desc[UR60][R246.64], R0 ;  /* 0x00000000f6006986 */ /* 0x0083e2000c10113c */
[----:B------:R-:W-:Y:S01]  /*8b070*/  ISETP.GE.AND P6, PT, R7, R5, PT ;  /* 0x000000050700720c */ /* 0x000fe20003fc6270 */
[----:B------:R-:W3:Y:S02]  /*8b080*/  LDC.64 R2, c[0x0][0x228] ;  /* 0x00008a00ff027b82 */ /* 0x000ee40000000a00 */
[----:B------:R-:W-:Y:S01]  /*8b090*/  @P5 STG.E.U8 desc[UR60][R26.64], R9 ;  /* 0x000000091a005986 */ /* 0x000fe2000c10113c */
[----:B------:R-:W-:-:S05]  /*8b0a0*/  ISETP.LT.AND P5, PT, R15, R19, !P6 ;  /* 0x000000130f00720c */ /* 0x000fca00077a1270 */
[----:B------:R-:W3:Y:S01]  /*8b0b0*/  LDC R11, c[0x0][0x228] ;  /* 0x00008a00ff0b7b82 */ /* 0x000ee20000000800 */
[C---:B-1----:R-:W-:Y:S01]  /*8b0c0*/  PRMT R0, R85.reuse, 0x7772, RZ ;  /* 0x0000777255007816 */ /* 0x042fe200000000ff */
[----:B------:R-:W3:Y:S04]  /*8b0d0*/  LDL.LU.64 R246, [R1+0x600] ;  /* 0x0006000001f67983 */ /* 0x000ee80000300a00 */
[----:B------:R-:W-:Y:S01]  /*8b0e0*/  @P3 STG.E.U8 desc[UR60][R244.64], R0 ;  /* 0x00000000f4003986 */ /* 0x000fe2000c10113c */
[----:B------:R-:W-:Y:S01]  /*8b0f0*/  ISETP.LT.AND P3, PT, R16, R22, !P6 ;  /* 0x000000161000720c */ /* 0x000fe20007761270 */
[----:B------:R-:W1:Y:S01]  /*8b100*/  LDC R23, c[0x0][0x228] ;  /* 0x00008a00ff177b82 */ /* 0x000e620000000800 */
[----:B------:R-:W-:Y:S02]  /*8b110*/  PRMT R85, R85, 0x7773, RZ ;  /* 0x0000777355557816 */ /* 0x000fe400000000ff */
[----:B------:R-:W-:-:S02]  /*8b120*/  PRMT R7, R89, 0x7770, RZ ;  /* 0x0000777059077816 */ /* 0x000fc400000000ff */
[----:B------:R-:W-:-:S03]  /*8b130*/  PRMT R5, R89, 0x7771, RZ ;  /* 0x0000777159057816 */ /* 0x000fc600000000ff */
[----:B------:R-:W1:Y:S08]  /*8b140*/  LDC R22, c[0x0][0x228] ;  /* 0x00008a00ff167b82 */ /* 0x000e700000000800 */
[----:B------:R-:W1:Y:S01]  /*8b150*/  LDC R19, c[0x0][0x228] ;  /* 0x00008a00ff137b82 */ /* 0x000e620000000800 */
[----:B--2---:R2:W-:Y:S04]  /*8b160*/  @P4 STG.E.U8 desc[UR60][R248.64], R85 ;  /* 0x00000055f8004986 */ /* 0x0045e8000c10113c */
[----:B--2---:R-:W2:Y:S04]  /*8b170*/  LDL.LU.64 R248, [R1+0x5f8] ;  /* 0x0005f80001f87983 */ /* 0x004ea80000300a00 */
[----:B------:R-:W2:Y:S04]  /*8b180*/  LDL.LU.64 R244, [R1+0x5f0] ;  /* 0x0005f00001f47983 */ /* 0x000ea80000300a00 */
[----:B----4-:R4:W-:Y:S04]  /*8b190*/  @P5 STG.E.U8 desc[UR60][R250.64], R7 ;  /* 0x00000007fa005986 */ /* 0x0109e8000c10113c */
[----:B------:R0:W-:Y:S04]  /*8b1a0*/  @P3 STG.E.U8 desc[UR60][R86.64], R5 ;  /* 0x0000000556003986 */ /* 0x0001e8000c10113c */
[----:B----4-:R-:W4:Y:S01]  /*8b1b0*/  LDL.LU.64 R250, [R1+0x5d0] ;  /* 0x0005d00001fa7983 */ /* 0x010f220000300a00 */
[----:B------:R-:W-:Y:S01]  /*8b1c0*/  ISETP.LT.AND P4, PT, R17, R8, !P6 ;  /* 0x000000081100720c */ /* 0x000fe20007781270 */
[----:B------:R-:W-:Y:S01]  /*8b1d0*/  VIADD R0, R10, 0x5c ;  /* 0x0000005c0a007836 */ /* 0x000fe20000000000 */
[----:B------:R-:W2:Y:S01]  /*8b1e0*/  LDC.64 R8, c[0x0][0x228] ;  /* 0x00008a00ff087b82 */ /* 0x000ea20000000a00 */
[----:B0-----:R-:W2:Y:S01]  /*8b1f0*/  LDL.LU.64 R86, [R1+0x2fb0] ;  /* 0x002fb00001567983 */ /* 0x001ea20000300a00 */
[----:B------:R-:W-:-:S02]  /*8b200*/  ISETP.LT.AND P6, PT, R14, R13, !P6 ;  /* 0x0000000d0e00720c */ /* 0x000fc400077c1270 */
[----:B---3--:R-:W-:Y:S01]  /*8b210*/  ISETP.GE.AND P5, PT, R0, R3, PT ;  /* 0x000000030000720c */ /* 0x008fe20003fa6270 */
[----:B------:R-:W3:Y:S01]  /*8b220*/  LDL.LU.64 R32, [R1+0x5c8] ;  /* 0x0005c80001207983 */ /* 0x000ee20000300a00 */
[----:B------:R-:W-:Y:S02]  /*8b230*/  PRMT R0, R89, 0x7772, RZ ;  /* 0x0000777259007816 */ /* 0x000fe400000000ff */
[----:B------:R-:W-:Y:S01]  /*8b240*/  ISETP.LT.AND P3, PT, R15, R11, !P5 ;  /* 0x0000000b0f00720c */ /* 0x000fe20006f61270 */
[----:B------:R-:W0:Y:S01]  /*8b250*/  LDC R7, c[0x0][0x228] ;  /* 0x00008a00ff077b82 */ /* 0x000e220000000800 */
[----:B------:R-:W-:-:S05]  /*8b260*/  PRMT R89, R89, 0x7773, RZ ;  /* 0x0000777359597816 */ /* 0x000fca00000000ff */
[----:B------:R1:W-:Y:S02]  /*8b270*/  @P6 STG.E.U8 desc[UR60][R28.64], R0 ;  /* 0x000000001c006986 */ /* 0x0003e4000c10113c */
[----:B-1----:R-:W-:Y:S01]  /*8b280*/  ISETP.LT.AND P6, PT, R16, R23, !P5 ;  /* 0x000000171000720c */ /* 0x002fe20006fc1270 */
[----:B------:R-:W1:Y:S01]  /*8b290*/  LDC R13, c[0x0][0x228] ;  /* 0x00008a00ff0d7b82 */ /* 0x000e620000000800 */
[----:B------:R0:W-:Y:S01]  /*8b2a0*/  @P4 STG.E.U8 desc[UR60][R246.64], R89 ;  /* 0x00000059f6004986 */ /* 0x0001e2000c10113c */
[----:B------:R-:W-:Y:S02]  /*8b2b0*/  ISETP.LT.AND P4, PT, R17, R22, !P5 ;  /* 0x000000161100720c */ /* 0x000fe40006f81270 */
[----:B------:R-:W-:-:S04]  /*8b2c0*/  ISETP.LT.AND P5, PT, R14, R19, !P5 ;  /* 0x000000130e00720c */ /* 0x000fc80006fa1270 */
[----:B------:R-:W1:Y:S01]  /*8b2d0*/  LDC R11, c[0x0][0x228] ;  /* 0x00008a00ff0b7b82 */ /* 0x000e620000000800 */
[----:B------:R-:W-:Y:S01]  /*8b2e0*/  VIADD R0, R10, 0x5d ;  /* 0x0000005d0a007836 */ /* 0x000fe20000000000 */
[----:B------:R-:W3:Y:S04]  /*8b2f0*/  LDL.LU.64 R28, [R1+0x5c0] ;  /* 0x0005c000011c7983 */ /* 0x000ee80000300a00 */
[----:B0-----:R-:W3:Y:S02]  /*8b300*/  LDL.LU.64 R246, [R1+0x5b8] ;  /* 0x0005b80001f67983 */ /* 0x001ee40000300a00 */
[----:B------:R-:W0:Y:S08]  /*8b310*/  LDC.64 R22, c[0x0][0x228] ;  /* 0x00008a00ff167b82 */ /* 0x000e300000000a00 */
[----:B------:R-:W0:Y:S01]  /*8b320*/  LDC R19, c[0x0][0x228] ;  /* 0x00008a00ff137b82 */ /* 0x000e220000000800 */
[----:B--2---:R-:W-:-:S02]  /*8b330*/  PRMT R5, R86, 0x7770, RZ ;  /* 0x0000777056057816 */ /* 0x004fc400000000ff */
[----:B------:R-:W-:-:S03]  /*8b340*/  PRMT R3, R86, 0x7771, RZ ;  /* 0x0000777156037816 */ /* 0x000fc600000000ff */
[----:B------:R2:W-:Y:S01]  /*8b350*/  @P3 STG.E.U8 desc[UR60][R248.64], R5 ;  /* 0x00000005f8003986 */ /* 0x0005e2000c10113c */
[----:B------:R-:W-:Y:S02]  /*8b360*/  ISETP.GE.AND P3, PT, R0, R9, PT ;  /* 0x000000090000720c */ /* 0x000fe40003f66270 */
[----:B------:R-:W-:Y:S01]  /*8b370*/  PRMT R0, R86, 0x7772, RZ ;  /* 0x0000777256007816 */ /* 0x000fe200000000ff */
[----:B------:R-:W-:Y:S01]  /*8b380*/  @P6 STG.E.U8 desc[UR60][R244.64], R3 ;  /* 0x00000003f4006986 */ /* 0x000fe2000c10113c */
[----:B------:R-:W0:Y:S03]  /*8b390*/  LDC R9, c[0x0][0x228] ;  /* 0x00008a00ff097b82 */ /* 0x000e260000000800 */
[----:B------:R1:W-:Y:S04]  /*8b3a0*/  @P5 STG.E.U8 desc[UR60][R90.64], R0 ;  /* 0x000000005a005986 */ /* 0x0003e8000c10113c */
[----:B--2---:R-:W2:Y:S04]  /*8b3b0*/  LDL.LU.64 R248, [R1+0x5a8] ;  /* 0x0005a80001f87983 */ /* 0x004ea80000300a00 */
[----:B-1----:R-:W3:Y:S01]  /*8b3c0*/  LDL.LU.64 R90, [R1+0x2fa8] ;  /* 0x002fa800015a7983 */ /* 0x002ee20000300a00 */
[----:B------:R-:W-:-:S02]  /*8b3d0*/  ISETP.LT.AND P6, PT, R15, R12, !P3 ;  /* 0x0000000c0f00720c */ /* 0x000fc40005fc1270 */
[----:B------:R-:W-:Y:S01]  /*8b3e0*/  PRMT R86, R86, 0x7773, RZ ;  /* 0x0000777356567816 */ /* 0x000fe200000000ff */
[----:B------:R-:W2:Y:S01]  /*8b3f0*/  LDL.LU.64 R30, [R1+0x5a0] ;  /* 0x0005a000011e7983 */ /* 0x000ea20000300a00 */
[----:B------:R-:W-:Y:S01]  /*8b400*/  ISETP.LT.AND P5, PT, R16, R7, !P3 ;  /* 0x000000071000720c */ /* 0x000fe20005fa1270 */
[----:B------:R-:W-:Y:S01]  /*8b410*/  VIADD R0, R10, 0x5e ;  /* 0x0000005e0a007836 */ /* 0x000fe20000000000 */
[----:B------:R-:W1:Y:S01]  /*8b420*/  LDC R7, c[0x0][0x228] ;  /* 0x00008a00ff077b82 */ /* 0x000e620000000800 */
[----:B----4-:R4:W-:Y:S01]  /*8b430*/  @P4 STG.E.U8 desc[UR60][R250.64], R86 ;  /* 0x00000056fa004986 */ /* 0x0109e2000c10113c */
[----:B------:R-:W-:Y:S02]  /*8b440*/  ISETP.LT.AND P4, PT, R17, R13, !P3 ;  /* 0x0000000d1100720c */ /* 0x000fe40005f81270 */
[----:B------:R-:W-:Y:S01]  /*8b450*/  ISETP.LT.AND P3, PT, R14, R11, !P3 ;  /* 0x0000000b0e00720c */ /* 0x000fe20005f61270 */
[----:B------:R-:W2:Y:S03]  /*8b460*/  LDL.LU.64 R26, [R1+0x598] ;  /* 0x00059800011a7983 */ /* 0x000ea60000300a00 */
[----:B------:R-:W1:Y:S01]  /*8b470*/  LDC.64 R12, c[0x0][0x228] ;  /* 0x00008a00ff0c7b82 */ /* 0x000e620000000a00 */
[----:B------:R-:W2:Y:S04]  /*8b480*/  LDL.LU.64 R244, [R1+0x590] ;  /* 0x0005900001f47983 */ /* 0x000ea80000300a00 */
[----:B----4-:R-:W4:Y:S03]  /*8b490*/  LDL.LU.64 R250, [R1+0x578] ;  /* 0x0005780001fa7983 */ /* 0x010f260000300a00 */
[----:B------:R-:W1:Y:S01]  /*8b4a0*/  LDC R11, c[0x0][0x228] ;  /* 0x00008a00ff0b7b82 */ /* 0x000e620000000800 */
[----:B---3--:R-:W-:-:S02]  /*8b4b0*/  PRMT R5, R90, 0x7770, RZ ;  /* 0x000077705a057816 */ /* 0x008fc400000000ff */
[----:B------:R-:W-:-:S03]  /*8b4c0*/  PRMT R3, R90, 0x7771, RZ ;  /* 0x000077715a037816 */ /* 0x000fc600000000ff */
[----:B------:R-:W-:Y:S01]  /*8b4d0*/  @P6 STG.E.U8 desc[UR60][R32.64], R5 ;  /* 0x0000000520006986 */ /* 0x000fe2000c10113c */
[----:B0-----:R-:W-:Y:S02]  /*8b4e0*/  ISETP.GE.AND P6, PT, R0, R23, PT ;  /* 0x000000170000720c */ /* 0x001fe40003fc6270 */
[C---:B------:R-:W-:Y:S01]  /*8b4f0*/  PRMT R0, R90.reuse, 0x7772, RZ ;  /* 0x000077725a007816 */ /* 0x040fe200000000ff */
[----:B------:R-:W-:Y:S01]  /*8b500*/  @P5 STG.E.U8 desc[UR60][R28.64], R3 ;  /* 0x000000031c005986 */ /* 0x000fe2000c10113c */
[----:B------:R-:W-:Y:S01]  /*8b510*/  PRMT R90, R90, 0x7773, RZ ;  /* 0x000077735a5a7816 */ /* 0x000fe200000000ff */
[----:B------:R-:W0:Y:S02]  /*8b520*/  LDC R23, c[0x0][0x228] ;  /* 0x00008a00ff177b82 */ /* 0x000e240000000800 */
[----:B------:R-:W-:Y:S04]  /*8b530*/  @P3 STG.E.U8 desc[UR60][R246.64], R0 ;  /* 0x00000000f6003986 */ /* 0x000fe8000c10113c */
[----:B--2---:R2:W-:Y:S04]  /*8b540*/  @P4 STG.E.U8 desc[UR60][R248.64], R90 ;  /* 0x0000005af8004986 */ /* 0x0045e8000c10113c */
[----:B--2---:R-:W2:Y:S01]  /*8b550*/  LDL.LU.64 R248, [R1+0x570] ;  /* 0x0005700001f87983 */ /* 0x004ea20000300a00 */
[----:B------:R-:W-:-:S02]  /*8b560*/  ISETP.LT.AND P5, PT, R15, R6, !P6 ;  /* 0x000000060f00720c */ /* 0x000fc400077a1270 */
[----:B------:R-:W-:Y:S01]  /*8b570*/  ISETP.LT.AND P3, PT, R16, R9, !P6 ;  /* 0x000000091000720c */ /* 0x000fe20007761270 */
[----:B------:R-:W-:Y:S01]  /*8b580*/  VIADD R0, R10, 0x5f ;  /* 0x0000005f0a007836 */ /* 0x000fe20000000000 */
[----:B------:R-:W3:Y:S01]  /*8b590*/  LDC R9, c[0x0][0x228] ;  /* 0x00008a00ff097b82 */ /* 0x000ee20000000800 */
[----:B------:R-:W-:Y:S01]  /*8b5a0*/  ISETP.LT.AND P4, PT, R17, R24, !P6 ;  /* 0x000000181100720c */ /* 0x000fe20007781270 */
[----:B------:R-:W2:Y:S01]  /*8b5b0*/  LDL.LU.64 R28, [R1+0x560] ;  /* 0x00056000011c7983 */ /* 0x000ea20000300a00 */
[----:B-1----:R-:W-:Y:S02]  /*8b5c0*/  ISETP.LT.AND P6, PT, R14, R7, !P6 ;  /* 0x000000070e00720c */ /* 0x002fe400077c1270 */
[C---:B------:R-:W-:Y:S01]  /*8b5d0*/  PRMT R5, R87.reuse, 0x7770, RZ ;  /* 0x0000777057057816 */ /* 0x040fe200000000ff */
[----:B------:R-:W2:Y:S01]  /*8b5e0*/  LDL.LU.64 R246, [R1+0x558] ;  /* 0x0005580001f67983 */ /* 0x000ea20000300a00 */
[----:B------:R-:W-:Y:S01]  /*8b5f0*/  PRMT R3, R87, 0x7771, RZ ;  /* 0x0000777157037816 */ /* 0x000fe200000000ff */
[----:B------:R-:W1:Y:S02]  /*8b600*/  LDC.64 R6, c[0x0][0x228] ;  /* 0x00008a00ff067b82 */ /* 0x000e640000000a00 */
[----:B------:R-:W-:Y:S01]  /*8b610*/  @P5 STG.E.U8 desc[UR60][R30.64], R5 ;  /* 0x000000051e005986 */ /* 0x000fe2000c10113c */
[----:B------:R-:W-:-:S02]  /*8b620*/  ISETP.GE.AND P5, PT, R0, R13, PT ;  /* 0x0000000d0000720c */ /* 0x000fc40003fa6270 */
[----:B------:R-:W-:Y:S01]  /*8b630*/  PRMT R0, R87, 0x7772, RZ ;  /* 0x0000777257007816 */ /* 0x000fe200000000ff */
[----:B------:R0:W-:Y:S01]  /*8b640*/  @P3 STG.E.U8 desc[UR60][R26.64], R3 ;  /* 0x000000031a003986 */ /* 0x0001e2000c10113c */
[----:B------:R-:W-:Y:S01]  /*8b650*/  ISETP.LT.AND P3, PT, R15, R4, !P5 ;  /* 0x000000040f00720c */ /* 0x000fe20006f61270 */
[----:B------:R-:W1:Y:S01]  /*8b660*/  LDC R13, c[0x0][0x228] ;  /* 0x00008a00ff0d7b82 */ /* 0x000e620000000800 */
[----:B------:R-:W-:Y:S01]  /*8b670*/  PRMT R87, R87, 0x7773, RZ ;  /* 0x0000777357577816 */ /* 0x000fe200000000ff */
[----:B------:R0:W-:Y:S01]  /*8b680*/  @P6 STG.E.U8 desc[UR60][R244.64], R0 ;  /* 0x00000000f4006986 */ /* 0x0001e2000c10113c */
[----:B------:R-:W-:-:S03]  /*8b690*/  ISETP.LT.AND P6, PT, R16, R11, !P5 ;  /* 0x0000000b1000720c */ /* 0x000fc60006fc1270 */
[----:B----4-:R4:W-:Y:S01]  /*8b6a0*/  @P4 STG.E.U8 desc[UR60][R250.64], R87 ;  /* 0x00000057fa004986 */ /* 0x0109e2000c10113c */
[----:B------:R-:W-:Y:S01]  /*8b6b0*/  ISETP.LT.AND P4, PT, R17, R19, !P5 ;  /* 0x000000131100720c */ /* 0x000fe20006f81270 */
[----:B------:R-:W1:Y:S01]  /*8b6c0*/  LDC R11, c[0x0][0x228] ;  /* 0x00008a00ff0b7b82 */ /* 0x000e620000000800 */
[----:B---3--:R-:W-:Y:S02]  /*8b6d0*/  ISETP.LT.AND P5, PT, R14, R9, !P5 ;  /* 0x000000090e00720c */ /* 0x008fe40006fa1270 */
[C---:B------:R-:W-:Y:S02]  /*8b6e0*/  PRMT R9, R91.reuse, 0x7770, RZ ;  /* 0x000077705b097816 */ /* 0x040fe400000000ff */
[----:B0-----:R-:W-:Y:S01]  /*8b6f0*/  PRMT R3, R91, 0x7771, RZ ;  /* 0x000077715b037816 */ /* 0x001fe200000000ff */
[----:B------:R-:W-:Y:S02]  /*8b700*/  VIADD R0, R10, 0x60 ;  /* 0x000000600a007836 */ /* 0x000fe40000000000 */
[----:B------:R-:W0:Y:S01]  /*8b710*/  LDC.64 R4, c[0x0][0x228] ;  /* 0x00008a00ff047b82 */ /* 0x000e220000000a00 */
[----:B----4-:R-:W3:Y:S04]  /*8b720*/  LDL.LU.64 R250, [R1+0x550] ;  /* 0x0005500001fa7983 */ /* 0x010ee80000300a00 */
[----:B------:R-:W4:Y:S03]  /*8b730*/  LDL.LU.64 R244, [R1+0x548] ;  /* 0x0005480001f47983 */ /* 0x000f260000300a00 */
[----:B------:R-:W4:Y:S08]  /*8b740*/  LDC R19, c[0x0][0x228] ;  /* 0x00008a00ff137b82 */ /* 0x000f300000000800 */
[----:B------:R-:W4:Y:S01]  /*8b750*/  LDC R24, c[0x0][0x228] ;  /* 0x00008a00ff187b82 */ /* 0x000f220000000800 */
[----:B--2---:R2:W-:Y:S04]  /*8b760*/  @P3 STG.E.U8 desc[UR60][R248.64], R9 ;  /* 0x00000009f8003986 */ /* 0x0045e8000c10113c */
[----:B------:R1:W-:Y:S04]  /*8b770*/  @P6 STG.E.U8 desc[UR60][R92.64], R3 ;  /* 0x000000035c006986 */ /* 0x0003e8000c10113c */
[----:B--2---:R-:W2:Y:S04]  /*8b780*/  LDL.LU.64 R248, [R1+0x530] ;  /* 0x0005300001f87983 */ /* 0x004ea80000300a00 */
[----:B-1----:R-:W3:Y:S01]  /*8b790*/  LDL.LU.64 R92, [R1+0x2fa0] ;  /* 0x002fa000015c7983 */ /* 0x002ee20000300a00 */
[----:B------:R-:W-:-:S02]  /*8b7a0*/  ISETP.GE.AND P3, PT, R0, R7, PT ;  /* 0x000000070000720c */ /* 0x000fc40003f66270 */
[----:B------:R-:W-:Y:S01]  /*8b7b0*/  PRMT R0, R91, 0x7772, RZ ;  /* 0x000077725b007816 */ /* 0x000fe200000000ff */
[----:B------:R-:W2:Y:S01]  /*8b7c0*/  LDL.LU.64 R32, [R1+0x528] ;  /* 0x0005280001207983 */ /* 0x000ea20000300a00 */
[----:B------:R-:W-:Y:S02]  /*8b7d0*/  ISETP.LT.AND P6, PT, R15, R2, !P3 ;  /* 0x000000020f00720c */ /* 0x000fe40005fc1270 */
[----:B------:R-:W-:Y:S01]  /*8b7e0*/  PRMT R91, R91, 0x7773, RZ ;  /* 0x000077735b5b7816 */ /* 0x000fe200000000ff */
[----:B------:R1:W-:Y:S01]  /*8b7f0*/  @P5 STG.E.U8 desc[UR60][R28.64], R0 ;  /* 0x000000001c005986 */ /* 0x0003e2000c10113c */
[----:B------:R-:W-:Y:S01]  /*8b800*/  ISETP.LT.AND P5, PT, R16, R13, !P3 ;  /* 0x0000000d1000720c */ /* 0x000fe20005fa1270 */
[----:B------:R-:W2:Y:S02]  /*8b810*/  LDC.64 R2, c[0x0][0x228] ;  /* 0x00008a00ff027b82 */ /* 0x000ea40000000a00 */
[----:B------:R0:W-:Y:S01]  /*8b820*/  @P4 STG.E.U8 desc[UR60][R246.64], R91 ;  /* 0x0000005bf6004986 */ /* 0x0001e2000c10113c */
[----:B------:R-:W-:-:S02]  /*8b830*/  ISETP.LT.AND P4, PT, R17, R23, !P3 ;  /* 0x000000171100720c */ /* 0x000fc40005f81270 */
[----:B------:R-:W-:-:S03]  /*8b840*/  ISETP.LT.AND P3, PT, R14, R11, !P3 ;  /* 0x0000000b0e00720c */ /* 0x000fc60005f61270 */
[----:B------:R-:W2:Y:S01]  /*8b850*/  LDC R13, c[0x0][0x228] ;  /* 0x00008a00ff0d7b82 */ /* 0x000ea20000000800 */
[----:B-1----:R-:W-:Y:S01]  /*8b860*/  VIADD R0, R10, 0x61 ;  /* 0x000000610a007836 */ /* 0x002fe20000000000 */
[----:B------:R-:W2:Y:S04]  /*8b870*/  LDL.LU.64 R28, [R1+0x520] ;  /* 0x00052000011c7983 */ /* 0x000ea80000300a00 */
[----:B0-----:R-:W2:Y:S02]  /*8b880*/  LDL.LU.64 R246, [R1+0x518] ;  /* 0x0005180001f67983 */ /* 0x001ea40000300a00 */
[----:B------:R-:W0:Y:S08]  /*8b890*/  LDC R11, c[0x0][0x228] ;  /* 0x00008a00ff0b7b82 */ /* 0x000e300000000800 */
[----:B------:R-:W1:Y:S01]  /*8b8a0*/  LDC R23, c[0x0][0x228] ;  /* 0x00008a00ff177b82 */ /* 0x000e620000000800 */
[----:B---3--:R-:W-:-:S02]  /*8b8b0*/  PRMT R9, R92, 0x7770, RZ ;  /* 0x000077705c097816 */ /* 0x008fc400000000ff */
[----:B------:R-:W-:-:S03]  /*8b8c0*/  PRMT R7, R92, 0x7771, RZ ;  /* 0x000077715c077816 */ /* 0x000fc600000000ff */
[----:B------:R3:W-:Y:S01]  /*8b8d0*/  @P6 STG.E.U8 desc[UR60][R250.64], R9 ;  /* 0x00000009fa006986 */ /* 0x0007e2000c10113c */
[----:B------:R-:W-:Y:S02]  /*8b8e0*/  ISETP.GE.AND P6, PT, R0, R5, PT ;  /* 0x000000050000720c */ /* 0x000fe40003fc6270 */
[----:B------:R-:W-:Y:S01]  /*8b8f0*/  PRMT R0, R92, 0x7772, RZ ;  /* 0x000077725c007816 */ /* 0x000fe200000000ff */
[----:B----4-:R-:W-:Y:S04]  /*8b900*/  @P5 STG.E.U8 desc[UR60][R244.64], R7 ;  /* 0x00000007f4005986 */ /* 0x010fe8000c10113c */
[----:B------:R4:W-:Y:S04]  /*8b910*/  @P3 STG.E.U8 desc[UR60][R96.64], R0 ;  /* 0x0000000060003986 */ /* 0x0009e8000c10113c */
[----:B---3--:R-:W3:Y:S04]  /*8b920*/  LDL.LU.64 R250, [R1+0x508] ;  /* 0x0005080001fa7983 */ /* 0x008ee80000300a00 */
[----:B----4-:R-:W4:Y:S01]  /*8b930*/  LDL.LU.64 R96, [R1+0x2f98] ;  /* 0x002f980001607983 */ /* 0x010f220000300a00 */
[----:B------:R-:W-:-:S02]  /*8b940*/  ISETP.LT.AND P5, PT, R15, R8, !P6 ;  /* 0x000000080f00720c */ /* 0x000fc400077a1270 */
[----:B------:R-:W-:Y:S01]  /*8b950*/  PRMT R92, R92, 0x7773, RZ ;  /* 0x000077735c5c7816 */ /* 0x000fe200000000ff */
[----:B------:R-:W3:Y:S01]  /*8b960*/  LDL.LU.64 R30, [R1+0x500] ;  /* 0x00050000011e7983 */ /* 0x000ee20000300a00 */
[----:B------:R-:W-:Y:S01]  /*8b970*/  ISETP.LT.AND P3, PT, R16, R19, !P6 ;  /* 0x000000131000720c */ /* 0x000fe20007761270 */
[----:B------:R-:W-:Y:S01]  /*8b980*/  VIADD R0, R10, 0x62 ;  /* 0x000000620a007836 */ /* 0x000fe20000000000 */
[----:B------:R-:W1:Y:S01]  /*8b990*/  LDC R19, c[0x0][0x228] ;  /* 0x00008a00ff137b82 */ /* 0x000e620000000800 */
[----:B--2---:R2:W-:Y:S01]  /*8b9a0*/  @P4 STG.E.U8 desc[UR60][R248.64], R92 ;  /* 0x0000005cf8004986 */ /* 0x0045e2000c10113c */
[----:B------:R-:W-:Y:S02]  /*8b9b0*/  ISETP.LT.AND P4, PT, R17, R24, !P6 ;  /* 0x000000181100720c */ /* 0x000fe40007781270 */
[----:B------:R-:W-:Y:S01]  /*8b9c0*/  ISETP.LT.AND P6, PT, R14, R13, !P6 ;  /* 0x0000000d0e00720c */ /* 0x000fe200077c1270 */
[----:B------:R-:W3:Y:S03]  /*8b9d0*/  LDL.LU.64 R26, [R1+0x4f8] ;  /* 0x0004f800011a7983 */ /* 0x000ee60000300a00 */
[----:B------:R-:W1:Y:S01]  /*8b9e0*/  LDC.64 R8, c[0x0][0x228] ;  /* 0x00008a00ff087b82 */ /* 0x000e620000000a00 */
[----:B------:R-:W3:Y:S04]  /*8b9f0*/  LDL.LU.64 R244, [R1+0x4f0] ;  /* 0x0004f00001f47983 */ /* 0x000ee80000300a00 */
[----:B--2---:R-:W2:Y:S03]  /*8ba00*/  LDL.LU.64 R248, [R1+0x4d8] ;  /* 0x0004d80001f87983 */ /* 0x004ea60000300a00 */
[----:B------:R-:W2:Y:S08]  /*8ba10*/  LDC R13, c[0x0][0x228] ;  /* 0x00008a00ff0d7b82 */ /* 0x000eb00000000800 */
[----:B------:R-:W2:Y:S01]  /*8ba20*/  LDC R24, c[0x0][0x228] ;  /* 0x00008a00ff187b82 */ /* 0x000ea20000000800 */
[----:B----4-:R-:W-:-:S02]  /*8ba30*/  PRMT R7, R96, 0x7770, RZ ;  /* 0x0000777060077816 */ /* 0x010fc400000000ff */
[----:B------:R-:W-:-:S03]  /*8ba40*/  PRMT R5, R96, 0x7771, RZ ;  /* 0x0000777160057816 */ /* 0x000fc600000000ff */
[----:B------:R4:W-:Y:S01]  /*8ba50*/  @P5 STG.E.U8 desc[UR60][R32.64], R7 ;  /* 0x0000000720005986 */ /* 0x0009e2000c10113c */
[----:B------:R-:W-:Y:S02]  /*8ba60*/  ISETP.GE.AND P5, PT, R0, R3, PT ;  /* 0x000000030000720c */ /* 0x000fe40003fa6270 */
[C---:B------:R-:W-:Y:S02]  /*8ba70*/  PRMT R0, R96.reuse, 0x7772, RZ ;  /* 0x0000777260007816 */ /* 0x040fe400000000ff */
[----:B------:R-:W-:Y:S01]  /*8ba80*/  PRMT R96, R96, 0x7773, RZ ;  /* 0x0000777360607816 */ /* 0x000fe200000000ff */
[----:B------:R-:W-:Y:S04]  /*8ba90*/  @P3 STG.E.U8 desc[UR60][R28.64], R5 ;  /* 0x000000051c003986 */ /* 0x000fe8000c10113c */
[----:B------:R-:W-:Y:S01]  /*8baa0*/  @P6 STG.E.U8 desc[UR60][R246.64], R0 ;  /* 0x00000000f6006986 */ /* 0x000fe2000c10113c */
[----:B----4-:R-:W4:Y:S03]  /*8bab0*/  LDC R7, c[0x0][0x228] ;  /* 0x00008a00ff077b82 */ /* 0x010f260000000800 */
[----:B---3--:R3:W-:Y:S04]  /*8bac0*/  @P4 STG.E.U8 desc[UR60][R250.64], R96 ;  /* 0x00000060fa004986 */ /* 0x0087e8000c10113c */
[----:B---3--:R-:W3:Y:S01]  /*8bad0*/  LDL.LU.64 R250, [R1+0x4d0] ;  /* 0x0004d00001fa7983 */ /* 0x008ee20000300a00 */
[----:B------:R-:W-:-:S02]  /*8bae0*/  ISETP.LT.AND P3, PT, R15, R22, !P5 ;  /* 0x000000160f00720c */ /* 0x000fc40006f61270 */
[----:B0-----:R-:W-:Y:S01]  /*8baf0*/  ISETP.LT.AND P6, PT, R16, R11, !P5 ;  /* 0x0000000b1000720c */ /* 0x001fe20006fc1270 */
[----:B------:R-:W-:Y:S01]  /*8bb00*/  VIADD R0, R10, 0x63 ;  /* 0x000000630a007836 */ /* 0x000fe20000000000 */
[----:B-1----:R-:W-:Y:S01]  /*8bb10*/  ISETP.LT.AND P4, PT, R17, R23, !P5 ;  /* 0x000000171100720c */ /* 0x002fe20006f81270 */
[----:B------:R-:W3:Y:S01]  /*8bb20*/  LDL.LU.64 R28, [R1+0x4c0] ;  /* 0x0004c000011c7983 */ /* 0x000ee20000300a00 */
[----:B------:R-:W-:Y:S01]  /*8bb30*/  ISETP.LT.AND P5, PT, R14, R19, !P5 ;  /* 0x000000130e00720c */ /* 0x000fe20006fa1270 */
[----:B------:R-:W0:Y:S01]  /*8bb40*/  LDC R11, c[0x0][0x228] ;  /* 0x00008a00ff0b7b82 */ /* 0x000e220000000800 */
[C---:B------:R-:W-:Y:S01]  /*8bb50*/  PRMT R5, R93.reuse, 0x7770, RZ ;  /* 0x000077705d057816 */ /* 0x040fe200000000ff */
[----:B------:R-:W3:Y:S01]  /*8bb60*/  LDL.LU.64 R246, [R1+0x4b8] ;  /* 0x0004b80001f67983 */ /* 0x000ee20000300a00 */
[----:B------:R-:W-:-:S03]  /*8bb70*/  PRMT R3, R93, 0x7771, RZ ;  /* 0x000077715d037816 */ /* 0x000fc600000000ff */
[----:B------:R1:W-:Y:S01]  /*8bb80*/  @P3 STG.E.U8 desc[UR60][R30.64], R5 ;  /* 0x000000051e003986 */ /* 0x0003e2000c10113c */
[----:B------:R-:W-:Y:S01]  /*8bb90*/  ISETP.GE.AND P3, PT, R0, R9, PT ;  /* 0x000000090000720c */ /* 0x000fe20003f66270 */
[----:B------:R-:W0:Y:S01]  /*8bba0*/  LDC.64 R22, c[0x0][0x228] ;  /* 0x00008a00ff167b82 */ /* 0x000e220000000a00 */
[----:B------:R-:W-:Y:S01]  /*8bbb0*/  PRMT R0, R93, 0x7772, RZ ;  /* 0x000077725d007816 */ /* 0x000fe200000000ff */
[----:B------:R2:W-:Y:S01]  /*8bbc0*/  @P6 STG.E.U8 desc[UR60][R26.64], R3 ;  /* 0x000000031a006986 */ /* 0x0005e2000c10113c */
[----:B------:R-:W-:-:S03]  /*8bbd0*/  ISETP.LT.AND P6, PT, R15, R12, !P3 ;  /* 0x0000000c0f00720c */ /* 0x000fc60005fc1270 */
[----:B------:R-:W-:Y:S01]  /*8bbe0*/  @P5 STG.E.U8 desc[UR60][R244.64], R0 ;  /* 0x00000000f4005986 */ /* 0x000fe2000c10113c */
[----:B----4-:R-:W-:Y:S01]  /*8bbf0*/  ISETP.LT.AND P5, PT, R16, R7, !P3 ;  /* 0x000000071000720c */ /* 0x010fe20005fa1270 */
[----:B------:R-:W4:Y:S01]  /*8bc00*/  LDC R9, c[0x0][0x228] ;  /* 0x00008a00ff097b82 */ /* 0x000f220000000800 */
[----:B------:R-:W-:Y:S02]  /*8bc10*/  PRMT R93, R93, 0x7773, RZ ;  /* 0x000077735d5d7816 */ /* 0x000fe400000000ff */
[C---:B-1----:R-:W-:Y:S02]  /*8bc20*/  PRMT R5, R97.reuse, 0x7770, RZ ;  /* 0x0000777061057816 */ /* 0x042fe400000000ff */
[----:B--2---:R-:W-:Y:S01]  /*8bc30*/  PRMT R3, R97, 0x7771, RZ ;  /* 0x0000777161037816 */ /* 0x004fe200000000ff */
[----:B------:R1:W-:Y:S02]  /*8bc40*/  @P4 STG.E.U8 desc[UR60][R248.64], R93 ;  /* 0x0000005df8004986 */ /* 0x0003e4000c10113c */
[----:B------:R-:W2:Y:S08]  /*8bc50*/  LDC R7, c[0x0][0x228] ;  /* 0x00008a00ff077b82 */ /* 0x000eb00000000800 */
[----:B------:R-:W2:Y:S01]  /*8bc60*/  LDC R19, c[0x0][0x228] ;  /* 0x00008a00ff137b82 */ /* 0x000ea20000000800 */
[----:B-1----:R-:W2:Y:S04]  /*8bc70*/  LDL.LU.64 R248, [R1+0x4b0] ;  /* 0x0004b00001f87983 */ /* 0x002ea80000300a00 */
[----:B------:R-:W2:Y:S04]  /*8bc80*/  LDL.LU.64 R244, [R1+0x4a8] ;  /* 0x0004a80001f47983 */ /* 0x000ea80000300a00 */
[----:B---3--:R1:W-:Y:S04]  /*8bc90*/  @P6 STG.E.U8 desc[UR60][R250.64], R5 ;  /* 0x00000005fa006986 */ /* 0x0083e8000c10113c */
[----:B------:R3:W-:Y:S04]  /*8bca0*/  @P5 STG.E.U8 desc[UR60][R94.64], R3 ;  /* 0x000000035e005986 */ /* 0x0007e8000c10113c */
[----:B-1----:R-:W2:Y:S04]  /*8bcb0*/  LDL.LU.64 R250, [R1+0x488] ;  /* 0x0004880001fa7983 */ /* 0x002ea80000300a00 */
[----:B---3--:R-:W3:Y:S01]  /*8bcc0*/  LDL.LU.64 R94, [R1+0x2f90] ;  /* 0x002f9000015e7983 */ /* 0x008ee20000300a00 */
[----:B------:R-:W-:Y:S01]  /*8bcd0*/  ISETP.LT.AND P4, PT, R17, R13, !P3 ;  /* 0x0000000d1100720c */ /* 0x000fe20005f81270 */
[----:B------:R-:W-:Y:S01]  /*8bce0*/  VIADD R0, R10, 0x64 ;  /* 0x000000640a007836 */ /* 0x000fe20000000000 */
[----:B------:R-:W1:Y:S01]  /*8bcf0*/  LDC.64 R12, c[0x0][0x228] ;  /* 0x00008a00ff0c7b82 */ /* 0x000e620000000a00 */
[----:B0-----:R-:W-:Y:S01]  /*8bd00*/  ISETP.LT.AND P3, PT, R14, R11, !P3 ;  /* 0x0000000b0e00720c */ /* 0x001fe20005f61270 */
[----:B------:R-:W3:Y:S02]  /*8bd10*/  LDL.LU.64 R32, [R1+0x480] ;  /* 0x0004800001207983 */ /* 0x000ee40000300a00 */
[----:B------:R-:W-:-:S02]  /*8bd20*/  ISETP.GE.AND P6, PT, R0, R23, PT ;  /* 0x000000170000720c */ /* 0x000fc40003fc6270 */
[----:B------:R-:W-:Y:S02]  /*8bd30*/  PRMT R0, R97, 0x7772, RZ ;  /* 0x0000777261007816 */ /* 0x000fe400000000ff */
[----:B------:R-:W-:Y:S01]  /*8bd40*/  ISETP.LT.AND P5, PT, R15, R6, !P6 ;  /* 0x000000060f00720c */ /* 0x000fe200077a1270 */
[----:B------:R-:W0:Y:S01]  /*8bd50*/  LDC R11, c[0x0][0x228] ;  /* 0x00008a00ff0b7b82 */ /* 0x000e220000000800 */
[----:B------:R-:W-:-:S04]  /*8bd60*/  PRMT R97, R97, 0x7773, RZ ;  /* 0x0000777361617816 */ /* 0x000fc800000000ff */
[----:B------:R2:W-:Y:S01]  /*8bd70*/  @P3 STG.E.U8 desc[UR60][R28.64], R0 ;  /* 0x000000001c003986 */ /* 0x0005e2000c10113c */
[----:B----4-:R-:W-:Y:S02]  /*8bd80*/  ISETP.LT.AND P3, PT, R16, R9, !P6 ;  /* 0x000000091000720c */ /* 0x010fe40007761270 */
[----:B------:R-:W4:Y:S01]  /*8bd90*/  LDC R9, c[0x0][0x228] ;  /* 0x00008a00ff097b82 */ /* 0x000f220000000800 */
[----:B------:R2:W-:Y:S01]  /*8bda0*/  @P4 STG.E.U8 desc[UR60][R246.64], R97 ;  /* 0x00000061f6004986 */ /* 0x0005e2000c10113c */
[----:B------:R-:W-:Y:S02]  /*8bdb0*/  ISETP.LT.AND P4, PT, R17, R24, !P6 ;  /* 0x000000181100720c */ /* 0x000fe40007781270 */
[----:B--2---:R-:W-:-:S04]  /*8bdc0*/  ISETP.LT.AND P6, PT, R14, R7, !P6 ;  /* 0x000000070e00720c */ /* 0x004fc800077c1270 */
[----:B------:R-:W2:Y:S01]  /*8bdd0*/  LDC.64 R6, c[0x0][0x228] ;  /* 0x00008a00ff067b82 */ /* 0x000ea20000000a00 */
[----:B------:R-:W-:Y:S01]  /*8bde0*/  VIADD R0, R10, 0x65 ;  /* 0x000000650a007836 */ /* 0x000fe20000000000 */
[----:B------:R-:W2:Y:S04]  /*8bdf0*/  LDL.LU.64 R28, [R1+0x478] ;  /* 0x00047800011c7983 */ /* 0x000ea80000300a00 */
[----:B------:R-:W2:Y:S02]  /*8be00*/  LDL.LU.64 R246, [R1+0x470] ;  /* 0x0004700001f67983 */ /* 0x000ea40000300a00 */
[----:B------:R-:W2:Y:S08]  /*8be10*/  LDC R23, c[0x0][0x228] ;  /* 0x00008a00ff177b82 */ /* 0x000eb00000000800 */
[----:B------:R-:W2:Y:S01]  /*8be20*/  LDC R24, c[0x0][0x228] ;  /* 0x00008a00ff187b82 */ /* 0x000ea20000000800 */
[----:B---3--:R-:W-:-:S02]  /*8be30*/  PRMT R5, R94, 0x7770, RZ ;  /* 0x000077705e057816 */ /* 0x008fc400000000ff */
[----:B------:R-:W-:-:S03]  /*8be40*/  PRMT R3, R94, 0x7771, RZ ;  /* 0x000077715e037816 */ /* 0x000fc600000000ff */
[----:B------:R3:W-:Y:S01]  /*8be50*/  @P5 STG.E.U8 desc[UR60][R248.64], R5 ;  /* 0x00000005f8005986 */ /* 0x0007e2000c10113c */
[----:B-1----:R-:W-:Y:S02]  /*8be60*/  ISETP.GE.AND P5, PT, R0, R13, PT ;  /* 0x0000000d0000720c */ /* 0x002fe40003fa6270 */
[----:B------:R-:W-:Y:S01]  /*8be70*/  PRMT R0, R94, 0x7772, RZ ;  /* 0x000077725e007816 */ /* 0x000fe200000000ff */
[----:B------:R-:W-:Y:S01]  /*8be80*/  @P3 STG.E.U8 desc[UR60][R244.64], R3 ;  /* 0x00000003f4003986 */ /* 0x000fe2000c10113c */
[----:B------:R-:W1:Y:S03]  /*8be90*/  LDC R13, c[0x0][0x228] ;  /* 0x00008a00ff0d7b82 */ /* 0x000e660000000800 */
[----:B------:R0:W-:Y:S04]  /*8bea0*/  @P6 STG.E.U8 desc[UR60][R98.64], R0 ;  /* 0x0000000062006986 */ /* 0x0001e8000c10113c */
[----:B---3--:R-:W3:Y:S04]  /*8beb0*/  LDL.LU.64 R248, [R1+0x460] ;  /* 0x0004600001f87983 */ /* 0x008ee80000300a00 */
[----:B0-----:R-:W2:Y:S01]  /*8bec0*/  LDL.LU.64 R98, [R1+0x2f88] ;  /* 0x002f880001627983 */ /* 0x001ea20000300a00 */
[----:B------:R-:W-:-:S02]  /*8bed0*/  ISETP.LT.AND P3, PT, R15, R4, !P5 ;  /* 0x000000040f00720c */ /* 0x000fc40006f61270 */
[----:B------:R-:W-:Y:S01]  /*8bee0*/  PRMT R94, R94, 0x7773, RZ ;  /* 0x000077735e5e7816 */ /* 0x000fe200000000ff */
[----:B------:R-:W3:Y:S01]  /*8bef0*/  LDL.LU.64 R30, [R1+0x458] ;  /* 0x00045800011e7983 */ /* 0x000ee20000300a00 */
[----:B------:R-:W-:Y:S01]  /*8bf00*/  ISETP.LT.AND P6, PT, R16, R11, !P5 ;  /* 0x0000000b1000720c */ /* 0x000fe20006fc1270 */
[----:B------:R-:W-:Y:S01]  /*8bf10*/  VIADD R0, R10, 0x66 ;  /* 0x000000660a007836 */ /* 0x000fe20000000000 */
[----:B------:R-:W0:Y:S01]  /*8bf20*/  LDC R11, c[0x0][0x228] ;  /* 0x00008a00ff0b7b82 */ /* 0x000e220000000800 */
[----:B------:R4:W-:Y:S01]  /*8bf30*/  @P4 STG.E.U8 desc[UR60][R250.64], R94 ;  /* 0x0000005efa004986 */ /* 0x0009e2000c10113c */
[----:B------:R-:W-:Y:S02]  /*8bf40*/  ISETP.LT.AND P4, PT, R17, R19, !P5 ;  /* 0x000000131100720c */ /* 0x000fe40006f81270 */
[----:B----4-:R-:W-:Y:S01]  /*8bf50*/  ISETP.LT.AND P5, PT, R14, R9, !P5 ;  /* 0x000000090e00720c */ /* 0x010fe20006fa1270 */
[----:B------:R-:W4:Y:S03]  /*8bf60*/  LDL.LU.64 R26, [R1+0x450] ;  /* 0x00045000011a7983 */ /* 0x000f260000300a00 */
[----:B------:R-:W0:Y:S01]  /*8bf70*/  LDC.64 R4, c[0x0][0x228] ;  /* 0x00008a00ff047b82 */ /* 0x000e220000000a00 */
[----:B------:R-:W4:Y:S04]  /*8bf80*/  LDL.LU.64 R244, [R1+0x448] ;  /* 0x0004480001f47983 */ /* 0x000f280000300a00 */
[----:B------:R-:W4:Y:S03]  /*8bf90*/  LDL.LU.64 R250, [R1+0x430] ;  /* 0x0004300001fa7983 */ /* 0x000f260000300a00 */
[----:B------:R-:W4:Y:S01]  /*8bfa0*/  LDC R19, c[0x0][0x228] ;  /* 0x00008a00ff137b82 */ /* 0x000f220000000800 */
[----:B--2---:R-:W-:-:S02]  /*8bfb0*/  PRMT R9, R98, 0x7770, RZ ;  /* 0x0000777062097816 */ /* 0x004fc400000000ff */
[----:B------:R-:W-:-:S03]  /*8bfc0*/  PRMT R3, R98, 0x7771, RZ ;  /* 0x0000777162037816 */ /* 0x000fc600000000ff */
[----:B------:R-:W-:Y:S01]  /*8bfd0*/  @P3 STG.E.U8 desc[UR60][R32.64], R9 ;  /* 0x0000000920003986 */ /* 0x000fe2000c10113c */
[----:B------:R-:W-:Y:S02]  /*8bfe0*/  ISETP.GE.AND P3, PT, R0, R7, PT ;  /* 0x000000070000720c */ /* 0x000fe40003f66270 */
[C---:B------:R-:W-:Y:S02]  /*8bff0*/  PRMT R0, R98.reuse, 0x7772, RZ ;  /* 0x0000777262007816 */ /* 0x040fe400000000ff */
[----:B------:R-:W-:Y:S01]  /*8c000*/  PRMT R98, R98, 0x7773, RZ ;  /* 0x0000777362627816 */ /* 0x000fe200000000ff */
[----:B------:R-:W-:Y:S04]  /*8c010*/  @P6 STG.E.U8 desc[UR60][R28.64], R3 ;  /* 0x000000031c006986 */ /* 0x000fe8000c10113c */
[----:B------:R-:W-:Y:S04]  /*8c020*/  @P5 STG.E.U8 desc[UR60][R246.64], R0 ;  /* 0x00000000f6005986 */ /* 0x000fe8000c10113c */
[----:B---3--:R2:W-:Y:S04]  /*8c030*/  @P4 STG.E.U8 desc[UR60][R248.64], R98 ;  /* 0x00000062f8004986 */ /* 0x0085e8000c10113c */
[----:B--2---:R-:W2:Y:S01]  /*8c040*/  LDL.LU.64 R248, [R1+0x428] ;  /* 0x0004280001f87983 */ /* 0x004ea20000300a00 */
[----:B------:R-:W-:-:S02]  /*8c050*/  ISETP.LT.AND P6, PT, R15, R2, !P3 ;  /* 0x000000020f00720c */ /* 0x000fc40005fc1270 */
[----:B-1----:R-:W-:Y:S01]  /*8c060*/  ISETP.LT.AND P5, PT, R16, R13, !P3 ;  /* 0x0000000d1000720c */ /* 0x002fe20005fa1270 */
[----:B------:R-:W-:Y:S01]  /*8c070*/  VIADD R0, R10, 0x67 ;  /* 0x000000670a007836 */ /* 0x000fe20000000000 */
[----:B------:R-:W-:Y:S01]  /*8c080*/  ISETP.LT.AND P4, PT, R17, R23, !P3 ;  /* 0x000000171100720c */ /* 0x000fe20005f81270 */
[----:B------:R-:W3:Y:S01]  /*8c090*/  LDL.LU.64 R28, [R1+0x418] ;  /* 0x00041800011c7983 */ /* 0x000ee20000300a00 */
[----:B0-----:R-:W-:Y:S01]  /*8c0a0*/  ISETP.LT.AND P3, PT, R14, R11, !P3 ;  /* 0x0000000b0e00720c */ /* 0x001fe20005f61270 */
[----:B------:R-:W0:Y:S01]  /*8c0b0*/  LDC R13, c[0x0][0x228] ;  /* 0x00008a00ff0d7b82 */ /* 0x000e220000000800 */
[C---:B------:R-:W-:Y:S01]  /*8c0c0*/  PRMT R9, R95.reuse, 0x7770, RZ ;  /* 0x000077705f097816 */ /* 0x040fe200000000ff */
[----:B------:R-:W3:Y:S01]  /*8c0d0*/  LDL.LU.64 R246, [R1+0x410] ;  /* 0x0004100001f67983 */ /* 0x000ee20000300a00 */
[----:B------:R-:W-:-:S03]  /*8c0e0*/  PRMT R7, R95, 0x7771, RZ ;  /* 0x000077715f077816 */ /* 0x000fc600000000ff */
[----:B------:R-:W-:Y:S01]  /*8c0f0*/  @P6 STG.E.U8 desc[UR60][R30.64], R9 ;  /* 0x000000091e006986 */ /* 0x000fe2000c10113c */
[----:B------:R-:W-:Y:S01]  /*8c100*/  ISETP.GE.AND P6, PT, R0, R5, PT ;  /* 0x000000050000720c */ /* 0x000fe20003fc6270 */
[----:B------:R-:W1:Y:S01]  /*8c110*/  LDC.64 R2, c[0x0][0x228] ;  /* 0x00008a00ff027b82 */ /* 0x000e620000000a00 */
[----:B------:R-:W-:Y:S01]  /*8c120*/  PRMT R0, R95, 0x7772, RZ ;  /* 0x000077725f007816 */ /* 0x000fe200000000ff */
[----:B----4-:R4:W-:Y:S01]  /*8c130*/  @P5 STG.E.U8 desc[UR60][R26.64], R7 ;  /* 0x000000071a005986 */ /* 0x0109e2000c10113c */
[----:B------:R-:W-:-:S03]  /*8c140*/  ISETP.LT.AND P5, PT, R15, R8, !P6 ;  /* 0x000000080f00720c */ /* 0x000fc600077a1270 */
[----:B------:R-:W-:Y:S01]  /*8c150*/  @P3 STG.E.U8 desc[UR60][R244.64], R0 ;  /* 0x00000000f4003986 */ /* 0x000fe2000c10113c */
[----:B------:R-:W-:Y:S01]  /*8c160*/  ISETP.LT.AND P3, PT, R16, R19, !P6 ;  /* 0x000000131000720c */ /* 0x000fe20007761270 */
[----:B------:R-:W3:Y:S01]  /*8c170*/  LDC R11, c[0x0][0x228] ;  /* 0x00008a00ff0b7b82 */ /* 0x000ee20000000800 */
[----:B------:R-:W-:Y:S02]  /*8c180*/  PRMT R95, R95, 0x7773, RZ ;  /* 0x000077735f5f7816 */ /* 0x000fe400000000ff */
[C---:B------:R-:W-:Y:S02]  /*8c190*/  PRMT R5, R99.reuse, 0x7771, RZ ;  /* 0x0000777163057816 */ /* 0x040fe400000000ff */
[----:B----4-:R-:W-:Y:S01]  /*8c1a0*/  PRMT R7, R99, 0x7770, RZ ;  /* 0x0000777063077816 */ /* 0x010fe200000000ff */
[----:B------:R4:W-:Y:S02]  /*8c1b0*/  @P4 STG.E.U8 desc[UR60][R250.64], R95 ;  /* 0x0000005ffa004986 */ /* 0x0009e4000c10113c */
[----:B------:R-:W3:Y:S08]  /*8c1c0*/  LDC R23, c[0x0][0x228] ;  /* 0x00008a00ff177b82 */ /* 0x000ef00000000800 */
[----:B------:R-:W3:Y:S01]  /*8c1d0*/  LDC R19, c[0x0][0x228] ;  /* 0x00008a00ff137b82 */ /* 0x000ee20000000800 */
[----:B----4-:R-:W4:Y:S04]  /*8c1e0*/  LDL.LU.64 R250, [R1+0x408] ;  /* 0x0004080001fa7983 */ /* 0x010f280000300a00 */
[----:B------:R-:W4:Y:S03]  /*8c1f0*/  LDL.LU.64 R244, [R1+0x400] ;  /* 0x0004000001f47983 */ /* 0x000f260000300a00 */
[----:B------:R-:W4:Y:S01]  /*8c200*/  LDC.64 R8, c[0x0][0x228] ;  /* 0x00008a00ff087b82 */ /* 0x000f220000000a00 */
[----:B--2---:R2:W-:Y:S04]  /*8c210*/  @P5 STG.E.U8 desc[UR60][R248.64], R7 ;  /* 0x00000007f8005986 */ /* 0x0045e8000c10113c */
[----:B------:R0:W-:Y:S04]  /*8c220*/  @P3 STG.E.U8 desc[UR60][R100.64], R5 ;  /* 0x0000000564003986 */ /* 0x0001e8000c10113c */
[----:B--2---:R-:W2:Y:S01]  /*8c230*/  LDL.LU.64 R248, [R1+0x3e8] ;  /* 0x0003e80001f87983 */ /* 0x004ea20000300a00 */
[----:B------:R-:W-:Y:S01]  /*8c240*/  ISETP.LT.AND P4, PT, R17, R24, !P6 ;  /* 0x000000181100720c */ /* 0x000fe20007781270 */
[----:B------:R-:W-:Y:S01]  /*8c250*/  VIADD R0, R10, 0x68 ;  /* 0x000000680a007836 */ /* 0x000fe20000000000 */
[----:B------:R-:W4:Y:S01]  /*8c260*/  LDC R7, c[0x0][0x228] ;  /* 0x00008a00ff077b82 */ /* 0x000f220000000800 */
[----:B0-----:R-:W4:Y:S01]  /*8c270*/  LDL.LU.64 R100, [R1+0x2f80] ;  /* 0x002f800001647983 */ /* 0x001f220000300a00 */
[----:B------:R-:W-:-:S02]  /*8c280*/  ISETP.LT.AND P6, PT, R14, R13, !P6 ;  /* 0x0000000d0e00720c */ /* 0x000fc400077c1270 */
[----:B-1----:R-:W-:Y:S01]  /*8c290*/  ISETP.GE.AND P5, PT, R0, R3, PT ;  /* 0x000000030000720c */ /* 0x002fe20003fa6270 */
[----:B------:R-:W2:Y:S01]  /*8c2a0*/  LDL.LU.64 R32, [R1+0x3e0] ;  /* 0x0003e00001207983 */ /* 0x000ea20000300a00 */
[----:B------:R-:W-:Y:S02]  /*8c2b0*/  PRMT R0, R99, 0x7772, RZ ;  /* 0x0000777263007816 */ /* 0x000fe400000000ff */
[----:B------:R-:W-:Y:S01]  /*8c2c0*/  ISETP.LT.AND P3, PT, R15, R22, !P5 ;  /* 0x000000160f00720c */ /* 0x000fe20006f61270 */
[----:B------:R-:W0:Y:S01]  /*8c2d0*/  LDC R13, c[0x0][0x228] ;  /* 0x00008a00ff0d7b82 */ /* 0x000e220000000800 */
[----:B------:R-:W-:-:S05]  /*8c2e0*/  PRMT R99, R99, 0x7773, RZ ;  /* 0x0000777363637816 */ /* 0x000fca00000000ff */
[----:B---3--:R1:W-:Y:S01]  /*8c2f0*/  @P6 STG.E.U8 desc[UR60][R28.64], R0 ;  /* 0x000000001c006986 */ /* 0x0083e2000c10113c */
[----:B------:R-:W-:Y:S01]  /*8c300*/  ISETP.LT.AND P6, PT, R16, R11, !P5 ;  /* 0x0000000b1000720c */ /* 0x000fe20006fc1270 */
[----:B------:R-:W3:Y:S02]  /*8c310*/  LDC R24, c[0x0][0x228] ;  /* 0x00008a00ff187b82 */ /* 0x000ee40000000800 */
[----:B------:R1:W-:Y:S01]  /*8c320*/  @P4 STG.E.U8 desc[UR60][R246.64], R99 ;  /* 0x00000063f6004986 */ /* 0x0003e2000c10113c */
[----:B------:R-:W-:Y:S02]  /*8c330*/  ISETP.LT.AND P4, PT, R17, R23, !P5 ;  /* 0x000000171100720c */ /* 0x000fe40006f81270 */
[----:B------:R-:W-:-:S03]  /*8c340*/  ISETP.LT.AND P5, PT, R14, R19, !P5 ;  /* 0x000000130e00720c */ /* 0x000fc60006fa1270 */
[----:B------:R-:W3:Y:S01]  /*8c350*/  LDC R11, c[0x0][0x228] ;  /* 0x00008a00ff0b7b82 */ /* 0x000ee20000000800 */
[----:B-1----:R-:W-:Y:S01]  /*8c360*/  VIADD R0, R10, 0x69 ;  /* 0x000000690a007836 */ /* 0x002fe20000000000 */
[----:B------:R-:W3:Y:S04]  /*8c370*/  LDL.LU.64 R28, [R1+0x3d8] ;  /* 0x0003d800011c7983 */ /* 0x000ee80000300a00 */
[----:B------:R-:W3:Y:S02]  /*8c380*/  LDL.LU.64 R246, [R1+0x3d0] ;  /* 0x0003d00001f67983 */ /* 0x000ee40000300a00 */
[----:B------:R-:W1:Y:S08]  /*8c390*/  LDC.64 R22, c[0x0][0x228] ;  /* 0x00008a00ff167b82 */ /* 0x000e700000000a00 */
[----:B------:R-:W1:Y:S01]  /*8c3a0*/  LDC R19, c[0x0][0x228] ;  /* 0x00008a00ff137b82 */ /* 0x000e620000000800 */
[----:B----4-:R-:W-:-:S02]  /*8c3b0*/  PRMT R5, R100, 0x7770, RZ ;  /* 0x0000777064057816 */ /* 0x010fc400000000ff */
[----:B------:R-:W-:-:S03]  /*8c3c0*/  PRMT R3, R100, 0x7771, RZ ;  /* 0x0000777164037816 */ /* 0x000fc600000000ff */
[----:B------:R4:W-:Y:S01]  /*8c3d0*/  @P3 STG.E.U8 desc[UR60][R250.64], R5 ;  /* 0x00000005fa003986 */ /* 0x0009e2000c10113c */
[----:B------:R-:W-:Y:S02]  /*8c3e0*/  ISETP.GE.AND P3, PT, R0, R9, PT ;  /* 0x000000090000720c */ /* 0x000fe40003f66270 */
[----:B------:R-:W-:Y:S01]  /*8c3f0*/  PRMT R0, R100, 0x7772, RZ ;  /* 0x0000777264007816 */ /* 0x000fe200000000ff */
[----:B------:R-:W-:Y:S01]  /*8c400*/  @P6 STG.E.U8 desc[UR60][R244.64], R3 ;  /* 0x00000003f4006986 */ /* 0x000fe2000c10113c */
[----:B------:R-:W1:Y:S03]  /*8c410*/  LDC R9, c[0x0][0x228] ;  /* 0x00008a00ff097b82 */ /* 0x000e660000000800 */
[----:B------:R0:W-:Y:S04]  /*8c420*/  @P5 STG.E.U8 desc[UR60][R104.64], R0 ;  /* 0x0000000068005986 */ /* 0x0001e8000c10113c */
[----:B----4-:R-:W4:Y:S04]  /*8c430*/  LDL.LU.64 R250, [R1+0x3c0] ;  /* 0x0003c00001fa7983 */ /* 0x010f280000300a00 */
[----:B0-----:R-:W4:Y:S01]  /*8c440*/  LDL.LU.64 R104, [R1+0x2f78] ;  /* 0x002f780001687983 */ /* 0x001f220000300a00 */
[----:B------:R-:W-:-:S02]  /*8c450*/  ISETP.LT.AND P6, PT, R15, R12, !P3 ;  /* 0x0000000c0f00720c */ /* 0x000fc40005fc1270 */
[----:B------:R-:W-:Y:S01]  /*8c460*/  PRMT R100, R100, 0x7773, RZ ;  /* 0x0000777364647816 */ /* 0x000fe200000000ff */
[----:B------:R-:W4:Y:S01]  /*8c470*/  LDL.LU.64 R30, [R1+0x3b8] ;  /* 0x0003b800011e7983 */ /* 0x000f220000300a00 */
[----:B------:R-:W-:Y:S01]  /*8c480*/  ISETP.LT.AND P5, PT, R16, R7, !P3 ;  /* 0x000000071000720c */ /* 0x000fe20005fa1270 */
[----:B------:R-:W-:Y:S01]  /*8c490*/  VIADD R0, R10, 0x6a ;  /* 0x0000006a0a007836 */ /* 0x000fe20000000000 */
[----:B------:R-:W0:Y:S01]  /*8c4a0*/  LDC R7, c[0x0][0x228] ;  /* 0x00008a00ff077b82 */ /* 0x000e220000000800 */
[----:B--2---:R2:W-:Y:S01]  /*8c4b0*/  @P4 STG.E.U8 desc[UR60][R248.64], R100 ;  /* 0x00000064f8004986 */ /* 0x0045e2000c10113c */
[----:B------:R-:W-:Y:S02]  /*8c4c0*/  ISETP.LT.AND P4, PT, R17, R13, !P3 ;  /* 0x0000000d1100720c */ /* 0x000fe40005f81270 */
[----:B---3--:R-:W-:Y:S01]  /*8c4d0*/  ISETP.LT.AND P3, PT, R14, R11, !P3 ;  /* 0x0000000b0e00720c */ /* 0x008fe20005f61270 */
[----:B------:R-:W3:Y:S03]  /*8c4e0*/  LDL.LU.64 R26, [R1+0x3b0] ;  /* 0x0003b000011a7983 */ /* 0x000ee60000300a00 */
[----:B------:R-:W0:Y:S01]  /*8c4f0*/  LDC.64 R12, c[0x0][0x228] ;  /* 0x00008a00ff0c7b82 */ /* 0x000e220000000a00 */
[----:B------:R-:W3:Y:S04]  /*8c500*/  LDL.LU.64 R244, [R1+0x3a8] ;  /* 0x0003a80001f47983 */ /* 0x000ee80000300a00 */
[----:B--2---:R-:W2:Y:S03]  /*8c510*/  LDL.LU.64 R248, [R1+0x390] ;  /* 0x0003900001f87983 */ /* 0x004ea60000300a00 */
[----:B------:R-:W3:Y:S01]  /*8c520*/  LDC R11, c[0x0][0x228] ;  /* 0x00008a00ff0b7b82 */ /* 0x000ee20000000800 */
[----:B----4-:R-:W-:-:S02]  /*8c530*/  PRMT R5, R104, 0x7770, RZ ;  /* 0x0000777068057816 */ /* 0x010fc400000000ff */
[----:B------:R-:W-:-:S03]  /*8c540*/  PRMT R3, R104, 0x7771, RZ ;  /* 0x0000777168037816 */ /* 0x000fc600000000ff */
[----:B------:R-:W-:Y:S01]  /*8c550*/  @P6 STG.E.U8 desc[UR60][R32.64], R5 ;  /* 0x0000000520006986 */ /* 0x000fe2000c10113c */
[----:B-1----:R-:W-:Y:S02]  /*8c560*/  ISETP.GE.AND P6, PT, R0, R23, PT ;  /* 0x000000170000720c */ /* 0x002fe40003fc6270 */
[C---:B------:R-:W-:Y:S01]  /*8c570*/  PRMT R0, R104.reuse, 0x7772, RZ ;  /* 0x0000777268007816 */ /* 0x040fe200000000ff */
[----:B------:R-:W-:Y:S01]  /*8c580*/  @P5 STG.E.U8 desc[UR60][R28.64], R3 ;  /* 0x000000031c005986 */ /* 0x000fe2000c10113c */
[----:B------:R-:W-:Y:S01]  /*8c590*/  PRMT R104, R104, 0x7773, RZ ;  /* 0x0000777368687816 */ /* 0x000fe200000000ff */
[----:B------:R-:W1:Y:S02]  /*8c5a0*/  LDC R23, c[0x0][0x228] ;  /* 0x00008a00ff177b82 */ /* 0x000e640000000800 */
[----:B------:R-:W-:Y:S04]  /*8c5b0*/  @P3 STG.E.U8 desc[UR60][R246.64], R0 ;  /* 0x00000000f6003986 */ /* 0x000fe8000c10113c */
[----:B------:R4:W-:Y:S04]  /*8c5c0*/  @P4 STG.E.U8 desc[UR60][R250.64], R104 ;  /* 0x00000068fa004986 */ /* 0x0009e8000c10113c */
[----:B----4-:R-:W4:Y:S01]  /*8c5d0*/  LDL.LU.64 R250, [R1+0x388] ;  /* 0x0003880001fa7983 */ /* 0x010f220000300a00 */
[----:B------:R-:W-:-:S02]  /*8c5e0*/  ISETP.LT.AND P5, PT, R15, R6, !P6 ;  /* 0x000000060f00720c */ /* 0x000fc400077a1270 */
[----:B------:R-:W-:Y:S01]  /*8c5f0*/  ISETP.LT.AND P3, PT, R16, R9, !P6 ;  /* 0x000000091000720c */ /* 0x000fe20007761270 */
[----:B------:R-:W-:Y:S01]  /*8c600*/  VIADD R0, R10, 0x6b ;  /* 0x0000006b0a007836 */ /* 0x000fe20000000000 */
[----:B------:R-:W1:Y:S01]  /*8c610*/  LDC R9, c[0x0][0x228] ;  /* 0x00008a00ff097b82 */ /* 0x000e620000000800 */
[----:B------:R-:W-:Y:S01]  /*8c620*/  ISETP.LT.AND P4, PT, R17, R24, !P6 ;  /* 0x000000181100720c */ /* 0x000fe20007781270 */
[----:B------:R-:W4:Y:S01]  /*8c630*/  LDL.LU.64 R28, [R1+0x378] ;  /* 0x00037800011c7983 */ /* 0x000f220000300a00 */
[----:B0-----:R-:W-:Y:S02]  /*8c640*/  ISETP.LT.AND P6, PT, R14, R7, !P6 ;  /* 0x000000070e00720c */ /* 0x001fe400077c1270 */
[C---:B------:R-:W-:Y:S01]  /*8c650*/  PRMT R5, R101.reuse, 0x7770, RZ ;  /* 0x0000777065057816 */ /* 0x040fe200000000ff */
[----:B------:R-:W4:Y:S01]  /*8c660*/  LDL.LU.64 R246, [R1+0x370] ;  /* 0x0003700001f67983 */ /* 0x000f220000300a00 */
[----:B------:R-:W-:Y:S01]  /*8c670*/  PRMT R3, R101, 0x7771, RZ ;  /* 0x0000777165037816 */ /* 0x000fe200000000ff */
[----:B------:R-:W0:Y:S02]  /*8c680*/  LDC.64 R6, c[0x0][0x228] ;  /* 0x00008a00ff067b82 */ /* 0x000e240000000a00 */
[----:B------:R-:W-:Y:S01]  /*8c690*/  @P5 STG.E.U8 desc[UR60][R30.64], R5 ;  /* 0x000000051e005986 */ /* 0x000fe2000c10113c */
[----:B------:R-:W-:-:S02]  /*8c6a0*/  ISETP.GE.AND P5, PT, R0, R13, PT ;  /* 0x0000000d0000720c */ /* 0x000fc40003fa6270 */
[----:B------:R-:W-:Y:S01]  /*8c6b0*/  PRMT R0, R101, 0x7772, RZ ;  /* 0x0000777265007816 */ /* 0x000fe200000000ff */
[----:B---3--:R3:W-:Y:S01]  /*8c6c0*/  @P3 STG.E.U8 desc[UR60][R26.64], R3 ;  /* 0x000000031a003986 */ /* 0x0087e2000c10113c */
[----:B------:R-:W-:Y:S01]  /*8c6d0*/  ISETP.LT.AND P3, PT, R15, R4, !P5 ;  /* 0x000000040f00720c */ /* 0x000fe20006f61270 */
[----:B------:R-:W0:Y:S01]  /*8c6e0*/  LDC R13, c[0x0][0x228] ;  /* 0x00008a00ff0d7b82 */ /* 0x000e220000000800 */
[----:B------:R-:W-:Y:S01]  /*8c6f0*/  PRMT R101, R101, 0x7773, RZ ;  /* 0x0000777365657816 */ /* 0x000fe200000000ff */
[----:B------:R3:W-:Y:S01]  /*8c700*/  @P6 STG.E.U8 desc[UR60][R244.64], R0 ;  /* 0x00000000f4006986 */ /* 0x0007e2000c10113c */
[----:B------:R-:W-:-:S03]  /*8c710*/  ISETP.LT.AND P6, PT, R16, R11, !P5 ;  /* 0x0000000b1000720c */ /* 0x000fc60006fc1270 */
[----:B--2---:R2:W-:Y:S01]  /*8c720*/  @P4 STG.E.U8 desc[UR60][R248.64], R101 ;  /* 0x00000065f8004986 */ /* 0x0045e2000c10113c */
[----:B------:R-:W-:Y:S01]  /*8c730*/  ISETP.LT.AND P4, PT, R17, R19, !P5 ;  /* 0x000000131100720c */ /* 0x000fe20006f81270 */
[----:B------:R-:W0:Y:S01]  /*8c740*/  LDC R11, c[0x0][0x228] ;  /* 0x00008a00ff0b7b82 */ /* 0x000e220000000800 */
[----:B-1----:R-:W-:Y:S02]  /*8c750*/  ISETP.LT.AND P5, PT, R14, R9, !P5 ;  /* 0x000000090e00720c */ /* 0x002fe40006fa1270 */
[C---:B------:R-:W-:Y:S02]  /*8c760*/  PRMT R9, R105.reuse, 0x7770, RZ ;  /* 0x0000777069097816 */ /* 0x040fe400000000ff */
[----:B---3--:R-:W-:Y:S01]  /*8c770*/  PRMT R3, R105, 0x7771, RZ ;  /* 0x0000777169037816 */ /* 0x008fe200000000ff */
[----:B------:R-:W-:Y:S02]  /*8c780*/  VIADD R0, R10, 0x6c ;  /* 0x0000006c0a007836 */ /* 0x000fe40000000000 */
[----:B------:R-:W1:Y:S01]  /*8c790*/  LDC.64 R4, c[0x0][0x228] ;  /* 0x00008a00ff047b82 */ /* 0x000e620000000a00 */
[----:B--2---:R-:W2:Y:S04]  /*8c7a0*/  LDL.LU.64 R248, [R1+0x368] ;  /* 0x0003680001f87983 */ /* 0x004ea80000300a00 */
[----:B------:R-:W3:Y:S03]  /*8c7b0*/  LDL.LU.64 R244, [R1+0x360] ;  /* 0x0003600001f47983 */ /* 0x000ee60000300a00 */
[----:B------:R-:W3:Y:S08]  /*8c7c0*/  LDC R19, c[0x0][0x228] ;  /* 0x00008a00ff137b82 */ /* 0x000ef00000000800 */
[----:B------:R-:W3:Y:S01]  /*8c7d0*/  LDC R24, c[0x0][0x228] ;  /* 0x00008a00ff187b82 */ /* 0x000ee20000000800 */
[----:B----4-:R4:W-:Y:S04]  /*8c7e0*/  @P3 STG.E.U8 desc[UR60][R250.64], R9 ;  /* 0x00000009fa003986 */ /* 0x0109e8000c10113c */
[----:B------:R0:W-:Y:S04]  /*8c7f0*/  @P6 STG.E.U8 desc[UR60][R102.64], R3 ;  /* 0x0000000366006986 */ /* 0x0001e8000c10113c */
[----:B----4-:R-:W4:Y:S04]  /*8c800*/  LDL.LU.64 R250, [R1+0x348] ;  /* 0x0003480001fa7983 */ /* 0x010f280000300a00 */
[----:B0-----:R-:W2:Y:S01]  /*8c810*/  LDL.LU.64 R102, [R1+0x2f70] ;  /* 0x002f700001667983 */ /* 0x001ea20000300a00 */
[----:B------:R-:W-:-:S02]  /*8c820*/  ISETP.GE.AND P3, PT, R0, R7, PT ;  /* 0x000000070000720c */ /* 0x000fc40003f66270 */
[----:B------:R-:W-:Y:S01]  /*8c830*/  PRMT R0, R105, 0x7772, RZ ;  /* 0x0000777269007816 */ /* 0x000fe200000000ff */
[----:B------:R-:W4:Y:S01]  /*8c840*/  LDL.LU.64 R32, [R1+0x340] ;  /* 0x0003400001207983 */ /* 0x000f220000300a00 */
[----:B------:R-:W-:Y:S02]  /*8c850*/  ISETP.LT.AND P6, PT, R15, R2, !P3 ;  /* 0x000000020f00720c */ /* 0x000fe40005fc1270 */
[----:B------:R-:W-:Y:S01]  /*8c860*/  PRMT R105, R105, 0x7773, RZ ;  /* 0x0000777369697816 */ /* 0x000fe200000000ff */
[----:B------:R0:W-:Y:S01]  /*8c870*/  @P5 STG.E.U8 desc[UR60][R28.64], R0 ;  /* 0x000000001c005986 */ /* 0x0001e2000c10113c */
[----:B------:R-:W-:Y:S01]  /*8c880*/  ISETP.LT.AND P5, PT, R16, R13, !P3 ;  /* 0x0000000d1000720c */ /* 0x000fe20005fa1270 */
[----:B------:R-:W4:Y:S02]  /*8c890*/  LDC.64 R2, c[0x0][0x228] ;  /* 0x00008a00ff027b82 */ /* 0x000f240000000a00 */
[----:B------:R1:W-:Y:S01]  /*8c8a0*/  @P4 STG.E.U8 desc[UR60][R246.64], R105 ;  /* 0x00000069f6004986 */ /* 0x0003e2000c10113c */
[----:B------:R-:W-:-:S02]  /*8c8b0*/  ISETP.LT.AND P4, PT, R17, R23, !P3 ;  /* 0x000000171100720c */ /* 0x000fc40005f81270 */
[----:B------:R-:W-:-:S03]  /*8c8c0*/  ISETP.LT.AND P3, PT, R14, R11, !P3 ;  /* 0x0000000b0e00720c */ /* 0x000fc60005f61270 */
[----:B------:R-:W4:Y:S01]  /*8c8d0*/  LDC R13, c[0x0][0x228] ;  /* 0x00008a00ff0d7b82 */ /* 0x000f220000000800 */
[----:B0-----:R-:W-:Y:S01]  /*8c8e0*/  VIADD R0, R10, 0x6d ;  /* 0x0000006d0a007836 */ /* 0x001fe20000000000 */
[----:B------:R-:W4:Y:S04]  /*8c8f0*/  LDL.LU.64 R28, [R1+0x338] ;  /* 0x00033800011c7983 */ /* 0x000f280000300a00 */
[----:B-1----:R-:W4:Y:S02]  /*8c900*/  LDL.LU.64 R246, [R1+0x330] ;  /* 0x0003300001f67983 */ /* 0x002f240000300a00 */
[----:B------:R-:W0:Y:S08]  /*8c910*/  LDC R11, c[0x0][0x228] ;  /* 0x00008a00ff0b7b82 */ /* 0x000e300000000800 */
[----:B------:R-:W1:Y:S01]  /*8c920*/  LDC R23, c[0x0][0x228] ;  /* 0x00008a00ff177b82 */ /* 0x000e620000000800 */
[----:B--2---:R-:W-:-:S02]  /*8c930*/  PRMT R9, R102, 0x7770, RZ ;  /* 0x0000777066097816 */ /* 0x004fc400000000ff */
[----:B------:R-:W-:-:S03]  /*8c940*/  PRMT R7, R102, 0x7771, RZ ;  /* 0x0000777166077816 */ /* 0x000fc600000000ff */
[----:B------:R2:W-:Y:S01]  /*8c950*/  @P6 STG.E.U8 desc[UR60][R248.64], R9 ;  /* 0x00000009f8006986 */ /* 0x0005e2000c10113c */
[----:B------:R-:W-:Y:S02]  /*8c960*/  ISETP.GE.AND P6, PT, R0, R5, PT ;  /* 0x000000050000720c */ /* 0x000fe40003fc6270 */
[----:B------:R-:W-:Y:S01]  /*8c970*/  PRMT R0, R102, 0x7772, RZ ;  /* 0x0000777266007816 */ /* 0x000fe200000000ff */
[----:B---3--:R-:W-:Y:S04]  /*8c980*/  @P5 STG.E.U8 desc[UR60][R244.64], R7 ;  /* 0x00000007f4005986 */ /* 0x008fe8000c10113c */
[----:B------:R3:W-:Y:S04]  /*8c990*/  @P3 STG.E.U8 desc[UR60][R106.64], R0 ;  /* 0x000000006a003986 */ /* 0x0007e8000c10113c */
[----:B--2---:R-:W2:Y:S04]  /*8c9a0*/  LDL.LU.64 R248, [R1+0x320] ;  /* 0x0003200001f87983 */ /* 0x004ea80000300a00 */
[----:B---3--:R-:W3:Y:S01]  /*8c9b0*/  LDL.LU.64 R106, [R1+0x2f68] ;  /* 0x002f6800016a7983 */ /* 0x008ee20000300a00 */
        /* <DEDUP_REMOVED lines=13> */
[----:B------:R-:W4:Y:S08]  /*8ca90*/  LDC R13, c[0x0][0x228] ;  /* 0x00008a00ff0d7b82 */ /* 0x000f300000000800 */
[----:B------:R-:W4:Y:S01]  /*8caa0*/  LDC R24, c[0x0][0x228] ;  /* 0x00008a00ff187b82 */ /* 0x000f220000000800 */
[----:B---3--:R-:W-:-:S02]  /*8cab0*/  PRMT R7, R106, 0x7770, RZ ;  /* 0x000077706a077816 */ /* 0x008fc400000000ff */
[----:B------:R-:W-:-:S03]  /*8cac0*/  PRMT R5, R106, 0x7771, RZ ;  /* 0x000077716a057816 */ /* 0x000fc600000000ff */
[----:B------:R3:W-:Y:S01]  /*8cad0*/  @P5 STG.E.U8 desc[UR60][R32.64], R7 ;  /* 0x0000000720005986 */ /* 0x0007e2000c10113c */
[----:B------:R-:W-:Y:S02]  /*8cae0*/  ISETP.GE.AND P5, PT, R0, R3, PT ;  /* 0x000000030000720c */ /* 0x000fe40003fa6270 */
[C---:B------:R-:W-:Y:S02]  /*8caf0*/  PRMT R0, R106.reuse, 0x7772, RZ ;  /* 0x000077726a007816 */ /* 0x040fe400000000ff */
[----:B------:R-:W-:Y:S01]  /*8cb00*/  PRMT R106, R106, 0x7773, RZ ;  /* 0x000077736a6a7816 */ /* 0x000fe200000000ff */
[----:B------:R-:W-:Y:S04]  /*8cb10*/  @P3 STG.E.U8 desc[UR60][R28.64], R5 ;  /* 0x000000051c003986 */ /* 0x000fe8000c10113c */
[----:B------:R-:W-:Y:S01]  /*8cb20*/  @P6 STG.E.U8 desc[UR60][R246.64], R0 ;  /* 0x00000000f6006986 */ /* 0x000fe2000c10113c */
[----:B---3--:R-:W3:Y:S03]  /*8cb30*/  LDC R7, c[0x0][0x228] ;  /* 0x00008a00ff077b82 */ /* 0x008ee60000000800 */
[----:B--2---:R2:W-:Y:S04]  /*8cb40*/  @P4 STG.E.U8 desc[UR60][R248.64], R106 ;  /* 0x0000006af8004986 */ /* 0x0045e8000c10113c */
[----:B--2---:R-:W2:Y:S01]  /*8cb50*/  LDL.LU.64 R248, [R1+0x2e0] ;  /* 0x0002e00001f87983 */ /* 0x004ea20000300a00 */
[----:B------:R-:W-:-:S02]  /*8cb60*/  ISETP.LT.AND P3, PT, R15, R22, !P5 ;  /* 0x000000160f00720c */ /* 0x000fc40006f61270 */
[----:B0-----:R-:W-:Y:S01]  /*8cb70*/  ISETP.LT.AND P6, PT, R16, R11, !P5 ;  /* 0x0000000b1000720c */ /* 0x001fe20006fc1270 */
[----:B------:R-:W-:Y:S01]  /*8cb80*/  VIADD R0, R10, 0x6f ;  /* 0x0000006f0a007836 */ /* 0x000fe20000000000 */
[----:B-1----:R-:W-:Y:S01]  /*8cb90*/  ISETP.LT.AND P4, PT, R17, R23, !P5 ;  /* 0x000000171100720c */ /* 0x002fe20006f81270 */
[----:B------:R-:W2:Y:S01]  /*8cba0*/  LDL.LU.64 R28, [R1+0x2d0] ;  /* 0x0002d000011c7983 */ /* 0x000ea20000300a00 */
[----:B------:R-:W-:Y:S01]  /*8cbb0*/  ISETP.LT.AND P5, PT, R14, R19, !P5 ;  /* 0x000000130e00720c */ /* 0x000fe20006fa1270 */
[----:B------:R-:W0:Y:S01]  /*8cbc0*/  LDC R11, c[0x0][0x228] ;  /* 0x00008a00ff0b7b82 */ /* 0x000e220000000800 */
[C---:B------:R-:W-:Y:S01]  /*8cbd0*/  PRMT R5, R103.reuse, 0x7770, RZ ;  /* 0x0000777067057816 */ /* 0x040fe200000000ff */
[----:B------:R-:W2:Y:S01]  /*8cbe0*/  LDL.LU.64 R246, [R1+0x2c8] ;  /* 0x0002c80001f67983 */ /* 0x000ea20000300a00 */
        /* <DEDUP_REMOVED lines=8> */
[----:B---3--:R-:W-:Y:S01]  /*8cc70*/  ISETP.LT.AND P5, PT, R16, R7, !P3 ;  /* 0x000000071000720c */ /* 0x008fe20005fa1270 */
[----:B------:R-:W3:Y:S01]  /*8cc80*/  LDC R9, c[0x0][0x228] ;  /* 0x00008a00ff097b82 */ /* 0x000ee20000000800 */
[----:B------:R-:W-:Y:S02]  /*8cc90*/  PRMT R103, R103, 0x7773, RZ ;  /* 0x0000777367677816 */ /* 0x000fe400000000ff */
[C---:B-1----:R-:W-:Y:S02]  /*8cca0*/  PRMT R5, R107.reuse, 0x7770, RZ ;  /* 0x000077706b057816 */ /* 0x042fe400000000ff */
[----:B----4-:R-:W-:Y:S01]  /*8ccb0*/  PRMT R3, R107, 0x7771, RZ ;  /* 0x000077716b037816 */ /* 0x010fe200000000ff */
[----:B------:R1:W-:Y:S02]  /*8ccc0*/  @P4 STG.E.U8 desc[UR60][R250.64], R103 ;  /* 0x00000067fa004986 */ /* 0x0003e4000c10113c */
[----:B------:R-:W4:Y:S08]  /*8ccd0*/  LDC R7, c[0x0][0x228] ;  /* 0x00008a00ff077b82 */ /* 0x000f300000000800 */
[----:B------:R-:W4:Y:S01]  /*8cce0*/  LDC R19, c[0x0][0x228] ;  /* 0x00008a00ff137b82 */ /* 0x000f220000000800 */
[----:B-1----:R-:W4:Y:S04]  /*8ccf0*/  LDL.LU.64 R250, [R1+0x2c0] ;  /* 0x0002c00001fa7983 */ /* 0x002f280000300a00 */
[----:B------:R-:W4:Y:S04]  /*8cd00*/  LDL.LU.64 R244, [R1+0x2b8] ;  /* 0x0002b80001f47983 */ /* 0x000f280000300a00 */
[----:B--2---:R1:W-:Y:S04]  /*8cd10*/  @P6 STG.E.U8 desc[UR60][R248.64], R5 ;  /* 0x00000005f8006986 */ /* 0x0043e8000c10113c */
[----:B------:R2:W-:Y:S04]  /*8cd20*/  @P5 STG.E.U8 desc[UR60][R108.64], R3 ;  /* 0x000000036c005986 */ /* 0x0005e8000c10113c */
[----:B-1----:R-:W4:Y:S04]  /*8cd30*/  LDL.LU.64 R248, [R1+0x2a0] ;  /* 0x0002a00001f87983 */ /* 0x002f280000300a00 */
[----:B--2---:R-:W2:Y:S01]  /*8cd40*/  LDL.LU.64 R108, [R1+0x2f60] ;  /* 0x002f6000016c7983 */ /* 0x004ea20000300a00 */
[----:B------:R-:W-:Y:S01]  /*8cd50*/  ISETP.LT.AND P4, PT, R17, R13, !P3 ;  /* 0x0000000d1100720c */ /* 0x000fe20005f81270 */
[----:B------:R-:W-:Y:S01]  /*8cd60*/  VIADD R0, R10, 0x70 ;  /* 0x000000700a007836 */ /* 0x000fe20000000000 */
[----:B------:R-:W1:Y:S01]  /*8cd70*/  LDC.64 R12, c[0x0][0x228] ;  /* 0x00008a00ff0c7b82 */ /* 0x000e620000000a00 */
[----:B0-----:R-:W-:Y:S01]  /*8cd80*/  ISETP.LT.AND P3, PT, R14, R11, !P3 ;  /* 0x0000000b0e00720c */ /* 0x001fe20005f61270 */
[----:B------:R-:W2:Y:S02]  /*8cd90*/  LDL.LU.64 R32, [R1+0x298] ;  /* 0x0002980001207983 */ /* 0x000ea40000300a00 */
[----:B------:R-:W-:-:S02]  /*8cda0*/  ISETP.GE.AND P6, PT, R0, R23, PT ;  /* 0x000000170000720c */ /* 0x000fc40003fc6270 */
[----:B------:R-:W-:Y:S02]  /*8cdb0*/  PRMT R0, R107, 0x7772, RZ ;  /* 0x000077726b007816 */ /* 0x000fe400000000ff */
[----:B------:R-:W-:Y:S01]  /*8cdc0*/  ISETP.LT.AND P5, PT, R15, R6, !P6 ;  /* 0x000000060f00720c */ /* 0x000fe200077a1270 */
[----:B------:R-:W0:Y:S01]  /*8cdd0*/  LDC R11, c[0x0][0x228] ;  /* 0x00008a00ff0b7b82 */ /* 0x000e220000000800 */
[----:B------:R-:W-:-:S04]  /*8cde0*/  PRMT R107, R107, 0x7773, RZ ;  /* 0x000077736b6b7816 */ /* 0x000fc800000000ff */
[----:B------:R4:W-:Y:S01]  /*8cdf0*/  @P3 STG.E.U8 desc[UR60][R28.64], R0 ;  /* 0x000000001c003986 */ /* 0x0009e2000c10113c */
[----:B---3--:R-:W-:Y:S02]  /*8ce00*/  ISETP.LT.AND P3, PT, R16, R9, !P6 ;  /* 0x000000091000720c */ /* 0x008fe40007761270 */
[----:B------:R-:W3:Y:S01]  /*8ce10*/  LDC R9, c[0x0][0x228] ;  /* 0x00008a00ff097b82 */ /* 0x000ee20000000800 */
[----:B------:R4:W-:Y:S01]  /*8ce20*/  @P4 STG.E.U8 desc[UR60][R246.64], R107 ;  /* 0x0000006bf6004986 */ /* 0x0009e2000c10113c */
[----:B------:R-:W-:Y:S02]  /*8ce30*/  ISETP.LT.AND P4, PT, R17, R24, !P6 ;  /* 0x000000181100720c */ /* 0x000fe40007781270 */
[----:B----4-:R-:W-:-:S04]  /*8ce40*/  ISETP.LT.AND P6, PT, R14, R7, !P6 ;  /* 0x000000070e00720c */ /* 0x010fc800077c1270 */
[----:B------:R-:W4:Y:S01]  /*8ce50*/  LDC.64 R6, c[0x0][0x228] ;  /* 0x00008a00ff067b82 */ /* 0x000f220000000a00 */
[----:B------:R-:W-:Y:S01]  /*8ce60*/  VIADD R0, R10, 0x71 ;  /* 0x000000710a007836 */ /* 0x000fe20000000000 */
[----:B------:R-:W4:Y:S04]  /*8ce70*/  LDL.LU.64 R28, [R1+0x290] ;  /* 0x00029000011c7983 */ /* 0x000f280000300a00 */
[----:B------:R-:W4:Y:S02]  /*8ce80*/  LDL.LU.64 R246, [R1+0x288] ;  /* 0x0002880001f67983 */ /* 0x000f240000300a00 */
[----:B------:R-:W4:Y:S08]  /*8ce90*/  LDC R23, c[0x0][0x228] ;  /* 0x00008a00ff177b82 */ /* 0x000f300000000800 */
[----:B------:R-:W4:Y:S01]  /*8cea0*/  LDC R24, c[0x0][0x228] ;  /* 0x00008a00ff187b82 */ /* 0x000f220000000800 */
[----:B--2---:R-:W-:-:S02]  /*8ceb0*/  PRMT R5, R108, 0x7770, RZ ;  /* 0x000077706c057816 */ /* 0x004fc400000000ff */
[----:B------:R-:W-:-:S03]  /*8cec0*/  PRMT R3, R108, 0x7771, RZ ;  /* 0x000077716c037816 */ /* 0x000fc600000000ff */
[----:B------:R2:W-:Y:S01]  /*8ced0*/  @P5 STG.E.U8 desc[UR60][R250.64], R5 ;  /* 0x00000005fa005986 */ /* 0x0005e2000c10113c */
[----:B-1----:R-:W-:Y:S02]  /*8cee0*/  ISETP.GE.AND P5, PT, R0, R13, PT ;  /* 0x0000000d0000720c */ /* 0x002fe40003fa6270 */
[----:B------:R-:W-:Y:S01]  /*8cef0*/  PRMT R0, R108, 0x7772, RZ ;  /* 0x000077726c007816 */ /* 0x000fe200000000ff */
[----:B------:R-:W-:Y:S01]  /*8cf00*/  @P3 STG.E.U8 desc[UR60][R244.64], R3 ;  /* 0x00000003f4003986 */ /* 0x000fe2000c10113c */
[----:B------:R-:W1:Y:S03]  /*8cf10*/  LDC R13, c[0x0][0x228] ;  /* 0x00008a00ff0d7b82 */ /* 0x000e660000000800 */
[----:B------:R0:W-:Y:S04]  /*8cf20*/  @P6 STG.E.U8 desc[UR60][R112.64], R0 ;  /* 0x0000000070006986 */ /* 0x0001e8000c10113c */
[----:B--2---:R-:W2:Y:S04]  /*8cf30*/  LDL.LU.64 R250, [R1+0x278] ;  /* 0x0002780001fa7983 */ /* 0x004ea80000300a00 */
[----:B0-----:R-:W4:Y:S01]  /*8cf40*/  LDL.LU.64 R112, [R1+0x2f58] ;  /* 0x002f580001707983 */ /* 0x001f220000300a00 */
[----:B------:R-:W-:-:S02]  /*8cf50*/  ISETP.LT.AND P3, PT, R15, R4, !P5 ;  /* 0x000000040f00720c */ /* 0x000fc40006f61270 */
[----:B------:R-:W-:Y:S01]  /*8cf60*/  PRMT R108, R108, 0x7773, RZ ;  /* 0x000077736c6c7816 */ /* 0x000fe200000000ff */
[----:B------:R-:W2:Y:S01]  /*8cf70*/  LDL.LU.64 R30, [R1+0x270] ;  /* 0x00027000011e7983 */ /* 0x000ea20000300a00 */
[----:B------:R-:W-:Y:S01]  /*8cf80*/  ISETP.LT.AND P6, PT, R16, R11, !P5 ;  /* 0x0000000b1000720c */ /* 0x000fe20006fc1270 */
[----:B------:R-:W-:Y:S01]  /*8cf90*/  VIADD R0, R10, 0x72 ;  /* 0x000000720a007836 */ /* 0x000fe20000000000 */
[----:B------:R-:W0:Y:S01]  /*8cfa0*/  LDC R11, c[0x0][0x228] ;  /* 0x00008a00ff0b7b82 */ /* 0x000e220000000800 */
[----:B------:R3:W-:Y:S01]  /*8cfb0*/  @P4 STG.E.U8 desc[UR60][R248.64], R108 ;  /* 0x0000006cf8004986 */ /* 0x0007e2000c10113c */
[----:B------:R-:W-:Y:S02]  /*8cfc0*/  ISETP.LT.AND P4, PT, R17, R19, !P5 ;  /* 0x000000131100720c */ /* 0x000fe40006f81270 */
[----:B---3--:R-:W-:Y:S01]  /*8cfd0*/  ISETP.LT.AND P5, PT, R14, R9, !P5 ;  /* 0x000000090e00720c */ /* 0x008fe20006fa1270 */
[----:B------:R-:W3:Y:S03]  /*8cfe0*/  LDL.LU.64 R26, [R1+0x268] ;  /* 0x00026800011a7983 */ /* 0x000ee60000300a00 */
[----:B------:R-:W0:Y:S01]  /*8cff0*/  LDC.64 R4, c[0x0][0x228] ;  /* 0x00008a00ff047b82 */ /* 0x000e220000000a00 */
[----:B------:R-:W3:Y:S04]  /*8d000*/  LDL.LU.64 R244, [R1+0x2a8] ;  /* 0x0002a80001f47983 */ /* 0x000ee80000300a00 */
[----:B------:R-:W3:Y:S03]  /*8d010*/  LDL.LU.64 R248, [R1+0x280] ;  /* 0x0002800001f87983 */ /* 0x000ee60000300a00 */
[----:B------:R-:W3:Y:S01]  /*8d020*/  LDC R19, c[0x0][0x228] ;  /* 0x00008a00ff137b82 */ /* 0x000ee20000000800 */
[----:B----4-:R-:W-:-:S02]  /*8d030*/  PRMT R9, R112, 0x7770, RZ ;  /* 0x0000777070097816 */ /* 0x010fc400000000ff */
[----:B------:R-:W-:-:S03]  /*8d040*/  PRMT R3, R112, 0x7771, RZ ;  /* 0x0000777170037816 */ /* 0x000fc600000000ff */
[----:B------:R-:W-:Y:S01]  /*8d050*/  @P3 STG.E.U8 desc[UR60][R32.64], R9 ;  /* 0x0000000920003986 */ /* 0x000fe2000c10113c */
[----:B------:R-:W-:Y:S02]  /*8d060*/  ISETP.GE.AND P3, PT, R0, R7, PT ;  /* 0x000000070000720c */ /* 0x000fe40003f66270 */
[C---:B------:R-:W-:Y:S02]  /*8d070*/  PRMT R0, R112.reuse, 0x7772, RZ ;  /* 0x0000777270007816 */ /* 0x040fe400000000ff */
[----:B------:R-:W-:Y:S01]  /*8d080*/  PRMT R112, R112, 0x7773, RZ ;  /* 0x0000777370707816 */ /* 0x000fe200000000ff */
[----:B------:R-:W-:Y:S04]  /*8d090*/  @P6 STG.E.U8 desc[UR60][R28.64], R3 ;  /* 0x000000031c006986 */ /* 0x000fe8000c10113c */
[----:B------:R-:W-:Y:S04]  /*8d0a0*/  @P5 STG.E.U8 desc[UR60][R246.64], R0 ;  /* 0x00000000f6005986 */ /* 0x000fe8000c10113c */
[----:B--2---:R2:W-:Y:S04]  /*8d0b0*/  @P4 STG.E.U8 desc[UR60][R250.64], R112 ;  /* 0x00000070fa004986 */ /* 0x0045e8000c10113c */
[----:B--2---:R-:W2:Y:S01]  /*8d0c0*/  LDL.LU.64 R250, [R1+0x300] ;  /* 0x0003000001fa7983 */ /* 0x004ea20000300a00 */
[----:B------:R-:W-:-:S02]  /*8d0d0*/  ISETP.LT.AND P6, PT, R15, R2, !P3 ;  /* 0x000000020f00720c */ /* 0x000fc40005fc1270 */
[----:B-1----:R-:W-:Y:S01]  /*8d0e0*/  ISETP.LT.AND P5, PT, R16, R13, !P3 ;  /* 0x0000000d1000720c */ /* 0x002fe20005fa1270 */
[----:B------:R-:W-:Y:S01]  /*8d0f0*/  VIADD R0, R10, 0x73 ;  /* 0x000000730a007836 */ /* 0x000fe20000000000 */
[----:B------:R-:W-:Y:S01]  /*8d100*/  ISETP.LT.AND P4, PT, R17, R23, !P3 ;  /* 0x000000171100720c */ /* 0x000fe20005f81270 */
[----:B------:R-:W4:Y:S01]  /*8d110*/  LDL.LU.64 R28, [R1+0x350] ;  /* 0x00035000011c7983 */ /* 0x000f220000300a00 */
[----:B0-----:R-:W-:Y:S01]  /*8d120*/  ISETP.LT.AND P3, PT, R14, R11, !P3 ;  /* 0x0000000b0e00720c */ /* 0x001fe20005f61270 */
[----:B------:R-:W0:Y:S01]  /*8d130*/  LDC R13, c[0x0][0x228] ;  /* 0x00008a00ff0d7b82 */ /* 0x000e220000000800 */
[C---:B------:R-:W-:Y:S01]  /*8d140*/  PRMT R9, R109.reuse, 0x7770, RZ ;  /* 0x000077706d097816 */ /* 0x040fe200000000ff */
[----:B------:R-:W4:Y:S01]  /*8d150*/  LDL.LU.64 R246, [R1+0x328] ;  /* 0x0003280001f67983 */ /* 0x000f220000300a00 */
[----:B------:R-:W-:-:S03]  /*8d160*/  PRMT R7, R109, 0x7771, RZ ;  /* 0x000077716d077816 */ /* 0x000fc600000000ff */
[----:B------:R-:W-:Y:S01]  /*8d170*/  @P6 STG.E.U8 desc[UR60][R30.64], R9 ;  /* 0x000000091e006986 */ /* 0x000fe2000c10113c */
[----:B------:R-:W-:Y:S01]  /*8d180*/  ISETP.GE.AND P6, PT, R0, R5, PT ;  /* 0x000000050000720c */ /* 0x000fe20003fc6270 */
[----:B------:R-:W1:Y:S01]  /*8d190*/  LDC.64 R2, c[0x0][0x228] ;  /* 0x00008a00ff027b82 */ /* 0x000e620000000a00 */
[----:B------:R-:W-:Y:S01]  /*8d1a0*/  PRMT R0, R109, 0x7772, RZ ;  /* 0x000077726d007816 */ /* 0x000fe200000000ff */
[----:B---3--:R3:W-:Y:S01]  /*8d1b0*/  @P5 STG.E.U8 desc[UR60][R26.64], R7 ;  /* 0x000000071a005986 */ /* 0x0087e2000c10113c */
[----:B------:R-:W-:-:S03]  /*8d1c0*/  ISETP.LT.AND P5, PT, R15, R8, !P6 ;  /* 0x000000080f00720c */ /* 0x000fc600077a1270 */
[----:B------:R-:W-:Y:S01]  /*8d1d0*/  @P3 STG.E.U8 desc[UR60][R244.64], R0 ;  /* 0x00000000f4003986 */ /* 0x000fe2000c10113c */
[----:B------:R-:W-:Y:S01]  /*8d1e0*/  ISETP.LT.AND P3, PT, R16, R19, !P6 ;  /* 0x000000131000720c */ /* 0x000fe20007761270 */
[----:B------:R-:W4:Y:S01]  /*8d1f0*/  LDC R11, c[0x0][0x228] ;  /* 0x00008a00ff0b7b82 */ /* 0x000f220000000800 */
[----:B------:R-:W-:Y:S02]  /*8d200*/  PRMT R109, R109, 0x7773, RZ ;  /* 0x000077736d6d7816 */ /* 0x000fe400000000ff */
[C---:B------:R-:W-:Y:S02]  /*8d210*/  PRMT R5, R113.reuse, 0x7771, RZ ;  /* 0x0000777171057816 */ /* 0x040fe400000000ff */
[----:B---3--:R-:W-:Y:S01]  /*8d220*/  PRMT R7, R113, 0x7770, RZ ;  /* 0x0000777071077816 */ /* 0x008fe200000000ff */
[----:B------:R3:W-:Y:S02]  /*8d230*/  @P4 STG.E.U8 desc[UR60][R248.64], R109 ;  /* 0x0000006df8004986 */ /* 0x0007e4000c10113c */
[----:B------:R-:W4:Y:S08]  /*8d240*/  LDC R23, c[0x0][0x228] ;  /* 0x00008a00ff177b82 */ /* 0x000f300000000800 */
[----:B------:R-:W4:Y:S01]  /*8d250*/  LDC R19, c[0x0][0x228] ;  /* 0x00008a00ff137b82 */ /* 0x000f220000000800 */
[----:B---3--:R-:W3:Y:S04]  /*8d260*/  LDL.LU.64 R248, [R1+0x3a0] ;  /* 0x0003a00001f87983 */ /* 0x008ee80000300a00 */
[----:B------:R-:W3:Y:S03]  /*8d270*/  LDL.LU.64 R244, [R1+0x398] ;  /* 0x0003980001f47983 */ /* 0x000ee60000300a00 */
[----:B------:R-:W3:Y:S01]  /*8d280*/  LDC.64 R8, c[0x0][0x228] ;  /* 0x00008a00ff087b82 */ /* 0x000ee20000000a00 */
[----:B--2---:R2:W-:Y:S04]  /*8d290*/  @P5 STG.E.U8 desc[UR60][R250.64], R7 ;  /* 0x00000007fa005986 */ /* 0x0045e8000c10113c */
[----:B------:R0:W-:Y:S04]  /*8d2a0*/  @P3 STG.E.U8 desc[UR60][R110.64], R5 ;  /* 0x000000056e003986 */ /* 0x0001e8000c10113c */
[----:B--2---:R-:W2:Y:S01]  /*8d2b0*/  LDL.LU.64 R250, [R1+0x3c8] ;  /* 0x0003c80001fa7983 */ /* 0x004ea20000300a00 */
[----:B------:R-:W-:Y:S01]  /*8d2c0*/  ISETP.LT.AND P4, PT, R17, R24, !P6 ;  /* 0x000000181100720c */ /* 0x000fe20007781270 */
[----:B------:R-:W-:Y:S01]  /*8d2d0*/  VIADD R0, R10, 0x74 ;  /* 0x000000740a007836 */ /* 0x000fe20000000000 */
[----:B------:R-:W3:Y:S01]  /*8d2e0*/  LDC R7, c[0x0][0x228] ;  /* 0x00008a00ff077b82 */ /* 0x000ee20000000800 */
[----:B0-----:R-:W3:Y:S01]  /*8d2f0*/  LDL.LU.64 R110, [R1+0x2f50] ;  /* 0x002f5000016e7983 */ /* 0x001ee20000300a00 */
[----:B------:R-:W-:-:S02]  /*8d300*/  ISETP.LT.AND P6, PT, R14, R13, !P6 ;  /* 0x0000000d0e00720c */ /* 0x000fc400077c1270 */
[----:B-1----:R-:W-:Y:S01]  /*8d310*/  ISETP.GE.AND P5, PT, R0, R3, PT ;  /* 0x000000030000720c */ /* 0x002fe20003fa6270 */
[----:B------:R-:W2:Y:S01]  /*8d320*/  LDL.LU.64 R32, [R1+0x440] ;  /* 0x0004400001207983 */ /* 0x000ea20000300a00 */
[----:B------:R-:W-:Y:S02]  /*8d330*/  PRMT R0, R113, 0x7772, RZ ;  /* 0x0000777271007816 */ /* 0x000fe400000000ff */
[----:B------:R-:W-:Y:S01]  /*8d340*/  ISETP.LT.AND P3, PT, R15, R22, !P5 ;  /* 0x000000160f00720c */ /* 0x000fe20006f61270 */
[----:B------:R-:W0:Y:S01]  /*8d350*/  LDC R13, c[0x0][0x228] ;  /* 0x00008a00ff0d7b82 */ /* 0x000e220000000800 */
[----:B------:R-:W-:-:S05]  /*8d360*/  PRMT R113, R113, 0x7773, RZ ;  /* 0x0000777371717816 */ /* 0x000fca00000000ff */
[----:B----4-:R1:W-:Y:S01]  /*8d370*/  @P6 STG.E.U8 desc[UR60][R28.64], R0 ;  /* 0x000000001c006986 */ /* 0x0103e2000c10113c */
[----:B------:R-:W-:Y:S01]  /*8d380*/  ISETP.LT.AND P6, PT, R16, R11, !P5 ;  /* 0x0000000b1000720c */ /* 0x000fe20006fc1270 */
[----:B------:R-:W4:Y:S02]  /*8d390*/  LDC R24, c[0x0][0x228] ;  /* 0x00008a00ff187b82 */ /* 0x000f240000000800 */
[----:B------:R1:W-:Y:S01]  /*8d3a0*/  @P4 STG.E.U8 desc[UR60][R246.64], R113 ;  /* 0x00000071f6004986 */ /* 0x0003e2000c10113c */
[----:B------:R-:W-:Y:S02]  /*8d3b0*/  ISETP.LT.AND P4, PT, R17, R23, !P5 ;  /* 0x000000171100720c */ /* 0x000fe40006f81270 */
[----:B------:R-:W-:-:S03]  /*8d3c0*/  ISETP.LT.AND P5, PT, R14, R19, !P5 ;  /* 0x000000130e00720c */ /* 0x000fc60006fa1270 */
[----:B------:R-:W4:Y:S01]  /*8d3d0*/  LDC R11, c[0x0][0x228] ;  /* 0x00008a00ff0b7b82 */ /* 0x000f220000000800 */
[----:B-1----:R-:W-:Y:S01]  /*8d3e0*/  VIADD R0, R10, 0x75 ;  /* 0x000000750a007836 */ /* 0x002fe20000000000 */
[----:B------:R-:W4:Y:S04]  /*8d3f0*/  LDL.LU.64 R28, [R1+0x438] ;  /* 0x00043800011c7983 */ /* 0x000f280000300a00 */
[----:B------:R-:W4:Y:S02]  /*8d400*/  LDL.LU.64 R246, [R1+0x498] ;  /* 0x0004980001f67983 */ /* 0x000f240000300a00 */
[----:B------:R-:W1:Y:S08]  /*8d410*/  LDC.64 R22, c[0x0][0x228] ;  /* 0x00008a00ff167b82 */ /* 0x000e700000000a00 */
[----:B------:R-:W1:Y:S01]  /*8d420*/  LDC R19, c[0x0][0x228] ;  /* 0x00008a00ff137b82 */ /* 0x000e620000000800 */
[----:B---3--:R-:W-:-:S02]  /*8d430*/  PRMT R5, R110, 0x7770, RZ ;  /* 0x000077706e057816 */ /* 0x008fc400000000ff */
[----:B------:R-:W-:-:S03]  /*8d440*/  PRMT R3, R110, 0x7771, RZ ;  /* 0x000077716e037816 */ /* 0x000fc600000000ff */
[----:B------:R3:W-:Y:S01]  /*8d450*/  @P3 STG.E.U8 desc[UR60][R248.64], R5 ;  /* 0x00000005f8003986 */ /* 0x0007e2000c10113c */
[----:B------:R-:W-:Y:S02]  /*8d460*/  ISETP.GE.AND P3, PT, R0, R9, PT ;  /* 0x000000090000720c */ /* 0x000fe40003f66270 */
[----:B------:R-:W-:Y:S01]  /*8d470*/  PRMT R0, R110, 0x7772, RZ ;  /* 0x000077726e007816 */ /* 0x000fe200000000ff */
[----:B------:R-:W-:Y:S01]  /*8d480*/  @P6 STG.E.U8 desc[UR60][R244.64], R3 ;  /* 0x00000003f4006986 */ /* 0x000fe2000c10113c */
[----:B------:R-:W1:Y:S03]  /*8d490*/  LDC R9, c[0x0][0x228] ;  /* 0x00008a00ff097b82 */ /* 0x000e660000000800 */
[----:B------:R0:W-:Y:S04]  /*8d4a0*/  @P5 STG.E.U8 desc[UR60][R114.64], R0 ;  /* 0x0000000072005986 */ /* 0x0001e8000c10113c */
[----:B---3--:R-:W3:Y:S04]  /*8d4b0*/  LDL.LU.64 R248, [R1+0x468] ;  /* 0x0004680001f87983 */ /* 0x008ee80000300a00 */
[----:B0-----:R-:W3:Y:S01]  /*8d4c0*/  LDL.LU.64 R114, [R1+0x2f48] ;  /* 0x002f480001727983 */ /* 0x001ee20000300a00 */
[----:B------:R-:W-:-:S02]  /*8d4d0*/  ISETP.LT.AND P6, PT, R15, R12, !P3 ;  /* 0x0000000c0f00720c */ /* 0x000fc40005fc1270 */
[----:B------:R-:W-:Y:S01]  /*8d4e0*/  PRMT R110, R110, 0x7773, RZ ;  /* 0x000077736e6e7816 */ /* 0x000fe200000000ff */
[----:B------:R-:W3:Y:S01]  /*8d4f0*/  LDL.LU.64 R30, [R1+0x4e8] ;  /* 0x0004e800011e7983 */ /* 0x000ee20000300a00 */
[----:B------:R-:W-:Y:S01]  /*8d500*/  ISETP.LT.AND P5, PT, R16, R7, !P3 ;  /* 0x000000071000720c */ /* 0x000fe20005fa1270 */
[----:B------:R-:W-:Y:S01]  /*8d510*/  VIADD R0, R10, 0x76 ;  /* 0x000000760a007836 */ /* 0x000fe20000000000 */
[----:B------:R-:W0:Y:S01]  /*8d520*/  LDC R7, c[0x0][0x228] ;  /* 0x00008a00ff077b82 */ /* 0x000e220000000800 */
[----:B--2---:R2:W-:Y:S01]  /*8d530*/  @P4 STG.E.U8 desc[UR60][R250.64], R110 ;  /* 0x0000006efa004986 */ /* 0x0045e2000c10113c */
[----:B------:R-:W-:Y:S02]  /*8d540*/  ISETP.LT.AND P4, PT, R17, R13, !P3 ;  /* 0x0000000d1100720c */ /* 0x000fe40005f81270 */
[----:B----4-:R-:W-:Y:S01]  /*8d550*/  ISETP.LT.AND P3, PT, R14, R11, !P3 ;  /* 0x0000000b0e00720c */ /* 0x010fe20005f61270 */
[----:B------:R-:W4:Y:S03]  /*8d560*/  LDL.LU.64 R26, [R1+0x4e0] ;  /* 0x0004e000011a7983 */ /* 0x000f260000300a00 */
[----:B------:R-:W0:Y:S01]  /*8d570*/  LDC.64 R12, c[0x0][0x228] ;  /* 0x00008a00ff0c7b82 */ /* 0x000e220000000a00 */
[----:B------:R-:W4:Y:S04]  /*8d580*/  LDL.LU.64 R244, [R1+0x538] ;  /* 0x0005380001f47983 */ /* 0x000f280000300a00 */
[----:B--2---:R-:W2:Y:S03]  /*8d590*/  LDL.LU.64 R250, [R1+0x510] ;  /* 0x0005100001fa7983 */ /* 0x004ea60000300a00 */
[----:B------:R-:W4:Y:S01]  /*8d5a0*/  LDC R11, c[0x0][0x228] ;  /* 0x00008a00ff0b7b82 */ /* 0x000f220000000800 */
[----:B---3--:R-:W-:-:S02]  /*8d5b0*/  PRMT R5, R114, 0x7770, RZ ;  /* 0x0000777072057816 */ /* 0x008fc400000000ff */
        /* <DEDUP_REMOVED lines=9> */
[----:B---3--:R-:W3:Y:S01]  /*8d650*/  LDL.LU.64 R248, [R1+0x588] ;  /* 0x0005880001f87983 */ /* 0x008ee20000300a00 */
[----:B------:R-:W-:-:S02]  /*8d660*/  ISETP.LT.AND P5, PT, R15, R6, !P6 ;  /* 0x000000060f00720c */ /* 0x000fc400077a1270 */
[----:B------:R-:W-:Y:S01]  /*8d670*/  ISETP.LT.AND P3, PT, R16, R9, !P6 ;  /* 0x000000091000720c */ /* 0x000fe20007761270 */
[----:B------:R-:W-:Y:S01]  /*8d680*/  VIADD R0, R10, 0x77 ;  /* 0x000000770a007836 */ /* 0x000fe20000000000 */
[----:B------:R-:W1:Y:S01]  /*8d690*/  LDC R9, c[0x0][0x228] ;  /* 0x00008a00ff097b82 */ /* 0x000e620000000800 */
[----:B------:R-:W-:Y:S01]  /*8d6a0*/  ISETP.LT.AND P4, PT, R17, R24, !P6 ;  /* 0x000000181100720c */ /* 0x000fe20007781270 */
[----:B------:R-:W3:Y:S01]  /*8d6b0*/  LDL.LU.64 R28, [R1+0x5e0] ;  /* 0x0005e000011c7983 */ /* 0x000ee20000300a00 */
[----:B0-----:R-:W-:Y:S02]  /*8d6c0*/  ISETP.LT.AND P6, PT, R14, R7, !P6 ;  /* 0x000000070e00720c */ /* 0x001fe400077c1270 */
[C---:B------:R-:W-:Y:S01]  /*8d6d0*/  PRMT R5, R111.reuse, 0x7770, RZ ;  /* 0x000077706f057816 */ /* 0x040fe200000000ff */
[----:B------:R-:W3:Y:S01]  /*8d6e0*/  LDL.LU.64 R246, [R1+0x5b0] ;  /* 0x0005b00001f67983 */ /* 0x000ee20000300a00 */
[----:B------:R-:W-:Y:S01]  /*8d6f0*/  PRMT R3, R111, 0x7771, RZ ;  /* 0x000077716f037816 */ /* 0x000fe200000000ff */
[----:B------:R-:W0:Y:S02]  /*8d700*/  LDC.64 R6, c[0x0][0x228] ;  /* 0x00008a00ff067b82 */ /* 0x000e240000000a00 */
[----:B------:R-:W-:Y:S01]  /*8d710*/  @P5 STG.E.U8 desc[UR60][R30.64], R5 ;  /* 0x000000051e005986 */ /* 0x000fe2000c10113c */
[----:B------:R-:W-:-:S02]  /*8d720*/  ISETP.GE.AND P5, PT, R0, R13, PT ;  /* 0x0000000d0000720c */ /* 0x000fc40003fa6270 */
[----:B------:R-:W-:Y:S01]  /*8d730*/  PRMT R0, R111, 0x7772, RZ ;  /* 0x000077726f007816 */ /* 0x000fe200000000ff */
[----:B----4-:R4:W-:Y:S01]  /*8d740*/  @P3 STG.E.U8 desc[UR60][R26.64], R3 ;  /* 0x000000031a003986 */ /* 0x0109e2000c10113c */
        /* <DEDUP_REMOVED lines=10> */
[----:B----4-:R-:W-:Y:S01]  /*8d7f0*/  PRMT R3, R115, 0x7771, RZ ;  /* 0x0000777173037816 */ /* 0x010fe200000000ff */
[----:B------:R-:W-:Y:S02]  /*8d800*/  VIADD R0, R10, 0x78 ;  /* 0x000000780a007836 */ /* 0x000fe40000000000 */
[----:B------:R-:W1:Y:S01]  /*8d810*/  LDC.64 R4, c[0x0][0x228] ;  /* 0x00008a00ff047b82 */ /* 0x000e620000000a00 */
[----:B--2---:R-:W2:Y:S04]  /*8d820*/  LDL.LU.64 R250, [R1+0x638] ;  /* 0x0006380001fa7983 */ /* 0x004ea80000300a00 */
[----:B------:R-:W4:Y:S03]  /*8d830*/  LDL.LU.64 R244, [R1+0x630] ;  /* 0x0006300001f47983 */ /* 0x000f260000300a00 */
[----:B------:R-:W4:Y:S08]  /*8d840*/  LDC R19, c[0x0][0x228] ;  /* 0x00008a00ff137b82 */ /* 0x000f300000000800 */
[----:B------:R-:W4:Y:S01]  /*8d850*/  LDC R24, c[0x0][0x228] ;  /* 0x00008a00ff187b82 */ /* 0x000f220000000800 */
[----:B---3--:R3:W-:Y:S04]  /*8d860*/  @P3 STG.E.U8 desc[UR60][R248.64], R9 ;  /* 0x00000009f8003986 */ /* 0x0087e8000c10113c */
[----:B------:R0:W-:Y:S04]  /*8d870*/  @P6 STG.E.U8 desc[UR60][R116.64], R3 ;  /* 0x0000000374006986 */ /* 0x0001e8000c10113c */
[----:B---3--:R-:W3:Y:S04]  /*8d880*/  LDL.LU.64 R248, [R1+0x658] ;  /* 0x0006580001f87983 */ /* 0x008ee80000300a00 */
[----:B0-----:R-:W2:Y:S01]  /*8d890*/  LDL.LU.64 R116, [R1+0x2f40] ;  /* 0x002f400001747983 */ /* 0x001ea20000300a00 */
[----:B------:R-:W-:-:S02]  /*8d8a0*/  ISETP.GE.AND P3, PT, R0, R7, PT ;  /* 0x000000070000720c */ /* 0x000fc40003f66270 */
[----:B------:R-:W-:Y:S01]  /*8d8b0*/  PRMT R0, R115, 0x7772, RZ ;  /* 0x0000777273007816 */ /* 0x000fe200000000ff */
[----:B------:R-:W3:Y:S01]  /*8d8c0*/  LDL.LU.64 R32, [R1+0x6d0] ;  /* 0x0006d00001207983 */ /* 0x000ee20000300a00 */
[----:B------:R-:W-:Y:S02]  /*8d8d0*/  ISETP.LT.AND P6, PT, R15, R2, !P3 ;  /* 0x000000020f00720c */ /* 0x000fe40005fc1270 */
[----:B------:R-:W-:Y:S01]  /*8d8e0*/  PRMT R115, R115, 0x7773, RZ ;  /* 0x0000777373737816 */ /* 0x000fe200000000ff */
[----:B------:R0:W-:Y:S01]  /*8d8f0*/  @P5 STG.E.U8 desc[UR60][R28.64], R0 ;  /* 0x000000001c005986 */ /* 0x0001e2000c10113c */
[----:B------:R-:W-:Y:S01]  /*8d900*/  ISETP.LT.AND P5, PT, R16, R13, !P3 ;  /* 0x0000000d1000720c */ /* 0x000fe20005fa1270 */
[----:B------:R-:W3:Y:S02]  /*8d910*/  LDC.64 R2, c[0x0][0x228] ;  /* 0x00008a00ff027b82 */ /* 0x000ee40000000a00 */
[----:B------:R1:W-:Y:S01]  /*8d920*/  @P4 STG.E.U8 desc[UR60][R246.64], R115 ;  /* 0x00000073f6004986 */ /* 0x0003e2000c10113c */
[----:B------:R-:W-:-:S02]  /*8d930*/  ISETP.LT.AND P4, PT, R17, R23, !P3 ;  /* 0x000000171100720c */ /* 0x000fc40005f81270 */
[----:B------:R-:W-:-:S03]  /*8d940*/  ISETP.LT.AND P3, PT, R14, R11, !P3 ;  /* 0x0000000b0e00720c */ /* 0x000fc60005f61270 */
[----:B------:R-:W3:Y:S01]  /*8d950*/  LDC R13, c[0x0][0x228] ;  /* 0x00008a00ff0d7b82 */ /* 0x000ee20000000800 */
[----:B0-----:R-:W-:Y:S01]  /*8d960*/  VIADD R0, R10, 0x79 ;  /* 0x000000790a007836 */ /* 0x001fe20000000000 */
[----:B------:R-:W3:Y:S04]  /*8d970*/  LDL.LU.64 R28, [R1+0x6c8] ;  /* 0x0006c800011c7983 */ /* 0x000ee80000300a00 */
[----:B-1----:R-:W3:Y:S02]  /*8d980*/  LDL.LU.64 R246, [R1+0x728] ;  /* 0x0007280001f67983 */ /* 0x002ee40000300a00 */
[----:B------:R-:W0:Y:S08]  /*8d990*/  LDC R11, c[0x0][0x228] ;  /* 0x00008a00ff0b7b82 */ /* 0x000e300000000800 */
[----:B------:R-:W1:Y:S01]  /*8d9a0*/  LDC R23, c[0x0][0x228] ;  /* 0x00008a00ff177b82 */ /* 0x000e620000000800 */
[----:B--2---:R-:W-:-:S02]  /*8d9b0*/  PRMT R9, R116, 0x7770, RZ ;  /* 0x0000777074097816 */ /* 0x004fc400000000ff */
[----:B------:R-:W-:-:S03]  /*8d9c0*/  PRMT R7, R116, 0x7771, RZ ;  /* 0x0000777174077816 */ /* 0x000fc600000000ff */
[----:B------:R2:W-:Y:S01]  /*8d9d0*/  @P6 STG.E.U8 desc[UR60][R250.64], R9 ;  /* 0x00000009fa006986 */ /* 0x0005e2000c10113c */
[----:B------:R-:W-:Y:S02]  /*8d9e0*/  ISETP.GE.AND P6, PT, R0, R5, PT ;  /* 0x000000050000720c */ /* 0x000fe40003fc6270 */
[----:B------:R-:W-:Y:S01]  /*8d9f0*/  PRMT R0, R116, 0x7772, RZ ;  /* 0x0000777274007816 */ /* 0x000fe200000000ff */
[----:B----4-:R-:W-:Y:S04]  /*8da00*/  @P5 STG.E.U8 desc[UR60][R244.64], R7 ;  /* 0x00000007f4005986 */ /* 0x010fe8000c10113c */
[----:B------:R4:W-:Y:S04]  /*8da10*/  @P3 STG.E.U8 desc[UR60][R120.64], R0 ;  /* 0x0000000078003986 */ /* 0x0009e8000c10113c */
[----:B--2---:R-:W2:Y:S04]  /*8da20*/  LDL.LU.64 R250, [R1+0x6f8] ;  /* 0x0006f80001fa7983 */ /* 0x004ea80000300a00 */
[----:B----4-:R-:W4:Y:S01]  /*8da30*/  LDL.LU.64 R120, [R1+0x2f38] ;  /* 0x002f380001787983 */ /* 0x010f220000300a00 */
[----:B------:R-:W-:-:S02]  /*8da40*/  ISETP.LT.AND P5, PT, R15, R8, !P6 ;  /* 0x000000080f00720c */ /* 0x000fc400077a1270 */
[----:B------:R-:W-:Y:S01]  /*8da50*/  PRMT R116, R116, 0x7773, RZ ;  /* 0x0000777374747816 */ /* 0x000fe200000000ff */
[----:B------:R-:W2:Y:S01]  /*8da60*/  LDL.LU.64 R30, [R1+0x778] ;  /* 0x00077800011e7983 */ /* 0x000ea20000300a00 */
[----:B------:R-:W-:Y:S01]  /*8da70*/  ISETP.LT.AND P3, PT, R16, R19, !P6 ;  /* 0x000000131000720c */ /* 0x000fe20007761270 */
[----:B------:R-:W-:Y:S01]  /*8da80*/  VIADD R0, R10, 0x7a ;  /* 0x0000007a0a007836 */ /* 0x000fe20000000000 */
[----:B------:R-:W1:Y:S01]  /*8da90*/  LDC R19, c[0x0][0x228] ;  /* 0x00008a00ff137b82 */ /* 0x000e620000000800 */
[----:B---3--:R3:W-:Y:S01]  /*8daa0*/  @P4 STG.E.U8 desc[UR60][R248.64], R116 ;  /* 0x00000074f8004986 */ /* 0x0087e2000c10113c */
[----:B------:R-:W-:Y:S02]  /*8dab0*/  ISETP.LT.AND P4, PT, R17, R24, !P6 ;  /* 0x000000181100720c */ /* 0x000fe40007781270 */
[----:B------:R-:W-:Y:S01]  /*8dac0*/  ISETP.LT.AND P6, PT, R14, R13, !P6 ;  /* 0x0000000d0e00720c */ /* 0x000fe200077c1270 */
[----:B------:R-:W2:Y:S03]  /*8dad0*/  LDL.LU.64 R26, [R1+0x770] ;  /* 0x00077000011a7983 */ /* 0x000ea60000300a00 */
[----:B------:R-:W1:Y:S01]  /*8dae0*/  LDC.64 R8, c[0x0][0x228] ;  /* 0x00008a00ff087b82 */ /* 0x000e620000000a00 */
[----:B------:R-:W2:Y:S04]  /*8daf0*/  LDL.LU.64 R244, [R1+0x7c8] ;  /* 0x0007c80001f47983 */ /* 0x000ea80000300a00 */
[----:B---3--:R-:W3:Y:S03]  /*8db00*/  LDL.LU.64 R248, [R1+0x7a0] ;  /* 0x0007a00001f87983 */ /* 0x008ee60000300a00 */
[----:B------:R-:W3:Y:S08]  /*8db10*/  LDC R13, c[0x0][0x228] ;  /* 0x00008a00ff0d7b82 */ /* 0x000ef00000000800 */
[----:B------:R-:W3:Y:S01]  /*8db20*/  LDC R24, c[0x0][0x228] ;  /* 0x00008a00ff187b82 */ /* 0x000ee20000000800 */
        /* <DEDUP_REMOVED lines=32> */
[----:B---3--:R-:W-:Y:S01]  /*8dd30*/  PRMT R3, R121, 0x7771, RZ ;  /* 0x0000777179037816 */ /* 0x008fe200000000ff */
[----:B------:R1:W-:Y:S02]  /*8dd40*/  @P4 STG.E.U8 desc[UR60][R248.64], R117 ;  /* 0x00000075f8004986 */ /* 0x0003e4000c10113c */
[----:B------:R-:W3:Y:S08]  /*8dd50*/  LDC R7, c[0x0][0x228] ;  /* 0x00008a00ff077b82 */ /* 0x000ef00000000800 */
[----:B------:R-:W3:Y:S01]  /*8dd60*/  LDC R19, c[0x0][0x228] ;  /* 0x00008a00ff137b82 */ /* 0x000ee20000000800 */
[----:B-1----:R-:W3:Y:S04]  /*8dd70*/  LDL.LU.64 R248, [R1+0x8c0] ;  /* 0x0008c00001f87983 */ /* 0x002ee80000300a00 */
[----:B------:R-:W3:Y:S04]  /*8dd80*/  LDL.LU.64 R244, [R1+0x8b8] ;  /* 0x0008b80001f47983 */ /* 0x000ee80000300a00 */
[----:B--2---:R1:W-:Y:S04]  /*8dd90*/  @P6 STG.E.U8 desc[UR60][R250.64], R5 ;  /* 0x00000005fa006986 */ /* 0x0043e8000c10113c */
[----:B------:R2:W-:Y:S04]  /*8dda0*/  @P5 STG.E.U8 desc[UR60][R118.64], R3 ;  /* 0x0000000376005986 */ /* 0x0005e8000c10113c */
[----:B-1----:R-:W3:Y:S04]  /*8ddb0*/  LDL.LU.64 R250, [R1+0x8e8] ;  /* 0x0008e80001fa7983 */ /* 0x002ee80000300a00 */
[----:B--2---:R-:W2:Y:S01]  /*8ddc0*/  LDL.LU.64 R118, [R1+0x2f30] ;  /* 0x002f300001767983 */ /* 0x004ea20000300a00 */
[----:B------:R-:W-:Y:S01]  /*8ddd0*/  ISETP.LT.AND P4, PT, R17, R13, !P3 ;  /* 0x0000000d1100720c */ /* 0x000fe20005f81270 */
[----:B------:R-:W-:Y:S01]  /*8dde0*/  VIADD R0, R10, 0x7c ;  /* 0x0000007c0a007836 */ /* 0x000fe20000000000 */
[----:B0-----:R-:W-:Y:S01]  /*8ddf0*/  ISETP.LT.AND P3, PT, R14, R11, !P3 ;  /* 0x0000000b0e00720c */ /* 0x001fe20005f61270 */
[----:B------:R-:W2:Y:S01]  /*8de00*/  LDL.LU.64 R32, [R1+0x960] ;  /* 0x0009600001207983 */ /* 0x000ea20000300a00 */
[----:B------:R-:W0:Y:S02]  /*8de10*/  LDC.64 R12, c[0x0][0x228] ;  /* 0x00008a00ff0c7b82 */ /* 0x000e240000000a00 */
[----:B------:R-:W-:-:S02]  /*8de20*/  ISETP.GE.AND P6, PT, R0, R23, PT ;  /* 0x000000170000720c */ /* 0x000fc40003fc6270 */
[C---:B------:R-:W-:Y:S02]  /*8de30*/  PRMT R0, R121.reuse, 0x7772, RZ ;  /* 0x0000777279007816 */ /* 0x040fe400000000ff */
[----:B------:R-:W-:Y:S02]  /*8de40*/  PRMT R121, R121, 0x7773, RZ ;  /* 0x0000777379797816 */ /* 0x000fe400000000ff */
[----:B------:R-:W-:Y:S01]  /*8de50*/  ISETP.LT.AND P5, PT, R15, R6, !P6 ;  /* 0x000000060f00720c */ /* 0x000fe200077a1270 */
[----:B------:R-:W1:Y:S02]  /*8de60*/  LDC R11, c[0x0][0x228] ;  /* 0x00008a00ff0b7b82 */ /* 0x000e640000000800 */
[----:B------:R3:W-:Y:S01]  /*8de70*/  @P3 STG.E.U8 desc[UR60][R28.64], R0 ;  /* 0x000000001c003986 */ /* 0x0007e2000c10113c */
[----:B----4-:R-:W-:-:S03]  /*8de80*/  ISETP.LT.AND P3, PT, R16, R9, !P6 ;  /* 0x000000091000720c */ /* 0x010fc60007761270 */
[----:B------:R4:W-:Y:S01]  /*8de90*/  @P4 STG.E.U8 desc[UR60][R246.64], R121 ;  /* 0x00000079f6004986 */ /* 0x0009e2000c10113c */
[----:B------:R-:W-:Y:S01]  /*8dea0*/  ISETP.LT.AND P4, PT, R17, R24, !P6 ;  /* 0x000000181100720c */ /* 0x000fe20007781270 */
[----:B------:R-:W1:Y:S01]  /*8deb0*/  LDC R9, c[0x0][0x228] ;  /* 0x00008a00ff097b82 */ /* 0x000e620000000800 */
[----:B---3--:R-:W-:Y:S01]  /*8dec0*/  ISETP.LT.AND P6, PT, R14, R7, !P6 ;  /* 0x000000070e00720c */ /* 0x008fe200077c1270 */
[----:B------:R-:W3:Y:S01]  /*8ded0*/  LDL.LU.64 R28, [R1+0x958] ;  /* 0x00095800011c7983 */ /* 0x000ee20000300a00 */
[----:B------:R-:W-:-:S05]  /*8dee0*/  VIADD R3, R10, 0x7d ;  /* 0x0000007d0a037836 */ /* 0x000fca0000000000 */
[----:B------:R-:W3:Y:S01]  /*8def0*/  LDC.64 R6, c[0x0][0x228] ;  /* 0x00008a00ff067b82 */ /* 0x000ee20000000a00 */
[----:B----4-:R-:W4:Y:S07]  /*8df00*/  LDL.LU.64 R246, [R1+0x9b0] ;  /* 0x0009b00001f67983 */ /* 0x010f2e0000300a00 */
[----:B------:R-:W4:Y:S08]  /*8df10*/  LDC R23, c[0x0][0x228] ;  /* 0x00008a00ff177b82 */ /* 0x000f300000000800 */
[----:B------:R-:W4:Y:S01]  /*8df20*/  LDC R24, c[0x0][0x228] ;  /* 0x00008a00ff187b82 */ /* 0x000f220000000800 */
[----:B--2---:R-:W-:-:S02]  /*8df30*/  PRMT R0, R118, 0x7770, RZ ;  /* 0x0000777076007816 */ /* 0x004fc400000000ff */
[----:B------:R-:W-:-:S03]  /*8df40*/  PRMT R5, R118, 0x7771, RZ ;  /* 0x0000777176057816 */ /* 0x000fc600000000ff */
[----:B------:R2:W-:Y:S04]  /*8df50*/  @P5 STG.E.U8 desc[UR60][R248.64], R0 ;  /* 0x00000000f8005986 */ /* 0x0005e8000c10113c */
[----:B------:R-:W-:Y:S01]  /*8df60*/  @P3 STG.E.U8 desc[UR60][R244.64], R5 ;  /* 0x00000005f4003986 */ /* 0x000fe2000c10113c */
[----:B--2---:R-:W-:-:S03]  /*8df70*/  PRMT R0, R118, 0x7772, RZ ;  /* 0x0000777276007816 */ /* 0x004fc600000000ff */
[----:B------:R-:W2:Y:S04]  /*8df80*/  LDL.LU.64 R248, [R1+0x990] ;  /* 0x0009900001f87983 */ /* 0x000ea80000300a00 */
[----:B------:R0:W-:Y:S04]  /*8df90*/  @P6 STG.E.U8 desc[UR60][R122.64], R0 ;  /* 0x000000007a006986 */ /* 0x0001e8000c10113c */
[----:B0-----:R-:W3:Y:S01]  /*8dfa0*/  LDL.LU.64 R122, [R1+0x2f28] ;  /* 0x002f2800017a7983 */ /* 0x001ee20000300a00 */
[----:B------:R-:W-:Y:S02]  /*8dfb0*/  ISETP.GE.AND P5, PT, R3, R13, PT ;  /* 0x0000000d0300720c */ /* 0x000fe40003fa6270 */
[----:B------:R-:W-:Y:S01]  /*8dfc0*/  PRMT R118, R118, 0x7773, RZ ;  /* 0x0000777376767816 */ /* 0x000fe200000000ff */
[----:B------:R-:W2:Y:S01]  /*8dfd0*/  LDL.LU.64 R30, [R1+0xa08] ;  /* 0x000a0800011e7983 */ /* 0x000ea20000300a00 */
[----:B------:R-:W-:Y:S01]  /*8dfe0*/  ISETP.LT.AND P3, PT, R15, R4, !P5 ;  /* 0x000000040f00720c */ /* 0x000fe20006f61270 */
[----:B------:R-:W0:Y:S01]  /*8dff0*/  LDC R13, c[0x0][0x228] ;  /* 0x00008a00ff0d7b82 */ /* 0x000e220000000800 */
[----:B-1----:R-:W-:Y:S01]  /*8e000*/  ISETP.LT.AND P6, PT, R16, R11, !P5 ;  /* 0x0000000b1000720c */ /* 0x002fe20006fc1270 */
[----:B------:R1:W-:Y:S01]  /*8e010*/  @P4 STG.E.U8 desc[UR60][R250.64], R118 ;  /* 0x00000076fa004986 */ /* 0x0003e2000c10113c */
[----:B------:R-:W-:-:S02]  /*8e020*/  ISETP.LT.AND P4, PT, R17, R19, !P5 ;  /* 0x000000131100720c */ /* 0x000fc40006f81270 */
[----:B------:R-:W-:Y:S01]  /*8e030*/  ISETP.LT.AND P5, PT, R14, R9, !P5 ;  /* 0x000000090e00720c */ /* 0x000fe20006fa1270 */
[----:B------:R-:W2:Y:S02]  /*8e040*/  LDL.LU.64 R26, [R1+0xa00] ;  /* 0x000a0000011a7983 */ /* 0x000ea40000300a00 */
[----:B------:R-:W0:Y:S02]  /*8e050*/  LDC R11, c[0x0][0x228] ;  /* 0x00008a00ff0b7b82 */ /* 0x000e240000000800 */
[----:B------:R-:W2:Y:S04]  /*8e060*/  LDL.LU.64 R244, [R1+0xa58] ;  /* 0x000a580001f47983 */ /* 0x000ea80000300a00 */
[----:B-1----:R-:W2:Y:S01]  /*8e070*/  LDL.LU.64 R250, [R1+0xa30] ;  /* 0x000a300001fa7983 */ /* 0x002ea20000300a00 */
[----:B------:R-:W-:Y:S01]  /*8e080*/  VIADD R3, R10, 0x7e ;  /* 0x0000007e0a037836 */ /* 0x000fe20000000000 */
[----:B------:R-:W1:Y:S08]  /*8e090*/  LDC.64 R4, c[0x0][0x228] ;  /* 0x00008a00ff047b82 */ /* 0x000e700000000a00 */
[----:B------:R-:W1:Y:S01]  /*8e0a0*/  LDC R19, c[0x0][0x228] ;  /* 0x00008a00ff137b82 */ /* 0x000e620000000800 */
[----:B---3--:R-:W-:-:S02]  /*8e0b0*/  PRMT R0, R122, 0x7770, RZ ;  /* 0x000077707a007816 */ /* 0x008fc400000000ff */
[----:B------:R-:W-:-:S03]  /*8e0c0*/  PRMT R9, R122, 0x7771, RZ ;  /* 0x000077717a097816 */ /* 0x000fc600000000ff */
[----:B------:R3:W-:Y:S04]  /*8e0d0*/  @P3 STG.E.U8 desc[UR60][R32.64], R0 ;  /* 0x0000000020003986 */ /* 0x0007e8000c10113c */
[----:B------:R-:W-:Y:S01]  /*8e0e0*/  @P6 STG.E.U8 desc[UR60][R28.64], R9 ;  /* 0x000000091c006986 */ /* 0x000fe2000c10113c */
[C---:B---3--:R-:W-:Y:S02]  /*8e0f0*/  PRMT R0, R122.reuse, 0x7772, RZ ;  /* 0x000077727a007816 */ /* 0x048fe400000000ff */
[----:B------:R-:W-:-:S03]  /*8e100*/  PRMT R122, R122, 0x7773, RZ ;  /* 0x000077737a7a7816 */ /* 0x000fc600000000ff */
[----:B----4-:R-:W-:Y:S04]  /*8e110*/  @P5 STG.E.U8 desc[UR60][R246.64], R0 ;  /* 0x00000000f6005986 */ /* 0x010fe8000c10113c */
[----:B--2---:R2:W-:Y:S04]  /*8e120*/  @P4 STG.E.U8 desc[UR60][R248.64], R122 ;  /* 0x0000007af8004986 */ /* 0x0045e8000c10113c */
[----:B--2---:R-:W2:Y:S01]  /*8e130*/  LDL.LU.64 R248, [R1+0xaa8] ;  /* 0x000aa80001f87983 */ /* 0x004ea20000300a00 */
[----:B------:R-:W-:Y:S02]  /*8e140*/  ISETP.GE.AND P3, PT, R3, R7, PT ;  /* 0x000000070300720c */ /* 0x000fe40003f66270 */
[----:B------:R-:W-:Y:S01]  /*8e150*/  PRMT R0, R119, 0x7770, RZ ;  /* 0x0000777077007816 */ /* 0x000fe200000000ff */
[----:B------:R-:W3:Y:S01]  /*8e160*/  LDL.LU.64 R28, [R1+0xaf8] ;  /* 0x000af800011c7983 */ /* 0x000ee20000300a00 */
[----:B------:R-:W-:-:S02]  /*8e170*/  ISETP.LT.AND P6, PT, R15, R2, !P3 ;  /* 0x000000020f00720c */ /* 0x000fc40005fc1270 */
[----:B0-----:R-:W-:Y:S01]  /*8e180*/  ISETP.LT.AND P5, PT, R16, R13, !P3 ;  /* 0x0000000d1000720c */ /* 0x001fe20005fa1270 */
[----:B------:R-:W-:Y:S01]  /*8e190*/  VIADD R7, R10, 0x7f ;  /* 0x0000007f0a077836 */ /* 0x000fe20000000000 */
[----:B------:R-:W-:Y:S01]  /*8e1a0*/  ISETP.LT.AND P4, PT, R17, R23, !P3 ;  /* 0x000000171100720c */ /* 0x000fe20005f81270 */
[----:B------:R-:W4:Y:S01]  /*8e1b0*/  LDL.LU.64 R246, [R1+0xad8] ;  /* 0x000ad80001f67983 */ /* 0x000f220000300a00 */
[----:B------:R-:W-:Y:S01]  /*8e1c0*/  ISETP.LT.AND P3, PT, R14, R11, !P3 ;  /* 0x0000000b0e00720c */ /* 0x000fe20005f61270 */
[----:B------:R-:W0:Y:S01]  /*8e1d0*/  LDC R13, c[0x0][0x228] ;  /* 0x00008a00ff0d7b82 */ /* 0x000e220000000800 */
[----:B------:R-:W-:-:S05]  /*8e1e0*/  PRMT R9, R119, 0x7771, RZ ;  /* 0x0000777177097816 */ /* 0x000fca00000000ff */
[----:B------:R1:W-:Y:S02]  /*8e1f0*/  @P6 STG.E.U8 desc[UR60][R30.64], R0 ;  /* 0x000000001e006986 */ /* 0x0003e4000c10113c */
[----:B-1----:R-:W-:Y:S01]  /*8e200*/  ISETP.GE.AND P6, PT, R7, R5, PT ;  /* 0x000000050700720c */ /* 0x002fe20003fc6270 */
[----:B------:R-:W1:Y:S01]  /*8e210*/  LDC.64 R2, c[0x0][0x228] ;  /* 0x00008a00ff027b82 */ /* 0x000e620000000a00 */
[----:B------:R-:W-:Y:S02]  /*8e220*/  @P5 STG.E.U8 desc[UR60][R26.64], R9 ;  /* 0x000000091a005986 */ /* 0x000fe4000c10113c */
[----:B------:R-:W-:-:S05]  /*8e230*/  ISETP.LT.AND P5, PT, R15, R8, !P6 ;  /* 0x000000080f00720c */ /* 0x000fca00077a1270 */
[----:B------:R-:W3:Y:S01]  /*8e240*/  LDC R11, c[0x0][0x228] ;  /* 0x00008a00ff0b7b82 */ /* 0x000ee20000000800 */
[----:B------:R-:W-:-:S05]  /*8e250*/  PRMT R0, R119, 0x7772, RZ ;  /* 0x0000777277007816 */ /* 0x000fca00000000ff */
[----:B------:R0:W-:Y:S01]  /*8e260*/  @P3 STG.E.U8 desc[UR60][R244.64], R0 ;  /* 0x00000000f4003986 */ /* 0x0001e2000c10113c */
[----:B------:R-:W-:Y:S01]  /*8e270*/  ISETP.LT.AND P3, PT, R16, R19, !P6 ;  /* 0x000000131000720c */ /* 0x000fe20007761270 */
[----:B------:R-:W4:Y:S01]  /*8e280*/  LDC R23, c[0x0][0x228] ;  /* 0x00008a00ff177b82 */ /* 0x000f220000000800 */
[----:B------:R-:W-:Y:S02]  /*8e290*/  PRMT R119, R119, 0x7773, RZ ;  /* 0x0000777377777816 */ /* 0x000fe400000000ff */
[----:B------:R-:W-:-:S03]  /*8e2a0*/  PRMT R7, R123, 0x7771, RZ ;  /* 0x000077717b077816 */ /* 0x000fc600000000ff */
[----:B------:R0:W-:Y:S02]  /*8e2b0*/  @P4 STG.E.U8 desc[UR60][R250.64], R119 ;  /* 0x00000077fa004986 */ /* 0x0001e4000c10113c */
[----:B------:R-:W4:Y:S01]  /*8e2c0*/  LDC R19, c[0x0][0x228] ;  /* 0x00008a00ff137b82 */ /* 0x000f220000000800 */
[----:B0-----:R-:W-:Y:S01]  /*8e2d0*/  PRMT R0, R123, 0x7770, RZ ;  /* 0x000077707b007816 */ /* 0x001fe200000000ff */
[----:B------:R-:W-:-:S06]  /*8e2e0*/  VIADD R5, R10, 0x80 ;  /* 0x000000800a057836 */ /* 0x000fcc0000000000 */
[----:B------:R-:W0:Y:S01]  /*8e2f0*/  LDC.64 R8, c[0x0][0x228] ;  /* 0x00008a00ff087b82 */ /* 0x000e220000000a00 */
[----:B------:R-:W4:Y:S04]  /*8e300*/  LDL.LU.64 R250, [R1+0xb50] ;  /* 0x000b500001fa7983 */ /* 0x000f280000300a00 */
[----:B------:R-:W4:Y:S04]  /*8e310*/  LDL.LU.64 R244, [R1+0xb48] ;  /* 0x000b480001f47983 */ /* 0x000f280000300a00 */
[----:B--2---:R2:W-:Y:S04]  /*8e320*/  @P5 STG.E.U8 desc[UR60][R248.64], R0 ;  /* 0x00000000f8005986 */ /* 0x0045e8000c10113c */
[----:B------:R1:W-:Y:S04]  /*8e330*/  @P3 STG.E.U8 desc[UR60][R124.64], R7 ;  /* 0x000000077c003986 */ /* 0x0003e8000c10113c */
[----:B--2---:R-:W2:Y:S04]  /*8e340*/  LDL.LU.64 R248, [R1+0xb78] ;  /* 0x000b780001f87983 */ /* 0x004ea80000300a00 */
[----:B-1----:R-:W2:Y:S01]  /*8e350*/  LDL.LU.64 R124, [R1+0x2f20] ;  /* 0x002f2000017c7983 */ /* 0x002ea20000300a00 */
[----:B------:R-:W-:Y:S01]  /*8e360*/  ISETP.LT.AND P4, PT, R17, R24, !P6 ;  /* 0x000000181100720c */ /* 0x000fe20007781270 */
[----:B------:R-:W1:Y:S01]  /*8e370*/  LDC R7, c[0x0][0x228] ;  /* 0x00008a00ff077b82 */ /* 0x000e620000000800 */
[----:B------:R-:W-:Y:S01]  /*8e380*/  ISETP.LT.AND P6, PT, R14, R13, !P6 ;  /* 0x0000000d0e00720c */ /* 0x000fe200077c1270 */
[----:B------:R-:W2:Y:S01]  /*8e390*/  LDL.LU.64 R32, [R1+0xbf0] ;  /* 0x000bf00001207983 */ /* 0x000ea20000300a00 */
[----:B------:R-:W-:-:S02]  /*8e3a0*/  ISETP.GE.AND P5, PT, R5, R3, PT ;  /* 0x000000030500720c */ /* 0x000fc40003fa6270 */
[C---:B------:R-:W-:Y:S02]  /*8e3b0*/  PRMT R0, R123.reuse, 0x7772, RZ ;  /* 0x000077727b007816 */ /* 0x040fe400000000ff */
[----:B------:R-:W-:Y:S01]  /*8e3c0*/  PRMT R123, R123, 0x7773, RZ ;  /* 0x000077737b7b7816 */ /* 0x000fe200000000ff */
[----:B------:R-:W1:Y:S01]  /*8e3d0*/  LDC R13, c[0x0][0x228] ;  /* 0x00008a00ff0d7b82 */ /* 0x000e620000000800 */
[----:B------:R-:W-:-:S05]  /*8e3e0*/  ISETP.LT.AND P3, PT, R15, R22, !P5 ;  /* 0x000000160f00720c */ /* 0x000fca0006f61270 */
[----:B---3--:R3:W-:Y:S01]  /*8e3f0*/  @P6 STG.E.U8 desc[UR60][R28.64], R0 ;  /* 0x000000001c006986 */ /* 0x0087e2000c10113c */
[----:B------:R-:W-:Y:S01]  /*8e400*/  ISETP.LT.AND P6, PT, R16, R11, !P5 ;  /* 0x0000000b1000720c */ /* 0x000fe20006fc1270 */
[----:B------:R-:W1:Y:S02]  /*8e410*/  LDC R24, c[0x0][0x228] ;  /* 0x00008a00ff187b82 */ /* 0x000e640000000800 */
[----:B----4-:R4:W-:Y:S01]  /*8e420*/  @P4 STG.E.U8 desc[UR60][R246.64], R123 ;  /* 0x0000007bf6004986 */ /* 0x0109e2000c10113c */
[----:B------:R-:W-:Y:S02]  /*8e430*/  ISETP.LT.AND P4, PT, R17, R23, !P5 ;  /* 0x000000171100720c */ /* 0x000fe40006f81270 */
[----:B------:R-:W-:-:S03]  /*8e440*/  ISETP.LT.AND P5, PT, R14, R19, !P5 ;  /* 0x000000130e00720c */ /* 0x000fc60006fa1270 */
[----:B------:R-:W1:Y:S01]  /*8e450*/  LDC R11, c[0x0][0x228] ;  /* 0x00008a00ff0b7b82 */ /* 0x000e620000000800 */
[----:B---3--:R-:W3:Y:S04]  /*8e460*/  LDL.LU.64 R28, [R1+0xbe8] ;  /* 0x000be800011c7983 */ /* 0x008ee80000300a00 */
[----:B----4-:R-:W4:Y:S01]  /*8e470*/  LDL.LU.64 R246, [R1+0xc40] ;  /* 0x000c400001f67983 */ /* 0x010f220000300a00 */
[----:B--2---:R-:W-:Y:S01]  /*8e480*/  PRMT R5, R124, 0x7771, RZ ;  /* 0x000077717c057816 */ /* 0x004fe200000000ff */
[----:B------:R-:W-:Y:S01]  /*8e490*/  VIADD R3, R10, 0x81 ;  /* 0x000000810a037836 */ /* 0x000fe20000000000 */
[C---:B------:R-:W-:Y:S01]  /*8e4a0*/  PRMT R0, R124.reuse, 0x7770, RZ ;  /* 0x000077707c007816 */ /* 0x040fe200000000ff */
[----:B------:R-:W2:Y:S04]  /*8e4b0*/  LDC.64 R22, c[0x0][0x228] ;  /* 0x00008a00ff167b82 */ /* 0x000ea80000000a00 */
[----:B------:R0:W-:Y:S04]  /*8e4c0*/  @P3 STG.E.U8 desc[UR60][R250.64], R0 ;  /* 0x00000000fa003986 */ /* 0x0001e8000c10113c */
[----:B------:R-:W-:Y:S01]  /*8e4d0*/  @P6 STG.E.U8 desc[UR60][R244.64], R5 ;  /* 0x00000005f4006986 */ /* 0x000fe2000c10113c */
[----:B------:R-:W2:Y:S01]  /*8e4e0*/  LDC R19, c[0x0][0x228] ;  /* 0x00008a00ff137b82 */ /* 0x000ea20000000800 */
[----:B0-----:R-:W-:-:S02]  /*8e4f0*/  PRMT R0, R124, 0x7772, RZ ;  /* 0x000077727c007816 */ /* 0x001fc400000000ff */
        /* <DEDUP_REMOVED lines=30> */
[----:B------:R-:W-:Y:S01]  /*8e6e0*/  VIADD R3, R10, 0x83 ;  /* 0x000000830a037836 */ /* 0x000fe20000000000 */
[----:B------:R-:W-:Y:S01]  /*8e6f0*/  ISETP.LT.AND P5, PT, R15, R6, !P6 ;  /* 0x000000060f00720c */ /* 0x000fe200077a1270 */
[----:B------:R-:W3:Y:S01]  /*8e700*/  LDL.LU.64 R28, [R1+0xd88] ;  /* 0x000d8800011c7983 */ /* 0x000ee20000300a00 */
[----:B0-----:R-:W-:Y:S01]  /*8e710*/  ISETP.LT.AND P3, PT, R16, R9, !P6 ;  /* 0x000000091000720c */ /* 0x001fe20007761270 */
[----:B------:R-:W0:Y:S01]  /*8e720*/  LDC R23, c[0x0][0x228] ;  /* 0x00008a00ff177b82 */ /* 0x000e220000000800 */
[----:B------:R-:W-:Y:S01]  /*8e730*/  ISETP.LT.AND P4, PT, R17, R24, !P6 ;  /* 0x000000181100720c */ /* 0x000fe20007781270 */
[----:B------:R-:W4:Y:S01]  /*8e740*/  LDL.LU.64 R246, [R1+0xd68] ;  /* 0x000d680001f67983 */ /* 0x000f220000300a00 */
[----:B------:R-:W-:-:S05]  /*8e750*/  ISETP.LT.AND P6, PT, R14, R7, !P6 ;  /* 0x000000070e00720c */ /* 0x000fca00077c1270 */
[----:B------:R-:W0:Y:S01]  /*8e760*/  LDC R9, c[0x0][0x228] ;  /* 0x00008a00ff097b82 */ /* 0x000e220000000800 */
[----:B------:R-:W-:Y:S01]  /*8e770*/  PRMT R5, R125, 0x7771, RZ ;  /* 0x000077717d057816 */ /* 0x000fe200000000ff */
[----:B------:R1:W-:Y:S02]  /*8e780*/  @P5 STG.E.U8 desc[UR60][R30.64], R0 ;  /* 0x000000001e005986 */ /* 0x0003e4000c10113c */
[----:B-1----:R-:W-:Y:S02]  /*8e790*/  ISETP.GE.AND P5, PT, R3, R13, PT ;  /* 0x0000000d0300720c */ /* 0x002fe40003fa6270 */
[----:B------:R-:W-:Y:S02]  /*8e7a0*/  @P3 STG.E.U8 desc[UR60][R26.64], R5 ;  /* 0x000000051a003986 */ /* 0x000fe4000c10113c */
[----:B------:R-:W-:Y:S01]  /*8e7b0*/  ISETP.LT.AND P3, PT, R15, R4, !P5 ;  /* 0x000000040f00720c */ /* 0x000fe20006f61270 */
[----:B------:R-:W1:Y:S01]  /*8e7c0*/  LDC.64 R6, c[0x0][0x228] ;  /* 0x00008a00ff067b82 */ /* 0x000e620000000a00 */
[----:B------:R-:W-:-:S02]  /*8e7d0*/  PRMT R0, R125, 0x7772, RZ ;  /* 0x000077727d007816 */ /* 0x000fc400000000ff */
[----:B------:R-:W-:-:S05]  /*8e7e0*/  PRMT R125, R125, 0x7773, RZ ;  /* 0x000077737d7d7816 */ /* 0x000fca00000000ff */
[----:B------:R-:W3:Y:S01]  /*8e7f0*/  LDC R13, c[0x0][0x228] ;  /* 0x00008a00ff0d7b82 */ /* 0x000ee20000000800 */
[----:B------:R0:W-:Y:S01]  /*8e800*/  @P6 STG.E.U8 desc[UR60][R244.64], R0 ;  /* 0x00000000f4006986 */ /* 0x0001e2000c10113c */
[----:B------:R-:W-:-:S03]  /*8e810*/  ISETP.LT.AND P6, PT, R16, R11, !P5 ;  /* 0x0000000b1000720c */ /* 0x000fc60006fc1270 */
[----:B------:R0:W-:Y:S01]  /*8e820*/  @P4 STG.E.U8 desc[UR60][R248.64], R125 ;  /* 0x0000007df8004986 */ /* 0x0001e2000c10113c */
[----:B------:R-:W-:Y:S02]  /*8e830*/  ISETP.LT.AND P4, PT, R17, R19, !P5 ;  /* 0x000000131100720c */ /* 0x000fe40006f81270 */
[----:B------:R-:W4:Y:S01]  /*8e840*/  LDC R11, c[0x0][0x228] ;  /* 0x00008a00ff0b7b82 */ /* 0x000f220000000800 */
[----:B0-----:R-:W-:Y:S02]  /*8e850*/  ISETP.LT.AND P5, PT, R14, R9, !P5 ;  /* 0x000000090e00720c */ /* 0x001fe40006fa1270 */
[C---:B------:R-:W-:Y:S02]  /*8e860*/  PRMT R9, R129.reuse, 0x7771, RZ ;  /* 0x0000777181097816 */ /* 0x040fe400000000ff */
[----:B------:R-:W-:Y:S01]  /*8e870*/  PRMT R0, R129, 0x7770, RZ ;  /* 0x0000777081007816 */ /* 0x000fe200000000ff */
[----:B------:R-:W-:Y:S02]  /*8e880*/  VIADD R3, R10, 0x84 ;  /* 0x000000840a037836 */ /* 0x000fe40000000000 */
[----:B------:R-:W0:Y:S01]  /*8e890*/  LDC.64 R4, c[0x0][0x228] ;  /* 0x00008a00ff047b82 */ /* 0x000e220000000a00 */
[----:B------:R-:W4:Y:S04]  /*8e8a0*/  LDL.LU.64 R248, [R1+0xdd8] ;  /* 0x000dd80001f87983 */ /* 0x000f280000300a00 */
[----:B------:R-:W4:Y:S03]  /*8e8b0*/  LDL.LU.64 R244, [R1+0xdd0] ;  /* 0x000dd00001f47983 */ /* 0x000f260000300a00 */
[----:B------:R-:W0:Y:S08]  /*8e8c0*/  LDC R19, c[0x0][0x228] ;  /* 0x00008a00ff137b82 */ /* 0x000e300000000800 */
[----:B------:R-:W0:Y:S01]  /*8e8d0*/  LDC R24, c[0x0][0x228] ;  /* 0x00008a00ff187b82 */ /* 0x000e220000000800 */
[----:B--2---:R2:W-:Y:S04]  /*8e8e0*/  @P3 STG.E.U8 desc[UR60][R250.64], R0 ;  /* 0x00000000fa003986 */ /* 0x0045e8000c10113c */
[----:B------:R1:W-:Y:S04]  /*8e8f0*/  @P6 STG.E.U8 desc[UR60][R126.64], R9 ;  /* 0x000000097e006986 */ /* 0x0003e8000c10113c */
[----:B--2---:R-:W2:Y:S04]  /*8e900*/  LDL.LU.64 R250, [R1+0xe00] ;  /* 0x000e000001fa7983 */ /* 0x004ea80000300a00 */
[----:B-1----:R-:W2:Y:S01]  /*8e910*/  LDL.LU.64 R126, [R1+0x2f10] ;  /* 0x002f1000017e7983 */ /* 0x002ea20000300a00 */
[----:B------:R-:W-:-:S02]  /*8e920*/  ISETP.GE.AND P3, PT, R3, R7, PT ;  /* 0x000000070300720c */ /* 0x000fc40003f66270 */
[C---:B------:R-:W-:Y:S01]  /*8e930*/  PRMT R0, R129.reuse, 0x7772, RZ ;  /* 0x0000777281007816 */ /* 0x040fe200000000ff */
[----:B------:R-:W2:Y:S01]  /*8e940*/  LDL.LU.64 R32, [R1+0xe78] ;  /* 0x000e780001207983 */ /* 0x000ea20000300a00 */
[----:B------:R-:W-:Y:S02]  /*8e950*/  PRMT R129, R129, 0x7773, RZ ;  /* 0x0000777381817816 */ /* 0x000fe400000000ff */
[----:B------:R-:W-:Y:S01]  /*8e960*/  ISETP.LT.AND P6, PT, R15, R2, !P3 ;  /* 0x000000020f00720c */ /* 0x000fe20005fc1270 */
[----:B---3--:R1:W-:Y:S01]  /*8e970*/  @P5 STG.E.U8 desc[UR60][R28.64], R0 ;  /* 0x000000001c005986 */ /* 0x0083e2000c10113c */
[----:B------:R-:W-:Y:S01]  /*8e980*/  ISETP.LT.AND P5, PT, R16, R13, !P3 ;  /* 0x0000000d1000720c */ /* 0x000fe20005fa1270 */
[----:B------:R-:W-:Y:S01]  /*8e990*/  VIADD R7, R10, 0x85 ;  /* 0x000000850a077836 */ /* 0x000fe20000000000 */
[----:B------:R-:W3:Y:S01]  /*8e9a0*/  LDC R13, c[0x0][0x228] ;  /* 0x00008a00ff0d7b82 */ /* 0x000ee20000000800 */
[----:B----4-:R4:W-:Y:S01]  /*8e9b0*/  @P4 STG.E.U8 desc[UR60][R246.64], R129 ;  /* 0x00000081f6004986 */ /* 0x0109e2000c10113c */
[----:B------:R-:W-:-:S02]  /*8e9c0*/  ISETP.LT.AND P4, PT, R17, R23, !P3 ;  /* 0x000000171100720c */ /* 0x000fc40005f81270 */
[----:B------:R-:W-:-:S04]  /*8e9d0*/  ISETP.LT.AND P3, PT, R14, R11, !P3 ;  /* 0x0000000b0e00720c */ /* 0x000fc80005f61270 */
[----:B------:R-:W3:Y:S01]  /*8e9e0*/  LDC.64 R2, c[0x0][0x228] ;  /* 0x00008a00ff027b82 */ /* 0x000ee20000000a00 */
[----:B-1----:R-:W3:Y:S04]  /*8e9f0*/  LDL.LU.64 R28, [R1+0xe70] ;  /* 0x000e7000011c7983 */ /* 0x002ee80000300a00 */
[----:B----4-:R-:W4:Y:S03]  /*8ea00*/  LDL.LU.64 R246, [R1+0xec8] ;  /* 0x000ec80001f67983 */ /* 0x010f260000300a00 */
[----:B------:R-:W1:Y:S08]  /*8ea10*/  LDC R11, c[0x0][0x228] ;  /* 0x00008a00ff0b7b82 */ /* 0x000e700000000800 */
[----:B------:R-:W1:Y:S01]  /*8ea20*/  LDC R23, c[0x0][0x228] ;  /* 0x00008a00ff177b82 */ /* 0x000e620000000800 */
[----:B--2---:R-:W-:-:S02]  /*8ea30*/  PRMT R0, R126, 0x7770, RZ ;  /* 0x000077707e007816 */ /* 0x004fc400000000ff */
[----:B------:R-:W-:-:S03]  /*8ea40*/  PRMT R9, R126, 0x7771, RZ ;  /* 0x000077717e097816 */ /* 0x000fc600000000ff */
[----:B------:R2:W-:Y:S04]  /*8ea50*/  @P6 STG.E.U8 desc[UR60][R248.64], R0 ;  /* 0x00000000f8006986 */ /* 0x0005e8000c10113c */
[----:B------:R-:W-:Y:S01]  /*8ea60*/  @P5 STG.E.U8 desc[UR60][R244.64], R9 ;  /* 0x00000009f4005986 */ /* 0x000fe2000c10113c */
[----:B--2---:R-:W-:-:S03]  /*8ea70*/  PRMT R0, R126, 0x7772, RZ ;  /* 0x000077727e007816 */ /* 0x004fc600000000ff */
[----:B------:R-:W2:Y:S04]  /*8ea80*/  LDL.LU.64 R248, [R1+0xea8] ;  /* 0x000ea80001f87983 */ /* 0x000ea80000300a00 */
[----:B------:R0:W-:Y:S04]  /*8ea90*/  @P3 STG.E.U8 desc[UR60][R130.64], R0 ;  /* 0x0000000082003986 */ /* 0x0001e8000c10113c */
[----:B0-----:R-:W4:Y:S01]  /*8eaa0*/  LDL.LU.64 R130, [R1+0x2f08] ;  /* 0x002f080001827983 */ /* 0x001f220000300a00 */
[----:B------:R-:W-:Y:S02]  /*8eab0*/  ISETP.GE.AND P6, PT, R7, R5, PT ;  /* 0x000000050700720c */ /* 0x000fe40003fc6270 */
[----:B------:R-:W-:Y:S01]  /*8eac0*/  PRMT R126, R126, 0x7773, RZ ;  /* 0x000077737e7e7816 */ /* 0x000fe200000000ff */
[----:B------:R-:W2:Y:S01]  /*8ead0*/  LDL.LU.64 R30, [R1+0xf20] ;  /* 0x000f2000011e7983 */ /* 0x000ea20000300a00 */
[----:B------:R-:W-:-:S02]  /*8eae0*/  ISETP.LT.AND P5, PT, R15, R8, !P6 ;  /* 0x000000080f00720c */ /* 0x000fc400077a1270 */
[----:B------:R-:W-:Y:S01]  /*8eaf0*/  ISETP.LT.AND P3, PT, R16, R19, !P6 ;  /* 0x000000131000720c */ /* 0x000fe20007761270 */
[----:B------:R0:W-:Y:S01]  /*8eb00*/  @P4 STG.E.U8 desc[UR60][R250.64], R126 ;  /* 0x0000007efa004986 */ /* 0x0001e2000c10113c */
[----:B------:R-:W-:Y:S01]  /*8eb10*/  ISETP.LT.AND P4, PT, R17, R24, !P6 ;  /* 0x000000181100720c */ /* 0x000fe20007781270 */
[----:B------:R-:W1:Y:S01]  /*8eb20*/  LDC R19, c[0x0][0x228] ;  /* 0x00008a00ff137b82 */ /* 0x000e620000000800 */
[----:B---3--:R-:W-:Y:S01]  /*8eb30*/  ISETP.LT.AND P6, PT, R14, R13, !P6 ;  /* 0x0000000d0e00720c */ /* 0x008fe200077c1270 */
[----:B------:R-:W3:Y:S04]  /*8eb40*/  LDL.LU.64 R26, [R1+0xf18] ;  /* 0x000f1800011a7983 */ /* 0x000ee80000300a00 */
[----:B------:R-:W3:Y:S01]  /*8eb50*/  LDL.LU.64 R244, [R1+0xf70] ;  /* 0x000f700001f47983 */ /* 0x000ee20000300a00 */
[----:B------:R-:W-:Y:S01]  /*8eb60*/  VIADD R5, R10, 0x86 ;  /* 0x000000860a057836 */ /* 0x000fe20000000000 */
[----:B------:R-:W1:Y:S02]  /*8eb70*/  LDC.64 R8, c[0x0][0x228] ;  /* 0x00008a00ff087b82 */ /* 0x000e640000000a00 */
[----:B0-----:R-:W3:Y:S06]  /*8eb80*/  LDL.LU.64 R250, [R1+0xf48] ;  /* 0x000f480001fa7983 */ /* 0x001eec0000300a00 */
[----:B------:R-:W0:Y:S08]  /*8eb90*/  LDC R13, c[0x0][0x228] ;  /* 0x00008a00ff0d7b82 */ /* 0x000e300000000800 */
[----:B------:R-:W0:Y:S01]  /*8eba0*/  LDC R24, c[0x0][0x228] ;  /* 0x00008a00ff187b82 */ /* 0x000e220000000800 */
[----:B----4-:R-:W-:-:S02]  /*8ebb0*/  PRMT R0, R130, 0x7770, RZ ;  /* 0x0000777082007816 */ /* 0x010fc400000000ff */
[----:B------:R-:W-:-:S03]  /*8ebc0*/  PRMT R7, R130, 0x7771, RZ ;  /* 0x0000777182077816 */ /* 0x000fc600000000ff */
[----:B------:R4:W-:Y:S04]  /*8ebd0*/  @P5 STG.E.U8 desc[UR60][R32.64], R0 ;  /* 0x0000000020005986 */ /* 0x0009e8000c10113c */
[----:B------:R1:W-:Y:S01]  /*8ebe0*/  @P3 STG.E.U8 desc[UR60][R28.64], R7 ;  /* 0x000000071c003986 */ /* 0x0003e2000c10113c */
[C---:B----4-:R-:W-:Y:S02]  /*8ebf0*/  PRMT R0, R130.reuse, 0x7772, RZ ;  /* 0x0000777282007816 */ /* 0x050fe400000000ff */
[----:B------:R-:W-:Y:S02]  /*8ec00*/  PRMT R130, R130, 0x7773, RZ ;  /* 0x0000777382827816 */ /* 0x000fe400000000ff */
[----:B------:R-:W-:Y:S01]  /*8ec10*/  ISETP.GE.AND P5, PT, R5, R3, PT ;  /* 0x000000030500720c */ /* 0x000fe20003fa6270 */
[----:B------:R-:W-:Y:S01]  /*8ec20*/  @P6 STG.E.U8 desc[UR60][R246.64], R0 ;  /* 0x00000000f6006986 */ /* 0x000fe2000c10113c */
[----:B-1----:R-:W1:Y:S03]  /*8ec30*/  LDC R7, c[0x0][0x228] ;  /* 0x00008a00ff077b82 */ /* 0x002e660000000800 */
[----:B--2---:R2:W-:Y:S04]  /*8ec40*/  @P4 STG.E.U8 desc[UR60][R248.64], R130 ;  /* 0x00000082f8004986 */ /* 0x0045e8000c10113c */
[----:B--2---:R-:W2:Y:S01]  /*8ec50*/  LDL.LU.64 R248, [R1+0xfc0] ;  /* 0x000fc00001f87983 */ /* 0x004ea20000300a00 */
[----:B------:R-:W-:-:S02]  /*8ec60*/  ISETP.LT.AND P3, PT, R15, R22, !P5 ;  /* 0x000000160f00720c */ /* 0x000fc40006f61270 */
[----:B------:R-:W-:Y:S01]  /*8ec70*/  ISETP.LT.AND P6, PT, R16, R11, !P5 ;  /* 0x0000000b1000720c */ /* 0x000fe20006fc1270 */
[----:B------:R-:W-:Y:S01]  /*8ec80*/  VIADD R3, R10, 0x87 ;  /* 0x000000870a037836 */ /* 0x000fe20000000000 */
[----:B------:R-:W-:Y:S01]  /*8ec90*/  ISETP.LT.AND P4, PT, R17, R23, !P5 ;  /* 0x000000171100720c */ /* 0x000fe20006f81270 */
[----:B------:R-:W4:Y:S01]  /*8eca0*/  LDL.LU.64 R28, [R1+0x1010] ;  /* 0x00101000011c7983 */ /* 0x000f220000300a00 */
[----:B------:R-:W-:Y:S01]  /*8ecb0*/  ISETP.LT.AND P5, PT, R14, R19, !P5 ;  /* 0x000000130e00720c */ /* 0x000fe20006fa1270 */
[----:B------:R-:W0:Y:S01]  /*8ecc0*/  LDC R11, c[0x0][0x228] ;  /* 0x00008a00ff0b7b82 */ /* 0x000e220000000800 */
[C---:B------:R-:W-:Y:S01]  /*8ecd0*/  PRMT R0, R127.reuse, 0x7770, RZ ;  /* 0x000077707f007816 */ /* 0x040fe200000000ff */
[----:B------:R-:W4:Y:S01]  /*8ece0*/  LDL.LU.64 R246, [R1+0xff0] ;  /* 0x000ff00001f67983 */ /* 0x000f220000300a00 */
[----:B------:R-:W-:-:S03]  /*8ecf0*/  PRMT R5, R127, 0x7771, RZ ;  /* 0x000077717f057816 */ /* 0x000fc600000000ff */
[----:B------:R1:W-:Y:S01]  /*8ed00*/  @P3 STG.E.U8 desc[UR60][R30.64], R0 ;  /* 0x000000001e003986 */ /* 0x0003e2000c10113c */
[----:B------:R-:W-:Y:S01]  /*8ed10*/  ISETP.GE.AND P3, PT, R3, R9, PT ;  /* 0x000000090300720c */ /* 0x000fe20003f66270 */
[----:B------:R-:W0:Y:S02]  /*8ed20*/  LDC.64 R22, c[0x0][0x228] ;  /* 0x00008a00ff167b82 */ /* 0x000e240000000a00 */
[----:B---3--:R3:W-:Y:S01]  /*8ed30*/  @P6 STG.E.U8 desc[UR60][R26.64], R5 ;  /* 0x000000051a006986 */ /* 0x0087e2000c10113c */
[----:B------:R-:W-:-:S05]  /*8ed40*/  ISETP.LT.AND P6, PT, R15, R12, !P3 ;  /* 0x0000000c0f00720c */ /* 0x000fca0005fc1270 */
[----:B------:R-:W4:Y:S01]  /*8ed50*/  LDC R9, c[0x0][0x228] ;  /* 0x00008a00ff097b82 */ /* 0x000f220000000800 */
[----:B-1----:R-:W-:-:S05]  /*8ed60*/  PRMT R0, R127, 0x7772, RZ ;  /* 0x000077727f007816 */ /* 0x002fca00000000ff */
[----:B------:R1:W-:Y:S01]  /*8ed70*/  @P5 STG.E.U8 desc[UR60][R244.64], R0 ;  /* 0x00000000f4005986 */ /* 0x0003e2000c10113c */
[----:B------:R-:W-:Y:S01]  /*8ed80*/  ISETP.LT.AND P5, PT, R16, R7, !P3 ;  /* 0x000000071000720c */ /* 0x000fe20005fa1270 */
[----:B------:R-:W4:Y:S01]  /*8ed90*/  LDC R19, c[0x0][0x228] ;  /* 0x00008a00ff137b82 */ /* 0x000f220000000800 */
[----:B------:R-:W-:Y:S02]  /*8eda0*/  PRMT R127, R127, 0x7773, RZ ;  /* 0x000077737f7f7816 */ /* 0x000fe400000000ff */
[----:B---3--:R-:W-:-:S03]  /*8edb0*/  PRMT R5, R131, 0x7771, RZ ;  /* 0x0000777183057816 */ /* 0x008fc600000000ff */
[----:B------:R3:W-:Y:S02]  /*8edc0*/  @P4 STG.E.U8 desc[UR60][R250.64], R127 ;  /* 0x0000007ffa004986 */ /* 0x0007e4000c10113c */
[----:B------:R-:W4:Y:S01]  /*8edd0*/  LDC R7, c[0x0][0x228] ;  /* 0x00008a00ff077b82 */ /* 0x000f220000000800 */
[----:B-1----:R-:W-:Y:S01]  /*8ede0*/  PRMT R0, R131, 0x7770, RZ ;  /* 0x0000777083007816 */ /* 0x002fe200000000ff */
[----:B---3--:R-:W3:Y:S04]  /*8edf0*/  LDL.LU.64 R250, [R1+0x1060] ;  /* 0x0010600001fa7983 */ /* 0x008ee80000300a00 */
[----:B------:R-:W3:Y:S04]  /*8ee00*/  LDL.LU.64 R244, [R1+0x1058] ;  /* 0x0010580001f47983 */ /* 0x000ee80000300a00 */
[----:B--2---:R1:W-:Y:S04]  /*8ee10*/  @P6 STG.E.U8 desc[UR60][R248.64], R0 ;  /* 0x00000000f8006986 */ /* 0x0043e8000c10113c */
[----:B------:R2:W-:Y:S04]  /*8ee20*/  @P5 STG.E.U8 desc[UR60][R132.64], R5 ;  /* 0x0000000584005986 */ /* 0x0005e8000c10113c */
[----:B-1----:R-:W3:Y:S04]  /*8ee30*/  LDL.LU.64 R248, [R1+0x1088] ;  /* 0x0010880001f87983 */ /* 0x002ee80000300a00 */
[----:B--2---:R-:W2:Y:S01]  /*8ee40*/  LDL.LU.64 R132, [R1+0x2f00] ;  /* 0x002f000001847983 */ /* 0x004ea20000300a00 */
[----:B0-----:R-:W-:Y:S01]  /*8ee50*/  ISETP.LT.AND P4, PT, R17, R13, !P3 ;  /* 0x0000000d1100720c */ /* 0x001fe20005f81270 */
[----:B------:R-:W-:Y:S01]  /*8ee60*/  VIADD R3, R10, 0x88 ;  /* 0x000000880a037836 */ /* 0x000fe20000000000 */
[----:B------:R-:W-:Y:S01]  /*8ee70*/  ISETP.LT.AND P3, PT, R14, R11, !P3 ;  /* 0x0000000b0e00720c */ /* 0x000fe20005f61270 */
[----:B------:R-:W3:Y:S01]  /*8ee80*/  LDL.LU.64 R32, [R1+0x1100] ;  /* 0x0011000001207983 */ /* 0x000ee20000300a00 */
[----:B------:R-:W-:Y:S01]  /*8ee90*/  PRMT R0, R131, 0x7772, RZ ;  /* 0x0000777283007816 */ /* 0x000fe200000000ff */
[----:B------:R-:W0:Y:S01]  /*8eea0*/  LDC.64 R12, c[0x0][0x228] ;  /* 0x00008a00ff0c7b82 */ /* 0x000e220000000a00 */
[----:B------:R-:W-:-:S02]  /*8eeb0*/  ISETP.GE.AND P6, PT, R3, R23, PT ;  /* 0x000000170300720c */ /* 0x000fc40003fc6270 */
[----:B------:R-:W-:Y:S02]  /*8eec0*/  PRMT R131, R131, 0x7773, RZ ;  /* 0x0000777383837816 */ /* 0x000fe400000000ff */
[----:B------:R-:W-:-:S03]  /*8eed0*/  ISETP.LT.AND P5, PT, R15, R6, !P6 ;  /* 0x000000060f00720c */ /* 0x000fc600077a1270 */
[----:B------:R-:W1:Y:S02]  /*8eee0*/  LDC R11, c[0x0][0x228] ;  /* 0x00008a00ff0b7b82 */ /* 0x000e640000000800 */
[----:B----4-:R4:W-:Y:S01]  /*8eef0*/  @P3 STG.E.U8 desc[UR60][R28.64], R0 ;  /* 0x000000001c003986 */ /* 0x0109e2000c10113c */
[----:B------:R-:W-:-:S03]  /*8ef00*/  ISETP.LT.AND P3, PT, R16, R9, !P6 ;  /* 0x000000091000720c */ /* 0x000fc60007761270 */
[----:B------:R2:W-:Y:S01]  /*8ef10*/  @P4 STG.E.U8 desc[UR60][R246.64], R131 ;  /* 0x00000083f6004986 */ /* 0x0005e2000c10113c */
[----:B------:R-:W-:Y:S01]  /*8ef20*/  ISETP.LT.AND P4, PT, R17, R24, !P6 ;  /* 0x000000181100720c */ /* 0x000fe20007781270 */
[----:B------:R-:W1:Y:S01]  /*8ef30*/  LDC R9, c[0x0][0x228] ;  /* 0x00008a00ff097b82 */ /* 0x000e620000000800 */
[----:B------:R-:W-:Y:S01]  /*8ef40*/  ISETP.LT.AND P6, PT, R14, R7, !P6 ;  /* 0x000000070e00720c */ /* 0x000fe200077c1270 */
[----:B----4-:R-:W4:Y:S01]  /*8ef50*/  LDL.LU.64 R28, [R1+0x10f8] ;  /* 0x0010f800011c7983 */ /* 0x010f220000300a00 */
[----:B--2---:R-:W-:-:S03]  /*8ef60*/  PRMT R5, R132, 0x7771, RZ ;  /* 0x0000777184057816 */ /* 0x004fc600000000ff */
[----:B------:R-:W2:Y:S01]  /*8ef70*/  LDL.LU.64 R246, [R1+0x1158] ;  /* 0x0011580001f67983 */ /* 0x000ea20000300a00 */
[----:B------:R-:W-:Y:S01]  /*8ef80*/  PRMT R0, R132, 0x7770, RZ ;  /* 0x0000777084007816 */ /* 0x000fe200000000ff */
[----:B------:R-:W-:Y:S01]  /*8ef90*/  VIADD R3, R10, 0x89 ;  /* 0x000000890a037836 */ /* 0x000fe20000000000 */
[----:B------:R-:W2:Y:S03]  /*8efa0*/  LDC.64 R6, c[0x0][0x228] ;  /* 0x00008a00ff067b82 */ /* 0x000ea60000000a00 */
[----:B---3--:R3:W-:Y:S04]  /*8efb0*/  @P5 STG.E.U8 desc[UR60][R250.64], R0 ;  /* 0x00000000fa005986 */ /* 0x0087e8000c10113c */
[----:B------:R-:W-:Y:S01]  /*8efc0*/  @P3 STG.E.U8 desc[UR60][R244.64], R5 ;  /* 0x00000005f4003986 */ /* 0x000fe2000c10113c */
[----:B------:R-:W2:Y:S01]  /*8efd0*/  LDC R23, c[0x0][0x228] ;  /* 0x00008a00ff177b82 */ /* 0x000ea20000000800 */
[----:B---3--:R-:W-:-:S02]  /*8efe0*/  PRMT R0, R132, 0x7772, RZ ;  /* 0x0000777284007816 */ /* 0x008fc400000000ff */
[----:B------:R-:W3:Y:S05]  /*8eff0*/  LDL.LU.64 R250, [R1+0x1138] ;  /* 0x0011380001fa7983 */ /* 0x000eea0000300a00 */
[----:B------:R-:W3:Y:S01]  /*8f000*/  LDC R24, c[0x0][0x228] ;  /* 0x00008a00ff187b82 */ /* 0x000ee20000000800 */
[----:B------:R0:W-:Y:S04]  /*8f010*/  @P6 STG.E.U8 desc[UR60][R136.64], R0 ;  /* 0x0000000088006986 */ /* 0x0001e8000c10113c */
[----:B0-----:R-:W4:Y:S01]  /*8f020*/  LDL.LU.64 R136, [R1+0x2ef8] ;  /* 0x002ef80001887983 */ /* 0x001f220000300a00 */
[----:B------:R-:W-:-:S02]  /*8f030*/  ISETP.GE.AND P5, PT, R3, R13, PT ;  /* 0x0000000d0300720c */ /* 0x000fc40003fa6270 */
[----:B------:R-:W-:Y:S01]  /*8f040*/  PRMT R132, R132, 0x7773, RZ ;  /* 0x0000777384847816 */ /* 0x000fe200000000ff */
[----:B------:R-:W3:Y:S01]  /*8f050*/  LDL.LU.64 R30, [R1+0x11a8] ;  /* 0x0011a800011e7983 */ /* 0x000ee20000300a00 */
[----:B------:R-:W-:Y:S01]  /*8f060*/  ISETP.LT.AND P3, PT, R15, R4, !P5 ;  /* 0x000000040f00720c */ /* 0x000fe20006f61270 */
[----:B------:R-:W0:Y:S01]  /*8f070*/  LDC R13, c[0x0][0x228] ;  /* 0x00008a00ff0d7b82 */ /* 0x000e220000000800 */
[----:B-1----:R-:W-:Y:S01]  /*8f080*/  ISETP.LT.AND P6, PT, R16, R11, !P5 ;  /* 0x0000000b1000720c */ /* 0x002fe20006fc1270 */
[----:B------:R1:W-:Y:S01]  /*8f090*/  @P4 STG.E.U8 desc[UR60][R248.64], R132 ;  /* 0x00000084f8004986 */ /* 0x0003e2000c10113c */
[----:B------:R-:W-:Y:S02]  /*8f0a0*/  ISETP.LT.AND P4, PT, R17, R19, !P5 ;  /* 0x000000131100720c */ /* 0x000fe40006f81270 */
[----:B------:R-:W-:Y:S01]  /*8f0b0*/  ISETP.LT.AND P5, PT, R14, R9, !P5 ;  /* 0x000000090e00720c */ /* 0x000fe20006fa1270 */
[----:B------:R-:W3:Y:S02]  /*8f0c0*/  LDL.LU.64 R26, [R1+0x11a0] ;  /* 0x0011a000011a7983 */ /* 0x000ee40000300a00 */
[----:B------:R-:W0:Y:S02]  /*8f0d0*/  LDC R11, c[0x0][0x228] ;  /* 0x00008a00ff0b7b82 */ /* 0x000e240000000800 */
[----:B------:R-:W3:Y:S04]  /*8f0e0*/  LDL.LU.64 R244, [R1+0x11f8] ;  /* 0x0011f80001f47983 */ /* 0x000ee80000300a00 */
[----:B-1----:R-:W3:Y:S01]  /*8f0f0*/  LDL.LU.64 R248, [R1+0x11d0] ;  /* 0x0011d00001f87983 */ /* 0x002ee20000300a00 */
[----:B------:R-:W-:Y:S01]  /*8f100*/  VIADD R3, R10, 0x8a ;  /* 0x0000008a0a037836 */ /* 0x000fe20000000000 */
[----:B------:R-:W1:Y:S08]  /*8f110*/  LDC.64 R4, c[0x0][0x228] ;  /* 0x00008a00ff047b82 */ /* 0x000e700000000a00 */
[----:B------:R-:W1:Y:S01]  /*8f120*/  LDC R19, c[0x0][0x228] ;  /* 0x00008a00ff137b82 */ /* 0x000e620000000800 */
[----:B----4-:R-:W-:-:S02]  /*8f130*/  PRMT R0, R136, 0x7770, RZ ;  /* 0x0000777088007816 */ /* 0x010fc400000000ff */
[----:B------:R-:W-:-:S03]  /*8f140*/  PRMT R9, R136, 0x7771, RZ ;  /* 0x0000777188097816 */ /* 0x000fc600000000ff */
[----:B------:R4:W-:Y:S04]  /*8f150*/  @P3 STG.E.U8 desc[UR60][R32.64], R0 ;  /* 0x0000000020003986 */ /* 0x0009e8000c10113c */
[----:B------:R-:W-:Y:S01]  /*8f160*/  @P6 STG.E.U8 desc[UR60][R28.64], R9 ;  /* 0x000000091c006986 */ /* 0x000fe2000c10113c */
[C---:B----4-:R-:W-:Y:S02]  /*8f170*/  PRMT R0, R136.reuse, 0x7772, RZ ;  /* 0x0000777288007816 */ /* 0x050fe400000000ff */
[----:B------:R-:W-:-:S03]  /*8f180*/  PRMT R136, R136, 0x7773, RZ ;  /* 0x0000777388887816 */ /* 0x000fc600000000ff */
[----:B--2---:R-:W-:Y:S04]  /*8f190*/  @P5 STG.E.U8 desc[UR60][R246.64], R0 ;  /* 0x00000000f6005986 */ /* 0x004fe8000c10113c */
[----:B---3--:R2:W-:Y:S04]  /*8f1a0*/  @P4 STG.E.U8 desc[UR60][R250.64], R136 ;  /* 0x00000088fa004986 */ /* 0x0085e8000c10113c */
        /* <DEDUP_REMOVED lines=136> */
[----:B----4-:R-:W-:Y:S01]  /*8fa30*/  @P4 STG.E.U8 desc[UR60][R246.64], R139 ;  /* 0x0000008bf6004986 */ /* 0x010fe2000c10113c */
[----:B------:R-:W-:-:S02]  /*8fa40*/  ISETP.LT.AND P4, PT, R17, R23, !P3 ;  /* 0x000000171100720c */ /* 0x000fc40005f81270 */
[----:B------:R-:W-:Y:S01]  /*8fa50*/  ISETP.LT.AND P3, PT, R14, R11, !P3 ;  /* 0x0000000b0e00720c */ /* 0x000fe20005f61270 */
[----:B------:R-:W4:Y:S03]  /*8fa60*/  LDL.LU.64 R30, [R1+0x1440] ;  /* 0x00144000011e7983 */ /* 0x000f260000300a00 */
[----:B------:R-:W4:Y:S01]  /*8fa70*/  LDC.64 R2, c[0x0][0x228] ;  /* 0x00008a00ff027b82 */ /* 0x000f220000000a00 */
[----:B-1----:R-:W4:Y:S07]  /*8fa80*/  LDL.LU.64 R28, [R1+0x1460] ;  /* 0x00146000011c7983 */ /* 0x002f2e0000300a00 */
        /* <DEDUP_REMOVED lines=30> */
[C---:B----4-:R-:W-:Y:S01]  /*8fc70*/  PRMT R0, R144.reuse, 0x7772, RZ ;  /* 0x0000777290007816 */ /* 0x050fe200000000ff */
[----:B------:R-:W4:Y:S01]  /*8fc80*/  LDC.64 R32, c[0x0][0x228] ;  /* 0x00008a00ff207b82 */ /* 0x000f220000000a00 */
[----:B------:R-:W-:-:S03]  /*8fc90*/  PRMT R144, R144, 0x7773, RZ ;  /* 0x0000777390907816 */ /* 0x000fc600000000ff */
[----:B------:R-:W-:Y:S04]  /*8fca0*/  @P6 STG.E.U8 desc[UR60][R28.64], R0 ;  /* 0x000000001c006986 */ /* 0x000fe8000c10113c */
[----:B--2---:R2:W-:Y:S01]  /*8fcb0*/  @P4 STG.E.U8 desc[UR60][R250.64], R144 ;  /* 0x00000090fa004986 */ /* 0x0045e2000c10113c */
[----:B------:R-:W-:Y:S01]  /*8fcc0*/  ISETP.GE.AND P5, PT, R5, R3, PT ;  /* 0x000000030500720c */ /* 0x000fe20003fa6270 */
[----:B-1----:R-:W1:Y:S02]  /*8fcd0*/  LDC R7, c[0x0][0x228] ;  /* 0x00008a00ff077b82 */ /* 0x002e640000000800 */
[----:B--2---:R-:W2:Y:S01]  /*8fce0*/  LDL.LU.64 R250, [R1+0x1490] ;  /* 0x0014900001fa7983 */ /* 0x004ea20000300a00 */
[----:B------:R-:W-:Y:S02]  /*8fcf0*/  ISETP.LT.AND P3, PT, R15, R22, !P5 ;  /* 0x000000160f00720c */ /* 0x000fe40006f61270 */
[----:B------:R-:W-:-:S02]  /*8fd00*/  ISETP.LT.AND P6, PT, R16, R11, !P5 ;  /* 0x0000000b1000720c */ /* 0x000fc40006fc1270 */
[----:B------:R-:W-:Y:S01]  /*8fd10*/  PRMT R0, R141, 0x7770, RZ ;  /* 0x000077708d007816 */ /* 0x000fe200000000ff */
[----:B------:R-:W-:Y:S01]  /*8fd20*/  VIADD R3, R10, 0x93 ;  /* 0x000000930a037836 */ /* 0x000fe20000000000 */
[----:B------:R-:W-:Y:S01]  /*8fd30*/  ISETP.LT.AND P4, PT, R17, R23, !P5 ;  /* 0x000000171100720c */ /* 0x000fe20006f81270 */
[----:B------:R-:W4:Y:S01]  /*8fd40*/  LDL.LU.64 R28, [R1+0x14a0] ;  /* 0x0014a000011c7983 */ /* 0x000f220000300a00 */
[----:B------:R-:W-:Y:S01]  /*8fd50*/  ISETP.LT.AND P5, PT, R14, R19, !P5 ;  /* 0x000000130e00720c */ /* 0x000fe20006fa1270 */
[----:B------:R-:W0:Y:S01]  /*8fd60*/  LDC R11, c[0x0][0x228] ;  /* 0x00008a00ff0b7b82 */ /* 0x000e220000000800 */
[----:B------:R-:W-:-:S03]  /*8fd70*/  PRMT R5, R141, 0x7771, RZ ;  /* 0x000077718d057816 */ /* 0x000fc600000000ff */
[----:B------:R3:W-:Y:S01]  /*8fd80*/  @P3 STG.E.U8 desc[UR60][R244.64], R0 ;  /* 0x00000000f4003986 */ /* 0x0007e2000c10113c */
[----:B------:R-:W-:-:S03]  /*8fd90*/  ISETP.GE.AND P3, PT, R3, R9, PT ;  /* 0x000000090300720c */ /* 0x000fc60003f66270 */
[----:B---3--:R3:W-:Y:S01]  /*8fda0*/  @P6 STG.E.U8 desc[UR60][R26.64], R5 ;  /* 0x000000051a006986 */ /* 0x0087e2000c10113c */
[----:B------:R-:W-:Y:S01]  /*8fdb0*/  ISETP.LT.AND P6, PT, R15, R12, !P3 ;  /* 0x0000000c0f00720c */ /* 0x000fe20005fc1270 */
[----:B------:R-:W0:Y:S01]  /*8fdc0*/  LDC.64 R22, c[0x0][0x228] ;  /* 0x00008a00ff167b82 */ /* 0x000e220000000a00 */
[----:B------:R-:W-:Y:S01]  /*8fdd0*/  PRMT R0, R141, 0x7772, RZ ;  /* 0x000077728d007816 */ /* 0x000fe200000000ff */
[----:B------:R-:W4:Y:S06]  /*8fde0*/  LDL.LU.64 R244, [R1+0x1498] ;  /* 0x0014980001f47983 */ /* 0x000f2c0000300a00 */
[----:B------:R-:W4:Y:S01]  /*8fdf0*/  LDC R9, c[0x0][0x228] ;  /* 0x00008a00ff097b82 */ /* 0x000f220000000800 */
[----:B------:R3:W-:Y:S01]  /*8fe00*/  @P5 STG.E.U8 desc[UR60][R246.64], R0 ;  /* 0x00000000f6005986 */ /* 0x0007e2000c10113c */
[----:B-1----:R-:W-:-:S02]  /*8fe10*/  ISETP.LT.AND P5, PT, R16, R7, !P3 ;  /* 0x000000071000720c */ /* 0x002fc40005fa1270 */
[----:B------:R-:W-:Y:S02]  /*8fe20*/  PRMT R141, R141, 0x7773, RZ ;  /* 0x000077738d8d7816 */ /* 0x000fe400000000ff */
[C---:B---3--:R-:W-:Y:S02]  /*8fe30*/  PRMT R5, R145.reuse, 0x7771, RZ ;  /* 0x0000777191057816 */ /* 0x048fe400000000ff */
[----:B------:R-:W1:Y:S01]  /*8fe40*/  LDC R7, c[0x0][0x228] ;  /* 0x00008a00ff077b82 */ /* 0x000e620000000800 */
[----:B------:R3:W-:Y:S01]  /*8fe50*/  @P4 STG.E.U8 desc[UR60][R248.64], R141 ;  /* 0x0000008df8004986 */ /* 0x0007e2000c10113c */
[----:B------:R-:W-:-:S06]  /*8fe60*/  PRMT R0, R145, 0x7770, RZ ;  /* 0x0000777091007816 */ /* 0x000fcc00000000ff */
[----:B------:R-:W1:Y:S01]  /*8fe70*/  LDC R19, c[0x0][0x228] ;  /* 0x00008a00ff137b82 */ /* 0x000e620000000800 */
[----:B---3--:R-:W3:Y:S04]  /*8fe80*/  LDL.LU.64 R248, [R1+0x14b8] ;  /* 0x0014b80001f87983 */ /* 0x008ee80000300a00 */
[----:B------:R-:W3:Y:S04]  /*8fe90*/  LDL.LU.64 R246, [R1+0x14b0] ;  /* 0x0014b00001f67983 */ /* 0x000ee80000300a00 */
[----:B--2---:R2:W-:Y:S04]  /*8fea0*/  @P6 STG.E.U8 desc[UR60][R250.64], R0 ;  /* 0x00000000fa006986 */ /* 0x0045e8000c10113c */
[----:B------:R0:W-:Y:S04]  /*8feb0*/  @P5 STG.E.U8 desc[UR60][R142.64], R5 ;  /* 0x000000058e005986 */ /* 0x0001e8000c10113c */
[----:B--2---:R-:W2:Y:S04]  /*8fec0*/  LDL.LU.64 R250, [R1+0x14c0] ;  /* 0x0014c00001fa7983 */ /* 0x004ea80000300a00 */
[----:B0-----:R-:W3:Y:S01]  /*8fed0*/  LDL.LU.64 R142, [R1+0x2ed0] ;  /* 0x002ed000018e7983 */ /* 0x001ee20000300a00 */
[----:B------:R-:W-:Y:S01]  /*8fee0*/  ISETP.LT.AND P4, PT, R17, R13, !P3 ;  /* 0x0000000d1100720c */ /* 0x000fe20005f81270 */
[----:B------:R-:W-:Y:S01]  /*8fef0*/  VIADD R3, R10, 0x94 ;  /* 0x000000940a037836 */ /* 0x000fe20000000000 */
[----:B------:R-:W-:Y:S01]  /*8ff00*/  ISETP.LT.AND P3, PT, R14, R11, !P3 ;  /* 0x0000000b0e00720c */ /* 0x000fe20005f61270 */
[----:B------:R-:W0:Y:S01]  /*8ff10*/  LDC.64 R12, c[0x0][0x228] ;  /* 0x00008a00ff0c7b82 */ /* 0x000e220000000a00 */
[----:B------:R-:W-:-:S02]  /*8ff20*/  PRMT R0, R145, 0x7772, RZ ;  /* 0x0000777291007816 */ /* 0x000fc400000000ff */
[----:B------:R-:W-:Y:S02]  /*8ff30*/  ISETP.GE.AND P6, PT, R3, R23, PT ;  /* 0x000000170300720c */ /* 0x000fe40003fc6270 */
[----:B------:R-:W-:Y:S02]  /*8ff40*/  PRMT R145, R145, 0x7773, RZ ;  /* 0x0000777391917816 */ /* 0x000fe400000000ff */
[----:B------:R-:W-:Y:S01]  /*8ff50*/  ISETP.LT.AND P5, PT, R15, R6, !P6 ;  /* 0x000000060f00720c */ /* 0x000fe200077a1270 */
[----:B------:R-:W2:Y:S04]  /*8ff60*/  LDC R11, c[0x0][0x228] ;  /* 0x00008a00ff0b7b82 */ /* 0x000ea80000000800 */
[----:B----4-:R-:W-:Y:S01]  /*8ff70*/  @P3 STG.E.U8 desc[UR60][R28.64], R0 ;  /* 0x000000001c003986 */ /* 0x010fe2000c10113c */
[----:B------:R-:W-:-:S03]  /*8ff80*/  ISETP.LT.AND P3, PT, R16, R9, !P6 ;  /* 0x000000091000720c */ /* 0x000fc60007761270 */
[----:B------:R4:W-:Y:S01]  /*8ff90*/  @P4 STG.E.U8 desc[UR60][R244.64], R145 ;  /* 0x00000091f4004986 */ /* 0x0009e2000c10113c */
[----:B------:R-:W-:Y:S01]  /*8ffa0*/  ISETP.LT.AND P4, PT, R17, R24, !P6 ;  /* 0x000000181100720c */ /* 0x000fe20007781270 */
[----:B------:R-:W2:Y:S01]  /*8ffb0*/  LDC R9, c[0x0][0x228] ;  /* 0x00008a00ff097b82 */ /* 0x000ea20000000800 */
[----:B-1----:R-:W-:Y:S02]  /*8ffc0*/  ISETP.LT.AND P6, PT, R14, R7, !P6 ;  /* 0x000000070e00720c */ /* 0x002fe400077c1270 */
[C---:B---3--:R-:W-:Y:S01]  /*8ffd0*/  PRMT R5, R142.reuse, 0x7771, RZ ;  /* 0x000077718e057816 */ /* 0x048fe200000000ff */
[----:B----4-:R-:W3:Y:S01]  /*8ffe0*/  LDL.LU.64 R244, [R1+0x14d8] ;  /* 0x0014d80001f47983 */ /* 0x010ee20000300a00 */
[----:B------:R-:W-:Y:S01]  /*8fff0*/  PRMT R0, R142, 0x7770, RZ ;  /* 0x000077708e007816 */ /* 0x000fe200000000ff */
[----:B------:R-:W-:Y:S02]  /*90000*/  VIADD R3, R10, 0x95 ;  /* 0x000000950a037836 */ /* 0x000fe40000000000 */
[----:B------:R-:W1:Y:S01]  /*90010*/  LDC.64 R6, c[0x0][0x228] ;  /* 0x00008a00ff067b82 */ /* 0x000e620000000a00 */
[----:B------:R-:W4:Y:S04]  /*90020*/  LDL.LU.64 R30, [R1+0x14d0] ;  /* 0x0014d000011e7983 */ /* 0x000f280000300a00 */
[----:B------:R0:W-:Y:S03]  /*90030*/  @P5 STG.E.U8 desc[UR60][R248.64], R0 ;  /* 0x00000000f8005986 */ /* 0x0001e6000c10113c */
[----:B------:R-:W1:Y:S01]  /*90040*/  LDC R23, c[0x0][0x228] ;  /* 0x00008a00ff177b82 */ /* 0x000e620000000800 */
[----:B------:R2:W-:Y:S01]  /*90050*/  @P3 STG.E.U8 desc[UR60][R246.64], R5 ;  /* 0x00000005f6003986 */ /* 0x0005e2000c10113c */
[----:B0-----:R-:W-:-:S03]  /*90060*/  PRMT R0, R142, 0x7772, RZ ;  /* 0x000077728e007816 */ /* 0x001fc600000000ff */
[----:B------:R-:W4:Y:S04]  /*90070*/  LDL.LU.64 R248, [R1+0x14e8] ;  /* 0x0014e80001f87983 */ /* 0x000f280000300a00 */
[----:B--2---:R-:W2:Y:S04]  /*90080*/  LDL.LU.64 R246, [R1+0x14e0] ;  /* 0x0014e00001f67983 */ /* 0x004ea80000300a00 */
[----:B------:R0:W-:Y:S04]  /*90090*/  @P6 STG.E.U8 desc[UR60][R146.64], R0 ;  /* 0x0000000092006986 */ /* 0x0001e8000c10113c */
[----:B0-----:R-:W3:Y:S01]  /*900a0*/  LDL.LU.64 R146, [R1+0x2ec8] ;  /* 0x002ec80001927983 */ /* 0x001ee20000300a00 */
[----:B------:R-:W-:-:S02]  /*900b0*/  PRMT R142, R142, 0x7773, RZ ;  /* 0x000077738e8e7816 */ /* 0x000fc400000000ff */
[----:B------:R-:W-:Y:S02]  /*900c0*/  ISETP.GE.AND P5, PT, R3, R13, PT ;  /* 0x0000000d0300720c */ /* 0x000fe40003fa6270 */
[----:B------:R-:W0:Y:S01]  /*900d0*/  LDC R13, c[0x0][0x228] ;  /* 0x00008a00ff0d7b82 */ /* 0x000e220000000800 */
[----:B------:R1:W-:Y:S01]  /*900e0*/  @P4 STG.E.U8 desc[UR60][R250.64], R142 ;  /* 0x0000008efa004986 */ /* 0x0003e2000c10113c */
[----:B------:R-:W-:Y:S02]  /*900f0*/  ISETP.LT.AND P3, PT, R15, R4, !P5 ;  /* 0x000000040f00720c */ /* 0x000fe40006f61270 */
[----:B------:R-:W-:Y:S02]  /*90100*/  ISETP.LT.AND P6, PT, R16, R11, !P5 ;  /* 0x0000000b1000720c */ /* 0x000fe40006fc1270 */
[----:B------:R-:W-:Y:S02]  /*90110*/  ISETP.LT.AND P4, PT, R17, R19, !P5 ;  /* 0x000000131100720c */ /* 0x000fe40006f81270 */
[----:B------:R-:W-:Y:S01]  /*90120*/  ISETP.LT.AND P5, PT, R14, R9, !P5 ;  /* 0x000000090e00720c */ /* 0x000fe20006fa1270 */
[----:B------:R-:W2:Y:S01]  /*90130*/  LDC R11, c[0x0][0x228] ;  /* 0x00008a00ff0b7b82 */ /* 0x000ea20000000800 */
[----:B-1----:R-:W2:Y:S04]  /*90140*/  LDL.LU.64 R250, [R1+0x14f8] ;  /* 0x0014f80001fa7983 */ /* 0x002ea80000300a00 */
[----:B------:R-:W2:Y:S01]  /*90150*/  LDL.LU R25, [R1+0x2cbc] ;  /* 0x002cbc0001197983 */ /* 0x000ea20000300800 */
[----:B------:R-:W-:-:S02]  /*90160*/  VIADD R3, R10, 0x96 ;  /* 0x000000960a037836 */ /* 0x000fc40000000000 */
[----:B------:R-:W1:Y:S01]  /*90170*/  LDC.64 R4, c[0x0][0x228] ;  /* 0x00008a00ff047b82 */ /* 0x000e620000000a00 */
[----:B------:R-:W2:Y:S04]  /*90180*/  LDL.LU.64 R26, [R1+0x14f0] ;  /* 0x0014f000011a7983 */ /* 0x000ea80000300a00 */
[----:B------:R-:W2:Y:S03]  /*90190*/  LDL.LU.64 R28, [R1+0x1518] ;  /* 0x00151800011c7983 */ /* 0x000ea60000300a00 */
[----:B------:R-:W1:Y:S01]  /*901a0*/  LDC R19, c[0x0][0x228] ;  /* 0x00008a00ff137b82 */ /* 0x000e620000000800 */
[C---:B---3--:R-:W-:Y:S02]  /*901b0*/  PRMT R0, R146.reuse, 0x7770, RZ ;  /* 0x0000777092007816 */ /* 0x048fe400000000ff */
[----:B------:R-:W-:-:S03]  /*901c0*/  PRMT R9, R146, 0x7771, RZ ;  /* 0x0000777192097816 */ /* 0x000fc600000000ff */
[----:B------:R3:W-:Y:S04]  /*901d0*/  @P3 STG.E.U8 desc[UR60][R244.64], R0 ;  /* 0x00000000f4003986 */ /* 0x0007e8000c10113c */
[----:B----4-:R4:W-:Y:S01]  /*901e0*/  @P6 STG.E.U8 desc[UR60][R30.64], R9 ;  /* 0x000000091e006986 */ /* 0x0109e2000c10113c */
[----:B---3--:R-:W-:-:S03]  /*901f0*/  PRMT R0, R146, 0x7772, RZ ;  /* 0x0000777292007816 */ /* 0x008fc600000000ff */
[----:B------:R-:W3:Y:S01]  /*90200*/  LDL.LU.64 R244, [R1+0x1508] ;  /* 0x0015080001f47983 */ /* 0x000ee20000300a00 */
[----:B------:R-:W-:Y:S01]  /*90210*/  ISETP.GE.AND P3, PT, R3, R7, PT ;  /* 0x000000070300720c */ /* 0x000fe20003f66270 */
[----:B----4-:R-:W4:Y:S02]  /*90220*/  LDC R9, c[0x0][0x228] ;  /* 0x00008a00ff097b82 */ /* 0x010f240000000800 */
[----:B------:R0:W-:Y:S04]  /*90230*/  @P5 STG.E.U8 desc[UR60][R248.64], R0 ;  /* 0x00000000f8005986 */ /* 0x0001e8000c10113c */
[----:B0-----:R-:W4:Y:S01]  /*90240*/  LDL.LU.64 R248, [R1+0x1528] ;  /* 0x0015280001f87983 */ /* 0x001f220000300a00 */
[----:B------:R-:W-:Y:S02]  /*90250*/  ISETP.LT.AND P6, PT, R15, R2, !P3 ;  /* 0x000000020f00720c */ /* 0x000fe40005fc1270 */
[----:B------:R-:W-:Y:S01]  /*90260*/  PRMT R146, R146, 0x7773, RZ ;  /* 0x0000777392927816 */ /* 0x000fe200000000ff */
[----:B------:R-:W4:Y:S01]  /*90270*/  LDL.LU R24, [R1+0x2cc0] ;  /* 0x002cc00001187983 */ /* 0x000f220000300800 */
[----:B------:R-:W-:Y:S01]  /*90280*/  ISETP.LT.AND P5, PT, R16, R13, !P3 ;  /* 0x0000000d1000720c */ /* 0x000fe20005fa1270 */
[----:B------:R-:W0:Y:S02]  /*90290*/  LDC.64 R2, c[0x0][0x228] ;  /* 0x00008a00ff027b82 */ /* 0x000e240000000a00 */
[----:B--2---:R2:W-:Y:S01]  /*902a0*/  @P4 STG.E.U8 desc[UR60][R246.64], R146 ;  /* 0x00000092f6004986 */ /* 0x0045e2000c10113c */
[----:B------:R-:W-:-:S02]  /*902b0*/  ISETP.LT.AND P4, PT, R14, R11, !P3 ;  /* 0x0000000b0e00720c */ /* 0x000fc40005f81270 */
[C---:B------:R-:W-:Y:S02]  /*902c0*/  PRMT R0, R143.reuse, 0x7770, RZ ;  /* 0x000077708f007816 */ /* 0x040fe400000000ff */
[----:B------:R-:W-:Y:S01]  /*902d0*/  PRMT R7, R143, 0x7771, RZ ;  /* 0x000077718f077816 */ /* 0x000fe200000000ff */
[----:B------:R-:W0:Y:S02]  /*902e0*/  LDC R13, c[0x0][0x228] ;  /* 0x00008a00ff0d7b82 */ /* 0x000e240000000800 */
[----:B------:R2:W-:Y:S01]  /*902f0*/  @P6 STG.E.U8 desc[UR60][R250.64], R0 ;  /* 0x00000000fa006986 */ /* 0x0005e2000c10113c */
[----:B-1----:R-:W-:Y:S02]  /*90300*/  ISETP.GE.AND P6, PT, R25, R5, PT ;  /* 0x000000051900720c */ /* 0x002fe40003fc6270 */
[----:B------:R-:W-:Y:S01]  /*90310*/  ISETP.LT.AND P3, PT, R17, R23, !P3 ;  /* 0x000000171100720c */ /* 0x000fe20005f61270 */
[----:B------:R-:W-:Y:S01]  /*90320*/  @P5 STG.E.U8 desc[UR60][R26.64], R7 ;  /* 0x000000071a005986 */ /* 0x000fe2000c10113c */
[----:B------:R-:W-:Y:S01]  /*90330*/  ISETP.LT.AND P5, PT, R15, R8, !P6 ;  /* 0x000000080f00720c */ /* 0x000fe200077a1270 */
[----:B------:R-:W1:Y:S02]  /*90340*/  LDC R11, c[0x0][0x228] ;  /* 0x00008a00ff0b7b82 */ /* 0x000e640000000800 */
[----:B--2---:R-:W2:Y:S01]  /*90350*/  LDL.LU.64 R246, [R1+0x1538] ;  /* 0x0015380001f67983 */ /* 0x004ea20000300a00 */
[----:B------:R-:W-:-:S03]  /*90360*/  PRMT R0, R143, 0x7772, RZ ;  /* 0x000077728f007816 */ /* 0x000fc600000000ff */
[----:B------:R-:W2:Y:S01]  /*90370*/  LDL.LU.64 R250, [R1+0x1530] ;  /* 0x0015300001fa7983 */ /* 0x000ea20000300a00 */
[----:B------:R-:W-:Y:S01]  /*90380*/  PRMT R5, R147, 0x7771, RZ ;  /* 0x0000777193057816 */ /* 0x000fe200000000ff */
[----:B------:R-:W1:Y:S02]  /*90390*/  LDC R23, c[0x0][0x228] ;  /* 0x00008a00ff177b82 */ /* 0x000e640000000800 */
[----:B------:R0:W-:Y:S01]  /*903a0*/  @P4 STG.E.U8 desc[UR60][R28.64], R0 ;  /* 0x000000001c004986 */ /* 0x0001e2000c10113c */
[----:B------:R-:W-:Y:S02]  /*903b0*/  ISETP.LT.AND P4, PT, R16, R19, !P6 ;  /* 0x000000131000720c */ /* 0x000fe40007781270 */
[----:B------:R-:W-:-:S03]  /*903c0*/  PRMT R143, R143, 0x7773, RZ ;  /* 0x000077738f8f7816 */ /* 0x000fc600000000ff */
[----:B------:R-:W1:Y:S01]  /*903d0*/  LDC R19, c[0x0][0x228] ;  /* 0x00008a00ff137b82 */ /* 0x000e620000000800 */
[----:B0-----:R-:W-:-:S07]  /*903e0*/  PRMT R0, R147, 0x7770, RZ ;  /* 0x0000777093007816 */ /* 0x001fce00000000ff */
[----:B------:R-:W0:Y:S01]  /*903f0*/  LDC R7, c[0x0][0x228] ;  /* 0x00008a00ff077b82 */ /* 0x000e220000000800 */
[----:B---3--:R3:W-:Y:S04]  /*90400*/  @P3 STG.E.U8 desc[UR60][R244.64], R143 ;  /* 0x0000008ff4003986 */ /* 0x0087e8000c10113c */
[----:B---3--:R-:W3:Y:S04]  /*90410*/  LDL.LU.64 R244, [R1+0x1548] ;  /* 0x0015480001f47983 */ /* 0x008ee80000300a00 */
[----:B------:R-:W3:Y:S04]  /*90420*/  LDL.LU R25, [R1+0x2cc4] ;  /* 0x002cc40001197983 */ /* 0x000ee80000300800 */
[----:B------:R-:W3:Y:S04]  /*90430*/  LDL.LU.64 R28, [R1+0x1560] ;  /* 0x00156000011c7983 */ /* 0x000ee80000300a00 */
[----:B----4-:R4:W-:Y:S04]  /*90440*/  @P5 STG.E.U8 desc[UR60][R248.64], R0 ;  /* 0x00000000f8005986 */ /* 0x0109e8000c10113c */
[----:B------:R1:W-:Y:S04]  /*90450*/  @P4 STG.E.U8 desc[UR60][R148.64], R5 ;  /* 0x0000000594004986 */ /* 0x0003e8000c10113c */
[----:B----4-:R-:W4:Y:S04]  /*90460*/  LDL.LU.64 R248, [R1+0x1558] ;  /* 0x0015580001f87983 */ /* 0x010f280000300a00 */
[----:B-1----:R-:W3:Y:S01]  /*90470*/  LDL.LU.64 R148, [R1+0x2ec0] ;  /* 0x002ec00001947983 */ /* 0x002ee20000300a00 */
[----:B------:R-:W-:Y:S01]  /*90480*/  ISETP.LT.AND P3, PT, R14, R13, !P6 ;  /* 0x0000000d0e00720c */ /* 0x000fe20007761270 */
[----:B------:R-:W1:Y:S01]  /*90490*/  LDC R5, c[0x0][0x228] ;  /* 0x00008a00ff057b82 */ /* 0x000e620000000800 */
[----:B------:R-:W-:-:S02]  /*904a0*/  PRMT R0, R147, 0x7772, RZ ;  /* 0x0000777293007816 */ /* 0x000fc400000000ff */
[----:B------:R-:W-:Y:S02]  /*904b0*/  ISETP.GE.AND P5, PT, R24, R3, PT ;  /* 0x000000031800720c */ /* 0x000fe40003fa6270 */
[----:B------:R-:W-:Y:S02]  /*904c0*/  ISETP.LT.AND P6, PT, R17, R9, !P6 ;  /* 0x000000091100720c */ /* 0x000fe400077c1270 */
[----:B------:R-:W-:Y:S01]  /*904d0*/  ISETP.LT.AND P4, PT, R15, R22, !P5 ;  /* 0x000000160f00720c */ /* 0x000fe20006f81270 */
[----:B------:R-:W0:Y:S04]  /*904e0*/  LDC.64 R8, c[0x0][0x228] ;  /* 0x00008a00ff087b82 */ /* 0x000e280000000a00 */
[----:B--2---:R2:W-:Y:S01]  /*904f0*/  @P3 STG.E.U8 desc[UR60][R246.64], R0 ;  /* 0x00000000f6003986 */ /* 0x0045e2000c10113c */
[----:B------:R-:W-:-:S02]  /*90500*/  ISETP.LT.AND P3, PT, R16, R11, !P5 ;  /* 0x0000000b1000720c */ /* 0x000fc40006f61270 */
[----:B------:R-:W-:Y:S01]  /*90510*/  PRMT R147, R147, 0x7773, RZ ;  /* 0x0000777393937816 */ /* 0x000fe200000000ff */
[----:B------:R-:W1:Y:S04]  /*90520*/  LDC R13, c[0x0][0x228] ;  /* 0x00008a00ff0d7b82 */ /* 0x000e680000000800 */
[----:B------:R2:W-:Y:S04]  /*90530*/  @P6 STG.E.U8 desc[UR60][R250.64], R147 ;  /* 0x00000093fa006986 */ /* 0x0005e8000c10113c */
[----:B--2---:R-:W2:Y:S01]  /*90540*/  LDL.LU.64 R246, [R1+0x1570] ;  /* 0x0015700001f67983 */ /* 0x004ea20000300a00 */
[----:B------:R-:W2:Y:S03]  /*90550*/  LDC R11, c[0x0][0x228] ;  /* 0x00008a00ff0b7b82 */ /* 0x000ea60000000800 */
[----:B------:R-:W2:Y:S04]  /*90560*/  LDL.LU R24, [R1+0x2cc8] ;  /* 0x002cc80001187983 */ /* 0x000ea80000300800 */
[----:B------:R-:W2:Y:S04]  /*90570*/  LDL.LU.64 R30, [R1+0x1568] ;  /* 0x00156800011e7983 */ /* 0x000ea80000300a00 */
[----:B------:R-:W2:Y:S01]  /*90580*/  LDL.LU.64 R250, [R1+0x1580] ;  /* 0x0015800001fa7983 */ /* 0x000ea20000300a00 */
[----:B---3--:R-:W-:-:S02]  /*90590*/  PRMT R0, R148, 0x7770, RZ ;  /* 0x0000777094007816 */ /* 0x008fc400000000ff */
[----:B------:R-:W-:-:S03]  /*905a0*/  PRMT R3, R148, 0x7771, RZ ;  /* 0x0000777194037816 */ /* 0x000fc600000000ff */
[----:B------:R-:W-:Y:S04]  /*905b0*/  @P4 STG.E.U8 desc[UR60][R244.64], R0 ;  /* 0x00000000f4004986 */ /* 0x000fe8000c10113c */
[----:B------:R3:W-:Y:S04]  /*905c0*/  @P3 STG.E.U8 desc[UR60][R152.64], R3 ;  /* 0x0000000398003986 */ /* 0x0007e8000c10113c */
[----:B---3--:R-:W3:Y:S01]  /*905d0*/  LDL.LU.64 R152, [R1+0x2eb8] ;  /* 0x002eb80001987983 */ /* 0x008ee20000300a00 */
[----:B------:R-:W-:Y:S02]  /*905e0*/  ISETP.LT.AND P6, PT, R14, R23, !P5 ;  /* 0x000000170e00720c */ /* 0x000fe40006fc1270 */
[----:B------:R-:W-:Y:S01]  /*905f0*/  ISETP.LT.AND P5, PT, R17, R19, !P5 ;  /* 0x000000131100720c */ /* 0x000fe20006fa1270 */
[----:B------:R-:W2:Y:S01]  /*90600*/  LDL.LU.64 R244, [R1+0x1578] ;  /* 0x0015780001f47983 */ /* 0x000ea20000300a00 */
[C---:B------:R-:W-:Y:S01]  /*90610*/  PRMT R0, R148.reuse, 0x7772, RZ ;  /* 0x0000777294007816 */ /* 0x040fe200000000ff */
[----:B------:R-:W2:Y:S01]  /*90620*/  LDC.64 R22, c[0x0][0x228] ;  /* 0x00008a00ff167b82 */ /* 0x000ea20000000a00 */
[----:B------:R-:W-:-:S02]  /*90630*/  PRMT R148, R148, 0x7773, RZ ;  /* 0x0000777394947816 */ /* 0x000fc400000000ff */
[----:B0-----:R-:W-:-:S04]  /*90640*/  ISETP.GE.AND P4, PT, R25, R9, PT ;  /* 0x000000091900720c */ /* 0x001fc80003f86270 */
[----:B------:R-:W-:Y:S01]  /*90650*/  ISETP.LT.AND P3, PT, R15, R12, !P4 ;  /* 0x0000000c0f00720c */ /* 0x000fe20006761270 */
[----:B------:R-:W-:Y:S01]  /*90660*/  @P6 STG.E.U8 desc[UR60][R28.64], R0 ;  /* 0x000000001c006986 */ /* 0x000fe2000c10113c */
[----:B------:R-:W0:Y:S03]  /*90670*/  LDC R9, c[0x0][0x228] ;  /* 0x00008a00ff097b82 */ /* 0x000e260000000800 */
[----:B----4-:R4:W-:Y:S01]  /*90680*/  @P5 STG.E.U8 desc[UR60][R248.64], R148 ;  /* 0x00000094f8005986 */ /* 0x0109e2000c10113c */
[----:B------:R-:W-:Y:S02]  /*90690*/  ISETP.LT.AND P6, PT, R16, R7, !P4 ;  /* 0x000000071000720c */ /* 0x000fe400067c1270 */
[----:B-1----:R-:W-:Y:S02]  /*906a0*/  ISETP.LT.AND P5, PT, R14, R13, !P4 ;  /* 0x0000000d0e00720c */ /* 0x002fe400067a1270 */
[----:B------:R-:W1:Y:S01]  /*906b0*/  LDC.64 R12, c[0x0][0x228] ;  /* 0x00008a00ff0c7b82 */ /* 0x000e620000000a00 */
[----:B----4-:R-:W4:Y:S07]  /*906c0*/  LDL.LU.64 R248, [R1+0x1598] ;  /* 0x0015980001f87983 */ /* 0x010f2e0000300a00 */
[----:B------:R-:W1:Y:S01]  /*906d0*/  LDC R7, c[0x0][0x228] ;  /* 0x00008a00ff077b82 */ /* 0x000e620000000800 */
[----:B------:R-:W1:Y:S04]  /*906e0*/  LDL.LU R25, [R1+0x2ccc] ;  /* 0x002ccc0001197983 */ /* 0x000e680000300800 */
[----:B------:R-:W4:Y:S03]  /*906f0*/  LDL.LU.64 R26, [R1+0x1590] ;  /* 0x00159000011a7983 */ /* 0x000f260000300a00 */
[----:B------:R-:W1:Y:S01]  /*90700*/  LDC R19, c[0x0][0x228] ;  /* 0x00008a00ff137b82 */ /* 0x000e620000000800 */
[----:B------:R-:W4:Y:S01]  /*90710*/  LDL.LU.64 R28, [R1+0x15b0] ;  /* 0x0015b000011c7983 */ /* 0x000f220000300a00 */
[----:B---3--:R-:W-:-:S02]  /*90720*/  PRMT R0, R152, 0x7770, RZ ;  /* 0x0000777098007816 */ /* 0x008fc400000000ff */
[----:B------:R-:W-:-:S03]  /*90730*/  PRMT R3, R152, 0x7771, RZ ;  /* 0x0000777198037816 */ /* 0x000fc600000000ff */
[----:B--2---:R2:W-:Y:S04]  /*90740*/  @P3 STG.E.U8 desc[UR60][R246.64], R0 ;  /* 0x00000000f6003986 */ /* 0x0045e8000c10113c */
[----:B------:R-:W-:Y:S01]  /*90750*/  @P6 STG.E.U8 desc[UR60][R30.64], R3 ;  /* 0x000000031e006986 */ /* 0x000fe2000c10113c */
[----:B--2---:R-:W-:-:S03]  /*90760*/  PRMT R0, R152, 0x7772, RZ ;  /* 0x0000777298007816 */ /* 0x004fc600000000ff */
[----:B------:R-:W2:Y:S04]  /*90770*/  LDL.LU.64 R246, [R1+0x15a8] ;  /* 0x0015a80001f67983 */ /* 0x000ea80000300a00 */
[----:B------:R3:W-:Y:S04]  /*90780*/  @P5 STG.E.U8 desc[UR60][R250.64], R0 ;  /* 0x00000000fa005986 */ /* 0x0007e8000c10113c */
[----:B---3--:R-:W3:Y:S01]  /*90790*/  LDL.LU.64 R250, [R1+0x15c0] ;  /* 0x0015c00001fa7983 */ /* 0x008ee20000300a00 */
[----:B------:R-:W-:Y:S02]  /*907a0*/  ISETP.LT.AND P4, PT, R17, R11, !P4 ;  /* 0x0000000b1100720c */ /* 0x000fe40006781270 */
[----:B------:R-:W-:Y:S01]  /*907b0*/  ISETP.GE.AND P3, PT, R24, R23, PT ;  /* 0x000000171800720c */ /* 0x000fe20003f66270 */
[----:B------:R-:W1:Y:S01]  /*907c0*/  LDC R11, c[0x0][0x228] ;  /* 0x00008a00ff0b7b82 */ /* 0x000e620000000800 */
[----:B------:R-:W-:Y:S01]  /*907d0*/  PRMT R152, R152, 0x7773, RZ ;  /* 0x0000777398987816 */ /* 0x000fe200000000ff */
[----:B------:R-:W3:Y:S01]  /*907e0*/  LDL.LU R24, [R1+0x2cd0] ;  /* 0x002cd00001187983 */ /* 0x000ee20000300800 */
[----:B------:R-:W-:-:S02]  /*907f0*/  ISETP.LT.AND P6, PT, R15, R6, !P3 ;  /* 0x000000060f00720c */ /* 0x000fc40005fc1270 */
[----:B------:R-:W-:Y:S02]  /*90800*/  ISETP.LT.AND P5, PT, R16, R5, !P3 ;  /* 0x000000051000720c */ /* 0x000fe40005fa1270 */
[C---:B------:R-:W-:Y:S01]  /*90810*/  PRMT R0, R149.reuse, 0x7770, RZ ;  /* 0x0000777095007816 */ /* 0x040fe200000000ff */
[----:B------:R-:W3:Y:S02]  /*90820*/  LDC R5, c[0x0][0x228] ;  /* 0x00008a00ff057b82 */ /* 0x000ee40000000800 */
[----:B------:R1:W-:Y:S01]  /*90830*/  @P4 STG.E.U8 desc[UR60][R244.64], R152 ;  /* 0x00000098f4004986 */ /* 0x0003e2000c10113c */
[----:B0-----:R-:W-:Y:S02]  /*90840*/  ISETP.LT.AND P4, PT, R14, R9, !P3 ;  /* 0x000000090e00720c */ /* 0x001fe40005f81270 */
[----:B------:R-:W-:-:S03]  /*90850*/  PRMT R3, R149, 0x7771, RZ ;  /* 0x0000777195037816 */ /* 0x000fc600000000ff */
[----:B----4-:R0:W-:Y:S01]  /*90860*/  @P6 STG.E.U8 desc[UR60][R248.64], R0 ;  /* 0x00000000f8006986 */ /* 0x0101e2000c10113c */
[----:B-1----:R-:W-:Y:S01]  /*90870*/  ISETP.GE.AND P6, PT, R25, R13, PT ;  /* 0x0000000d1900720c */ /* 0x002fe20003fc6270 */
[----:B------:R-:W1:Y:S01]  /*90880*/  LDC R9, c[0x0][0x228] ;  /* 0x00008a00ff097b82 */ /* 0x000e620000000800 */
[----:B------:R-:W-:Y:S01]  /*90890*/  ISETP.LT.AND P3, PT, R17, R7, !P3 ;  /* 0x000000071100720c */ /* 0x000fe20005f61270 */
[----:B------:R4:W-:Y:S01]  /*908a0*/  @P5 STG.E.U8 desc[UR60][R26.64], R3 ;  /* 0x000000031a005986 */ /* 0x0009e2000c10113c */
[----:B------:R-:W-:-:S03]  /*908b0*/  ISETP.LT.AND P5, PT, R15, R4, !P6 ;  /* 0x000000040f00720c */ /* 0x000fc600077a1270 */
[----:B------:R-:W3:Y:S02]  /*908c0*/  LDL.LU.64 R244, [R1+0x15d0] ;  /* 0x0015d00001f47983 */ /* 0x000ee40000300a00 */
[----:B------:R-:W1:Y:S01]  /*908d0*/  LDC.64 R6, c[0x0][0x228] ;  /* 0x00008a00ff067b82 */ /* 0x000e620000000a00 */
[C---:B0-----:R-:W-:Y:S01]  /*908e0*/  PRMT R0, R149.reuse, 0x7772, RZ ;  /* 0x0000777295007816 */ /* 0x041fe200000000ff */
[----:B------:R-:W3:Y:S04]  /*908f0*/  LDL.LU.64 R248, [R1+0x15c8] ;  /* 0x0015c80001f87983 */ /* 0x000ee80000300a00 */
[----:B------:R0:W-:Y:S01]  /*90900*/  @P4 STG.E.U8 desc[UR60][R28.64], R0 ;  /* 0x000000001c004986 */ /* 0x0001e2000c10113c */
[----:B------:R-:W-:Y:S01]  /*90910*/  ISETP.LT.AND P4, PT, R16, R11, !P6 ;  /* 0x0000000b1000720c */ /* 0x000fe20007781270 */
[----:B------:R-:W1:Y:S01]  /*90920*/  LDC R23, c[0x0][0x228] ;  /* 0x00008a00ff177b82 */ /* 0x000e620000000800 */
[----:B------:R-:W-:-:S02]  /*90930*/  PRMT R149, R149, 0x7773, RZ ;  /* 0x0000777395957816 */ /* 0x000fc400000000ff */
[----:B----4-:R-:W-:-:S05]  /*90940*/  PRMT R3, R153, 0x7771, RZ ;  /* 0x0000777199037816 */ /* 0x010fca00000000ff */
[----:B------:R-:W4:Y:S01]  /*90950*/  LDC R11, c[0x0][0x228] ;  /* 0x00008a00ff0b7b82 */ /* 0x000f220000000800 */
[----:B0-----:R-:W-:Y:S01]  /*90960*/  PRMT R0, R153, 0x7770, RZ ;  /* 0x0000777099007816 */ /* 0x001fe200000000ff */
[----:B------:R-:W4:Y:S04]  /*90970*/  LDL.LU.64 R28, [R1+0x15e0] ;  /* 0x0015e000011c7983 */ /* 0x000f280000300a00 */
[----:B------:R-:W4:Y:S02]  /*90980*/  LDL.LU R25, [R1+0x2cd4] ;  /* 0x002cd40001197983 */ /* 0x000f240000300800 */
[----:B------:R-:W0:Y:S02]  /*90990*/  LDC R13, c[0x0][0x228] ;  /* 0x00008a00ff0d7b82 */ /* 0x000e240000000800 */
[----:B--2---:R2:W-:Y:S04]  /*909a0*/  @P3 STG.E.U8 desc[UR60][R246.64], R149 ;  /* 0x00000095f6003986 */ /* 0x0045e8000c10113c */
[----:B--2---:R-:W2:Y:S04]  /*909b0*/  LDL.LU.64 R246, [R1+0x15f0] ;  /* 0x0015f00001f67983 */ /* 0x004ea80000300a00 */
[----:B---3--:R3:W-:Y:S04]  /*909c0*/  @P5 STG.E.U8 desc[UR60][R250.64], R0 ;  /* 0x00000000fa005986 */ /* 0x0087e8000c10113c */
[----:B------:R1:W-:Y:S04]  /*909d0*/  @P4 STG.E.U8 desc[UR60][R150.64], R3 ;  /* 0x0000000396004986 */ /* 0x0003e8000c10113c */
[----:B---3--:R-:W3:Y:S04]  /*909e0*/  LDL.LU.64 R250, [R1+0x15e8] ;  /* 0x0015e80001fa7983 */ /* 0x008ee80000300a00 */
[----:B-1----:R-:W4:Y:S01]  /*909f0*/  LDL.LU.64 R150, [R1+0x2eb0] ;  /* 0x002eb00001967983 */ /* 0x002f220000300a00 */
[----:B------:R-:W-:-:S02]  /*90a00*/  ISETP.LT.AND P3, PT, R14, R19, !P6 ;  /* 0x000000130e00720c */ /* 0x000fc40007761270 */
[----:B------:R-:W-:Y:S01]  /*90a10*/  PRMT R0, R153, 0x7772, RZ ;  /* 0x0000777299007816 */ /* 0x000fe200000000ff */
[----:B------:R-:W1:Y:S01]  /*90a20*/  LDC R19, c[0x0][0x228] ;  /* 0x00008a00ff137b82 */ /* 0x000e620000000800 */
[----:B------:R-:W-:Y:S02]  /*90a30*/  ISETP.GE.AND P5, PT, R24, R7, PT ;  /* 0x000000071800720c */ /* 0x000fe40003fa6270 */
[----:B------:R-:W-:Y:S02]  /*90a40*/  ISETP.LT.AND P6, PT, R17, R5, !P6 ;  /* 0x000000051100720c */ /* 0x000fe400077c1270 */
[----:B------:R-:W-:Y:S02]  /*90a50*/  ISETP.LT.AND P4, PT, R15, R2, !P5 ;  /* 0x000000020f00720c */ /* 0x000fe40006f81270 */
[----:B------:R-:W-:Y:S01]  /*90a60*/  PRMT R153, R153, 0x7773, RZ ;  /* 0x0000777399997816 */ /* 0x000fe200000000ff */
[----:B------:R-:W0:Y:S02]  /*90a70*/  LDC.64 R4, c[0x0][0x228] ;  /* 0x00008a00ff047b82 */ /* 0x000e240000000a00 */
[----:B------:R1:W-:Y:S01]  /*90a80*/  @P3 STG.E.U8 desc[UR60][R244.64], R0 ;  /* 0x00000000f4003986 */ /* 0x0003e2000c10113c */
[----:B------:R-:W-:-:S05]  /*90a90*/  ISETP.LT.AND P3, PT, R16, R9, !P5 ;  /* 0x000000091000720c */ /* 0x000fca0006f61270 */
[----:B------:R1:W-:Y:S01]  /*90aa0*/  @P6 STG.E.U8 desc[UR60][R248.64], R153 ;  /* 0x00000099f8006986 */ /* 0x0003e2000c10113c */
[----:B------:R-:W3:Y:S03]  /*90ab0*/  LDC.64 R2, c[0x0][0x228] ;  /* 0x00008a00ff027b82 */ /* 0x000ee60000000a00 */
[----:B-1----:R-:W3:Y:S05]  /*90ac0*/  LDL.LU.64 R244, [R1+0x1600] ;  /* 0x0016000001f47983 */ /* 0x002eea0000300a00 */
[----:B------:R-:W1:Y:S01]  /*90ad0*/  LDC R9, c[0x0][0x228] ;  /* 0x00008a00ff097b82 */ /* 0x000e620000000800 */
[----:B------:R-:W3:Y:S04]  /*90ae0*/  LDL.LU R24, [R1+0x2cd8] ;  /* 0x002cd80001187983 */ /* 0x000ee80000300800 */
[----:B------:R-:W3:Y:S04]  /*90af0*/  LDL.LU.64 R30, [R1+0x15f8] ;  /* 0x0015f800011e7983 */ /* 0x000ee80000300a00 */
[----:B------:R-:W3:Y:S01]  /*90b00*/  LDL.LU.64 R248, [R1+0x1618] ;  /* 0x0016180001f87983 */ /* 0x000ee20000300a00 */
[----:B----4-:R-:W-:-:S02]  /*90b10*/  PRMT R0, R150, 0x7770, RZ ;  /* 0x0000777096007816 */ /* 0x010fc400000000ff */
[----:B------:R-:W-:-:S03]  /*90b20*/  PRMT R7, R150, 0x7771, RZ ;  /* 0x0000777196077816 */ /* 0x000fc600000000ff */
[----:B------:R-:W-:Y:S04]  /*90b30*/  @P4 STG.E.U8 desc[UR60][R28.64], R0 ;  /* 0x000000001c004986 */ /* 0x000fe8000c10113c */
[----:B------:R4:W-:Y:S04]  /*90b40*/  @P3 STG.E.U8 desc[UR60][R154.64], R7 ;  /* 0x000000079a003986 */ /* 0x0009e8000c10113c */
[----:B----4-:R-:W4:Y:S01]  /*90b50*/  LDL.LU.64 R154, [R1+0x2ea8] ;  /* 0x002ea800019a7983 */ /* 0x010f220000300a00 */
[----:B------:R-:W-:Y:S01]  /*90b60*/  ISETP.LT.AND P6, PT, R14, R23, !P5 ;  /* 0x000000170e00720c */ /* 0x000fe20006fc1270 */
[----:B------:R-:W1:Y:S01]  /*90b70*/  LDC R7, c[0x0][0x228] ;  /* 0x00008a00ff077b82 */ /* 0x000e620000000800 */
[----:B------:R-:W-:Y:S01]  /*90b80*/  ISETP.LT.AND P5, PT, R17, R11, !P5 ;  /* 0x0000000b1100720c */ /* 0x000fe20006fa1270 */
[----:B------:R-:W4:Y:S01]  /*90b90*/  LDL.LU.64 R28, [R1+0x1608] ;  /* 0x00160800011c7983 */ /* 0x000f220000300a00 */
[----:B------:R-:W-:-:S02]  /*90ba0*/  PRMT R0, R150, 0x7772, RZ ;  /* 0x0000777296007816 */ /* 0x000fc400000000ff */
[----:B------:R-:W-:Y:S02]  /*90bb0*/  PRMT R150, R150, 0x7773, RZ ;  /* 0x0000777396967816 */ /* 0x000fe400000000ff */
[----:B0-----:R-:W-:Y:S01]  /*90bc0*/  ISETP.GE.AND P4, PT, R25, R5, PT ;  /* 0x000000051900720c */ /* 0x001fe20003f86270 */
[----:B------:R-:W0:Y:S03]  /*90bd0*/  LDC R11, c[0x0][0x228] ;  /* 0x00008a00ff0b7b82 */ /* 0x000e260000000800 */
[----:B------:R-:W-:Y:S01]  /*90be0*/  ISETP.LT.AND P3, PT, R15, R8, !P4 ;  /* 0x000000080f00720c */ /* 0x000fe20006761270 */
[----:B--2---:R-:W-:Y:S04]  /*90bf0*/  @P6 STG.E.U8 desc[UR60][R246.64], R0 ;  /* 0x00000000f6006986 */ /* 0x004fe8000c10113c */
[----:B---3--:R2:W-:Y:S01]  /*90c00*/  @P5 STG.E.U8 desc[UR60][R250.64], R150 ;  /* 0x00000096fa005986 */ /* 0x0085e2000c10113c */
[----:B------:R-:W-:Y:S01]  /*90c10*/  ISETP.LT.AND P6, PT, R16, R19, !P4 ;  /* 0x000000131000720c */ /* 0x000fe200067c1270 */
[----:B------:R-:W3:Y:S01]  /*90c20*/  LDC R23, c[0x0][0x228] ;  /* 0x00008a00ff177b82 */ /* 0x000ee20000000800 */
[----:B------:R-:W-:Y:S01]  /*90c30*/  ISETP.LT.AND P5, PT, R14, R13, !P4 ;  /* 0x0000000d0e00720c */ /* 0x000fe200067a1270 */
[----:B--2---:R-:W2:Y:S06]  /*90c40*/  LDL.LU.64 R250, [R1+0x1628] ;  /* 0x0016280001fa7983 */ /* 0x004eac0000300a00 */
[----:B------:R-:W2:Y:S01]  /*90c50*/  LDC R19, c[0x0][0x228] ;  /* 0x00008a00ff137b82 */ /* 0x000ea20000000800 */
[----:B------:R-:W2:Y:S04]  /*90c60*/  LDL.LU R25, [R1+0x2cdc] ;  /* 0x002cdc0001197983 */ /* 0x000ea80000300800 */
[----:B------:R-:W2:Y:S03]  /*90c70*/  LDL.LU.64 R26, [R1+0x1620] ;  /* 0x00162000011a7983 */ /* 0x000ea60000300a00 */
[----:B------:R-:W2:Y:S01]  /*90c80*/  LDC R13, c[0x0][0x228] ;  /* 0x00008a00ff0d7b82 */ /* 0x000ea20000000800 */
[----:B------:R-:W2:Y:S01]  /*90c90*/  LDL.LU.64 R246, [R1+0x1638] ;  /* 0x0016380001f67983 */ /* 0x000ea20000300a00 */
[----:B----4-:R-:W-:-:S02]  /*90ca0*/  PRMT R0, R154, 0x7770, RZ ;  /* 0x000077709a007816 */ /* 0x010fc400000000ff */
[----:B------:R-:W-:-:S03]  /*90cb0*/  PRMT R5, R154, 0x7771, RZ ;  /* 0x000077719a057816 */ /* 0x000fc600000000ff */
[----:B------:R4:W-:Y:S04]  /*90cc0*/  @P3 STG.E.U8 desc[UR60][R244.64], R0 ;  /* 0x00000000f4003986 */ /* 0x0009e8000c10113c */
[----:B------:R0:W-:Y:S01]  /*90cd0*/  @P6 STG.E.U8 desc[UR60][R30.64], R5 ;  /* 0x000000051e006986 */ /* 0x0001e2000c10113c */
[----:B----4-:R-:W-:-:S03]  /*90ce0*/  PRMT R0, R154, 0x7772, RZ ;  /* 0x000077729a007816 */ /* 0x010fc600000000ff */
[----:B------:R-:W4:Y:S01]  /*90cf0*/  LDL.LU.64 R244, [R1+0x1630] ;  /* 0x0016300001f47983 */ /* 0x000f220000300a00 */
[----:B-1----:R-:W-:Y:S02]  /*90d00*/  ISETP.LT.AND P4, PT, R17, R9, !P4 ;  /* 0x000000091100720c */ /* 0x002fe40006781270 */
[----:B------:R-:W1:Y:S01]  /*90d10*/  LDC.64 R8, c[0x0][0x228] ;  /* 0x00008a00ff087b82 */ /* 0x000e620000000a00 */
[----:B------:R3:W-:Y:S01]  /*90d20*/  @P5 STG.E.U8 desc[UR60][R248.64], R0 ;  /* 0x00000000f8005986 */ /* 0x0007e2000c10113c */
[----:B------:R-:W-:-:S06]  /*90d30*/  ISETP.GE.AND P3, PT, R24, R3, PT ;  /* 0x000000031800720c */ /* 0x000fcc0003f66270 */
[----:B0-----:R-:W0:Y:S01]  /*90d40*/  LDC R5, c[0x0][0x228] ;  /* 0x00008a00ff057b82 */ /* 0x001e220000000800 */
[----:B---3--:R-:W3:Y:S01]  /*90d50*/  LDL.LU.64 R248, [R1+0x1648] ;  /* 0x0016480001f87983 */ /* 0x008ee20000300a00 */
[----:B------:R-:W-:Y:S02]  /*90d60*/  ISETP.LT.AND P6, PT, R15, R22, !P3 ;  /* 0x000000160f00720c */ /* 0x000fe40005fc1270 */
[----:B------:R-:W-:Y:S01]  /*90d70*/  PRMT R154, R154, 0x7773, RZ ;  /* 0x000077739a9a7816 */ /* 0x000fe200000000ff */
[----:B------:R-:W3:Y:S01]  /*90d80*/  LDL.LU R24, [R1+0x2ce0] ;  /* 0x002ce00001187983 */ /* 0x000ee20000300800 */
[----:B------:R-:W-:Y:S02]  /*90d90*/  ISETP.LT.AND P5, PT, R16, R11, !P3 ;  /* 0x0000000b1000720c */ /* 0x000fe40005fa1270 */
[C---:B------:R-:W-:Y:S01]  /*90da0*/  PRMT R0, R151.reuse, 0x7770, RZ ;  /* 0x0000777097007816 */ /* 0x040fe200000000ff */
[----:B------:R1:W-:Y:S01]  /*90db0*/  @P4 STG.E.U8 desc[UR60][R28.64], R154 ;  /* 0x0000009a1c004986 */ /* 0x0003e2000c10113c */
[----:B------:R-:W-:Y:S01]  /*90dc0*/  ISETP.LT.AND P4, PT, R14, R23, !P3 ;  /* 0x000000170e00720c */ /* 0x000fe20005f81270 */
[----:B------:R-:W0:Y:S01]  /*90dd0*/  LDC R11, c[0x0][0x228] ;  /* 0x00008a00ff0b7b82 */ /* 0x000e220000000800 */
[----:B------:R-:W-:-:S03]  /*90de0*/  PRMT R3, R151, 0x7771, RZ ;  /* 0x0000777197037816 */ /* 0x000fc600000000ff */
[----:B--2---:R2:W-:Y:S01]  /*90df0*/  @P6 STG.E.U8 desc[UR60][R250.64], R0 ;  /* 0x00000000fa006986 */ /* 0x0045e2000c10113c */
[----:B-1----:R-:W-:Y:S02]  /*90e00*/  ISETP.GE.AND P6, PT, R25, R9, PT ;  /* 0x000000091900720c */ /* 0x002fe40003fc6270 */
[----:B------:R-:W-:Y:S01]  /*90e10*/  ISETP.LT.AND P3, PT, R17, R19, !P3 ;  /* 0x000000131100720c */ /* 0x000fe20005f61270 */
[----:B------:R1:W-:Y:S01]  /*90e20*/  @P5 STG.E.U8 desc[UR60][R26.64], R3 ;  /* 0x000000031a005986 */ /* 0x0003e2000c10113c */
[----:B------:R-:W-:Y:S01]  /*90e30*/  ISETP.LT.AND P5, PT, R15, R12, !P6 ;  /* 0x0000000c0f00720c */ /* 0x000fe200077a1270 */
[----:B------:R-:W0:Y:S02]  /*90e40*/  LDC.64 R22, c[0x0][0x228] ;  /* 0x00008a00ff167b82 */ /* 0x000e240000000a00 */
[----:B------:R-:W3:Y:S01]  /*90e50*/  LDL.LU.64 R28, [R1+0x1658] ;  /* 0x00165800011c7983 */ /* 0x000ee20000300a00 */
[----:B--2---:R-:W-:-:S03]  /*90e60*/  PRMT R0, R151, 0x7772, RZ ;  /* 0x0000777297007816 */ /* 0x004fc600000000ff */
[----:B------:R-:W2:Y:S02]  /*90e70*/  LDL.LU.64 R250, [R1+0x1650] ;  /* 0x0016500001fa7983 */ /* 0x000ea40000300a00 */
[----:B------:R-:W2:Y:S02]  /*90e80*/  LDC R9, c[0x0][0x228] ;  /* 0x00008a00ff097b82 */ /* 0x000ea40000000800 */
[----:B------:R1:W-:Y:S01]  /*90e90*/  @P4 STG.E.U8 desc[UR60][R246.64], R0 ;  /* 0x00000000f6004986 */ /* 0x0003e2000c10113c */
[----:B------:R-:W-:Y:S02]  /*90ea0*/  ISETP.LT.AND P4, PT, R16, R7, !P6 ;  /* 0x000000071000720c */ /* 0x000fe40007781270 */
[----:B------:R-:W-:Y:S02]  /*90eb0*/  PRMT R151, R151, 0x7773, RZ ;  /* 0x0000777397977816 */ /* 0x000fe400000000ff */
[C---:B-1----:R-:W-:Y:S01]  /*90ec0*/  PRMT R3, R155.reuse, 0x7771, RZ ;  /* 0x000077719b037816 */ /* 0x042fe200000000ff */
[----:B------:R-:W1:Y:S01]  /*90ed0*/  LDC R7, c[0x0][0x228] ;  /* 0x00008a00ff077b82 */ /* 0x000e620000000800 */
[----:B------:R-:W-:Y:S01]  /*90ee0*/  PRMT R0, R155, 0x7770, RZ ;  /* 0x000077709b007816 */ /* 0x000fe200000000ff */
[----:B------:R-:W2:Y:S06]  /*90ef0*/  LDL.LU.64 R246, [R1+0x1668] ;  /* 0x0016680001f67983 */ /* 0x000eac0000300a00 */
[----:B------:R-:W1:Y:S01]  /*90f00*/  LDC R19, c[0x0][0x228] ;  /* 0x00008a00ff137b82 */ /* 0x000e620000000800 */
[----:B------:R-:W2:Y:S04]  /*90f10*/  LDL.LU R25, [R1+0x2ce4] ;  /* 0x002ce40001197983 */ /* 0x000ea80000300800 */
[----:B----4-:R4:W-:Y:S04]  /*90f20*/  @P3 STG.E.U8 desc[UR60][R244.64], R151 ;  /* 0x00000097f4003986 */ /* 0x0109e8000c10113c */
[----:B----4-:R-:W4:Y:S04]  /*90f30*/  LDL.LU.64 R244, [R1+0x1678] ;  /* 0x0016780001f47983 */ /* 0x010f280000300a00 */
[----:B---3--:R3:W-:Y:S04]  /*90f40*/  @P5 STG.E.U8 desc[UR60][R248.64], R0 ;  /* 0x00000000f8005986 */ /* 0x0087e8000c10113c */
[----:B------:R0:W-:Y:S04]  /*90f50*/  @P4 STG.E.U8 desc[UR60][R156.64], R3 ;  /* 0x000000039c004986 */ /* 0x0001e8000c10113c */
[----:B---3--:R-:W3:Y:S04]  /*90f60*/  LDL.LU.64 R248, [R1+0x1670] ;  /* 0x0016700001f87983 */ /* 0x008ee80000300a00 */
[----:B0-----:R-:W4:Y:S01]  /*90f70*/  LDL.LU.64 R156, [R1+0x2ea0] ;  /* 0x002ea000019c7983 */ /* 0x001f220000300a00 */
[----:B------:R-:W-:-:S02]  /*90f80*/  ISETP.LT.AND P3, PT, R14, R13, !P6 ;  /* 0x0000000d0e00720c */ /* 0x000fc40007761270 */
[----:B------:R-:W-:Y:S01]  /*90f90*/  PRMT R0, R155, 0x7772, RZ ;  /* 0x000077729b007816 */ /* 0x000fe200000000ff */
[----:B------:R-:W0:Y:S01]  /*90fa0*/  LDC.64 R12, c[0x0][0x228] ;  /* 0x00008a00ff0c7b82 */ /* 0x000e220000000a00 */
[----:B------:R-:W-:Y:S02]  /*90fb0*/  ISETP.GE.AND P5, PT, R24, R23, PT ;  /* 0x000000171800720c */ /* 0x000fe40003fa6270 */
[----:B------:R-:W-:Y:S02]  /*90fc0*/  ISETP.LT.AND P6, PT, R17, R11, !P6 ;  /* 0x0000000b1100720c */ /* 0x000fe400077c1270 */
[----:B------:R-:W-:Y:S02]  /*90fd0*/  ISETP.LT.AND P4, PT, R15, R6, !P5 ;  /* 0x000000060f00720c */ /* 0x000fe40006f81270 */
[----:B------:R-:W-:Y:S01]  /*90fe0*/  PRMT R155, R155, 0x7773, RZ ;  /* 0x000077739b9b7816 */ /* 0x000fe200000000ff */
[----:B------:R-:W3:Y:S02]  /*90ff0*/  LDC R11, c[0x0][0x228] ;  /* 0x00008a00ff0b7b82 */ /* 0x000ee40000000800 */
[----:B------:R1:W-:Y:S01]  /*91000*/  @P3 STG.E.U8 desc[UR60][R28.64], R0 ;  /* 0x000000001c003986 */ /* 0x0003e2000c10113c */
[----:B------:R-:W-:-:S05]  /*91010*/  ISETP.LT.AND P3, PT, R16, R5, !P5 ;  /* 0x000000051000720c */ /* 0x000fca0006f61270 */
[----:B--2---:R2:W-:Y:S01]  /*91020*/  @P6 STG.E.U8 desc[UR60][R250.64], R155 ;  /* 0x0000009bfa006986 */ /* 0x0045e2000c10113c */
[----:B------:R-:W3:Y:S03]  /*91030*/  LDC R23, c[0x0][0x228] ;  /* 0x00008a00ff177b82 */ /* 0x000ee60000000800 */
[----:B-1----:R-:W3:Y:S05]  /*91040*/  LDL.LU.64 R28, [R1+0x1688] ;  /* 0x00168800011c7983 */ /* 0x002eea0000300a00 */
[----:B------:R-:W1:Y:S01]  /*91050*/  LDC R5, c[0x0][0x228] ;  /* 0x00008a00ff057b82 */ /* 0x000e620000000800 */
[----:B------:R-:W3:Y:S04]  /*91060*/  LDL.LU R24, [R1+0x2ce8] ;  /* 0x002ce80001187983 */ /* 0x000ee80000300800 */
[----:B------:R-:W3:Y:S04]  /*91070*/  LDL.LU.64 R30, [R1+0x1680] ;  /* 0x00168000011e7983 */ /* 0x000ee80000300a00 */
[----:B--2---:R-:W2:Y:S01]  /*91080*/  LDL.LU.64 R250, [R1+0x16b0] ;  /* 0x0016b00001fa7983 */ /* 0x004ea20000300a00 */
[----:B----4-:R-:W-:-:S02]  /*91090*/  PRMT R0, R156, 0x7770, RZ ;  /* 0x000077709c007816 */ /* 0x010fc400000000ff */
[----:B------:R-:W-:-:S03]  /*910a0*/  PRMT R3, R156, 0x7771, RZ ;  /* 0x000077719c037816 */ /* 0x000fc600000000ff */
[----:B------:R-:W-:Y:S04]  /*910b0*/  @P4 STG.E.U8 desc[UR60][R246.64], R0 ;  /* 0x00000000f6004986 */ /* 0x000fe8000c10113c */
[----:B------:R4:W-:Y:S04]  /*910c0*/  @P3 STG.E.U8 desc[UR60][R160.64], R3 ;  /* 0x00000003a0003986 */ /* 0x0009e8000c10113c */
[----:B----4-:R-:W4:Y:S01]  /*910d0*/  LDL.LU.64 R160, [R1+0x2e98] ;  /* 0x002e980001a07983 */ /* 0x010f220000300a00 */
[----:B------:R-:W-:Y:S02]  /*910e0*/  ISETP.LT.AND P6, PT, R14, R9, !P5 ;  /* 0x000000090e00720c */ /* 0x000fe40006fc1270 */
[----:B------:R-:W-:Y:S01]  /*910f0*/  ISETP.LT.AND P5, PT, R17, R7, !P5 ;  /* 0x000000071100720c */ /* 0x000fe20006fa1270 */
[----:B------:R-:W2:Y:S01]  /*91100*/  LDL.LU.64 R246, [R1+0x1698] ;  /* 0x0016980001f67983 */ /* 0x000ea20000300a00 */
[----:B0-----:R-:W-:Y:S01]  /*91110*/  ISETP.GE.AND P4, PT, R25, R13, PT ;  /* 0x0000000d1900720c */ /* 0x001fe20003f86270 */
[----:B------:R-:W0:Y:S01]  /*91120*/  LDC.64 R6, c[0x0][0x228] ;  /* 0x00008a00ff067b82 */ /* 0x000e220000000a00 */
[----:B------:R-:W-:Y:S01]  /*91130*/  PRMT R0, R156, 0x7772, RZ ;  /* 0x000077729c007816 */ /* 0x000fe200000000ff */
[----:B------:R-:W2:Y:S01]  /*91140*/  LDL.LU.64 R26, [R1+0x16a8] ;  /* 0x0016a800011a7983 */ /* 0x000ea20000300a00 */
[----:B------:R-:W-:-:S02]  /*91150*/  ISETP.LT.AND P3, PT, R15, R4, !P4 ;  /* 0x000000040f00720c */ /* 0x000fc40006761270 */
[----:B------:R-:W-:Y:S01]  /*91160*/  PRMT R156, R156, 0x7773, RZ ;  /* 0x000077739c9c7816 */ /* 0x000fe200000000ff */
[----:B------:R-:W2:Y:S02]  /*91170*/  LDL.LU R25, [R1+0x2cec] ;  /* 0x002cec0001197983 */ /* 0x000ea40000300800 */
[----:B------:R-:W0:Y:S02]  /*91180*/  LDC R9, c[0x0][0x228] ;  /* 0x00008a00ff097b82 */ /* 0x000e240000000800 */
[----:B------:R-:W-:Y:S01]  /*91190*/  @P6 STG.E.U8 desc[UR60][R244.64], R0 ;  /* 0x00000000f4006986 */ /* 0x000fe2000c10113c */
[----:B------:R-:W-:-:S03]  /*911a0*/  ISETP.LT.AND P6, PT, R16, R19, !P4 ;  /* 0x000000131000720c */ /* 0x000fc600067c1270 */
[----:B---3--:R3:W-:Y:S01]  /*911b0*/  @P5 STG.E.U8 desc[UR60][R248.64], R156 ;  /* 0x0000009cf8005986 */ /* 0x0087e2000c10113c */
[----:B------:R-:W-:Y:S01]  /*911c0*/  ISETP.LT.AND P5, PT, R14, R11, !P4 ;  /* 0x0000000b0e00720c */ /* 0x000fe200067a1270 */
[----:B------:R-:W0:Y:S08]  /*911d0*/  LDC R19, c[0x0][0x228] ;  /* 0x00008a00ff137b82 */ /* 0x000e300000000800 */
[----:B------:R-:W0:Y:S01]  /*911e0*/  LDC R13, c[0x0][0x228] ;  /* 0x00008a00ff0d7b82 */ /* 0x000e220000000800 */
[----:B---3--:R-:W3:Y:S04]  /*911f0*/  LDL.LU.64 R248, [R1+0x16a0] ;  /* 0x0016a00001f87983 */ /* 0x008ee80000300a00 */
[----:B------:R-:W3:Y:S01]  /*91200*/  LDL.LU.64 R244, [R1+0x16c0] ;  /* 0x0016c00001f47983 */ /* 0x000ee20000300a00 */
[----:B----4-:R-:W-:-:S02]  /*91210*/  PRMT R0, R160, 0x7770, RZ ;  /* 0x00007770a0007816 */ /* 0x010fc400000000ff */
[----:B------:R-:W4:Y:S01]  /*91220*/  LDC R11, c[0x0][0x228] ;  /* 0x00008a00ff0b7b82 */ /* 0x000f220000000800 */
[C---:B------:R-:W-:Y:S02]  /*91230*/  PRMT R3, R160.reuse, 0x7771, RZ ;  /* 0x00007771a0037816 */ /* 0x040fe400000000ff */
[----:B------:R1:W-:Y:S04]  /*91240*/  @P3 STG.E.U8 desc[UR60][R28.64], R0 ;  /* 0x000000001c003986 */ /* 0x0003e8000c10113c */
[----:B------:R-:W-:Y:S01]  /*91250*/  @P6 STG.E.U8 desc[UR60][R30.64], R3 ;  /* 0x000000031e006986 */ /* 0x000fe2000c10113c */
[----:B-1----:R-:W-:-:S03]  /*91260*/  PRMT R0, R160, 0x7772, RZ ;  /* 0x00007772a0007816 */ /* 0x002fc600000000ff */
[----:B------:R-:W4:Y:S04]  /*91270*/  LDL.LU.64 R28, [R1+0x16b8] ;  /* 0x0016b800011c7983 */ /* 0x000f280000300a00 */
[----:B--2---:R1:W-:Y:S04]  /*91280*/  @P5 STG.E.U8 desc[UR60][R250.64], R0 ;  /* 0x00000000fa005986 */ /* 0x0043e8000c10113c */
[----:B-1----:R-:W2:Y:S01]  /*91290*/  LDL.LU.64 R250, [R1+0x16c8] ;  /* 0x0016c80001fa7983 */ /* 0x002ea20000300a00 */
[----:B------:R-:W-:Y:S02]  /*912a0*/  ISETP.LT.AND P4, PT, R17, R5, !P4 ;  /* 0x000000051100720c */ /* 0x000fe40006781270 */
[----:B------:R-:W1:Y:S01]  /*912b0*/  LDC.64 R4, c[0x0][0x228] ;  /* 0x00008a00ff047b82 */ /* 0x000e620000000a00 */
[----:B0-----:R-:W-:-:S02]  /*912c0*/  ISETP.GE.AND P3, PT, R24, R7, PT ;  /* 0x000000071800720c */ /* 0x001fc40003f66270 */
[----:B------:R-:W-:Y:S02]  /*912d0*/  PRMT R160, R160, 0x7773, RZ ;  /* 0x00007773a0a07816 */ /* 0x000fe400000000ff */
[----:B------:R-:W-:Y:S02]  /*912e0*/  ISETP.LT.AND P6, PT, R15, R2, !P3 ;  /* 0x000000020f00720c */ /* 0x000fe40005fc1270 */
[----:B------:R-:W-:Y:S01]  /*912f0*/  ISETP.LT.AND P5, PT, R16, R9, !P3 ;  /* 0x000000091000720c */ /* 0x000fe20005fa1270 */
[----:B------:R-:W0:Y:S03]  /*91300*/  LDC R7, c[0x0][0x228] ;  /* 0x00008a00ff077b82 */ /* 0x000e260000000800 */
[----:B------:R3:W-:Y:S01]  /*91310*/  @P4 STG.E.U8 desc[UR60][R246.64], R160 ;  /* 0x000000a0f6004986 */ /* 0x0007e2000c10113c */
[----:B------:R-:W-:Y:S02]  /*91320*/  ISETP.LT.AND P4, PT, R14, R19, !P3 ;  /* 0x000000130e00720c */ /* 0x000fe40005f81270 */
[----:B------:R-:W-:-:S02]  /*91330*/  PRMT R0, R157, 0x7770, RZ ;  /* 0x000077709d007816 */ /* 0x000fc400000000ff */
[----:B------:R-:W-:Y:S01]  /*91340*/  PRMT R2, R157, 0x7771, RZ ;  /* 0x000077719d027816 */ /* 0x000fe200000000ff */
[----:B------:R-:W0:Y:S02]  /*91350*/  LDC R9, c[0x0][0x228] ;  /* 0x00008a00ff097b82 */ /* 0x000e240000000800 */
[----:B------:R1:W-:Y:S01]  /*91360*/  @P6 STG.E.U8 desc[UR60][R26.64], R0 ;  /* 0x000000001a006986 */ /* 0x0003e2000c10113c */
[----:B------:R-:W-:-:S03]  /*91370*/  ISETP.LT.AND P3, PT, R17, R23, !P3 ;  /* 0x000000171100720c */ /* 0x000fc60005f61270 */
[----:B---3--:R-:W3:Y:S01]  /*91380*/  LDL.LU.64 R246, [R1+0x16d8] ;  /* 0x0016d80001f67983 */ /* 0x008ee20000300a00 */
[----:B-1----:R-:W-:Y:S01]  /*91390*/  ISETP.GE.AND P6, PT, R25, R5, PT ;  /* 0x000000051900720c */ /* 0x002fe20003fc6270 */
[----:B------:R-:W1:Y:S02]  /*913a0*/  LDC R23, c[0x0][0x228] ;  /* 0x00008a00ff177b82 */ /* 0x000e640000000800 */
[----:B------:R0:W-:Y:S01]  /*913b0*/  @P5 STG.E.U8 desc[UR60][R248.64], R2 ;  /* 0x00000002f8005986 */ /* 0x0001e2000c10113c */
[----:B------:R-:W-:-:S03]  /*913c0*/  PRMT R0, R157, 0x7772, RZ ;  /* 0x000077729d007816 */ /* 0x000fc600000000ff */
[----:B------:R-:W3:Y:S01]  /*913d0*/  LDL.LU R24, [R1+0x2cf0] ;  /* 0x002cf00001187983 */ /* 0x000ee20000300800 */
[----:B------:R-:W-:Y:S01]  /*913e0*/  ISETP.LT.AND P5, PT, R15, R8, !P6 ;  /* 0x000000080f00720c */ /* 0x000fe200077a1270 */
[----:B------:R-:W1:Y:S02]  /*913f0*/  LDC R19, c[0x0][0x228] ;  /* 0x00008a00ff137b82 */ /* 0x000e640000000800 */
[----:B------:R0:W-:Y:S01]  /*91400*/  @P4 STG.E.U8 desc[UR60][R244.64], R0 ;  /* 0x00000000f4004986 */ /* 0x0001e2000c10113c */
[----:B----4-:R-:W-:Y:S02]  /*91410*/  ISETP.LT.AND P4, PT, R16, R11, !P6 ;  /* 0x0000000b1000720c */ /* 0x010fe40007781270 */
[----:B------:R-:W-:Y:S01]  /*91420*/  PRMT R157, R157, 0x7773, RZ ;  /* 0x000077739d9d7816 */ /* 0x000fe200000000ff */
[----:B0-----:R-:W4:Y:S01]  /*91430*/  LDL.LU.64 R248, [R1+0x16d0] ;  /* 0x0016d00001f87983 */ /* 0x001f220000300a00 */
[C---:B------:R-:W-:Y:S01]  /*91440*/  PRMT R5, R161.reuse, 0x7770, RZ ;  /* 0x00007770a1057816 */ /* 0x040fe200000000ff */
[----:B------:R-:W0:Y:S01]  /*91450*/  LDC.64 R2, c[0x0][0x228] ;  /* 0x00008a00ff027b82 */ /* 0x000e220000000a00 */
[----:B------:R-:W-:Y:S01]  /*91460*/  PRMT R0, R161, 0x7771, RZ ;  /* 0x00007771a1007816 */ /* 0x000fe200000000ff */
[----:B------:R-:W4:Y:S06]  /*91470*/  LDL.LU.64 R244, [R1+0x16f0] ;  /* 0x0016f00001f47983 */ /* 0x000f2c0000300a00 */
[----:B------:R-:W1:Y:S01]  /*91480*/  LDC R11, c[0x0][0x228] ;  /* 0x00008a00ff0b7b82 */ /* 0x000e620000000800 */
[----:B------:R-:W4:Y:S04]  /*91490*/  LDL.LU R25, [R1+0x2cf4] ;  /* 0x002cf40001197983 */ /* 0x000f280000300800 */
[----:B------:R0:W-:Y:S04]  /*914a0*/  @P3 STG.E.U8 desc[UR60][R28.64], R157 ;  /* 0x0000009d1c003986 */ /* 0x0001e8000c10113c */
[----:B0-----:R-:W4:Y:S04]  /*914b0*/  LDL.LU.64 R28, [R1+0x1718] ;  /* 0x00171800011c7983 */ /* 0x001f280000300a00 */
[----:B--2---:R0:W-:Y:S04]  /*914c0*/  @P5 STG.E.U8 desc[UR60][R250.64], R5 ;  /* 0x00000005fa005986 */ /* 0x0041e8000c10113c */
[----:B------:R2:W-:Y:S04]  /*914d0*/  @P4 STG.E.U8 desc[UR60][R158.64], R0 ;  /* 0x000000009e004986 */ /* 0x0005e8000c10113c */
[----:B0-----:R-:W4:Y:S04]  /*914e0*/  LDL.LU.64 R250, [R1+0x16f8] ;  /* 0x0016f80001fa7983 */ /* 0x001f280000300a00 */
[----:B--2---:R-:W2:Y:S01]  /*914f0*/  LDL.LU.64 R158, [R1+0x2e90] ;  /* 0x002e9000019e7983 */ /* 0x004ea20000300a00 */
[----:B------:R-:W-:-:S02]  /*91500*/  ISETP.LT.AND P3, PT, R14, R13, !P6 ;  /* 0x0000000d0e00720c */ /* 0x000fc40007761270 */
[----:B------:R-:W-:Y:S01]  /*91510*/  ISETP.LT.AND P6, PT, R17, R9, !P6 ;  /* 0x000000091100720c */ /* 0x000fe200077c1270 */
[----:B------:R-:W0:Y:S01]  /*91520*/  LDC R13, c[0x0][0x228] ;  /* 0x00008a00ff0d7b82 */ /* 0x000e220000000800 */
[----:B------:R-:W-:Y:S02]  /*91530*/  ISETP.LT.AND P5, PT, R15, R22, !P1 ;  /* 0x000000160f00720c */ /* 0x000fe40004fa1270 */
[----:B------:R-:W-:Y:S02]  /*91540*/  ISETP.LT.AND P4, PT, R16, R7, !P1 ;  /* 0x000000071000720c */ /* 0x000fe40004f81270 */
[C---:B------:R-:W-:Y:S02]  /*91550*/  PRMT R5, R161.reuse, 0x7772, RZ ;  /* 0x00007772a1057816 */ /* 0x040fe400000000ff */
[----:B------:R-:W-:Y:S01]  /*91560*/  PRMT R161, R161, 0x7773, RZ ;  /* 0x00007773a1a17816 */ /* 0x000fe200000000ff */
[----:B------:R-:W0:Y:S02]  /*91570*/  LDC.64 R8, c[0x0][0x228] ;  /* 0x00008a00ff087b82 */ /* 0x000e240000000a00 */
[----:B---3--:R3:W-:Y:S01]  /*91580*/  @P3 STG.E.U8 desc[UR60][R246.64], R5 ;  /* 0x00000005f6003986 */ /* 0x0087e2000c10113c */
[----:B------:R-:W-:-:S05]  /*91590*/  ISETP.GE.AND P3, PT, R24, R3, PT ;  /* 0x000000031800720c */ /* 0x000fca0003f66270 */
[----:B------:R-:W0:Y:S01]  /*915a0*/  LDC R7, c[0x0][0x228] ;  /* 0x00008a00ff077b82 */ /* 0x000e220000000800 */
[----:B---3--:R-:W3:Y:S07]  /*915b0*/  LDL.LU.64 R246, [R1+0x1710] ;  /* 0x0017100001f67983 */ /* 0x008eee0000300a00 */
[----:B------:R-:W3:Y:S01]  /*915c0*/  LDC R5, c[0x0][0x228] ;  /* 0x00008a00ff057b82 */ /* 0x000ee20000000800 */
[----:B----4-:R4:W-:Y:S04]  /*915d0*/  @P6 STG.E.U8 desc[UR60][R248.64], R161 ;  /* 0x000000a1f8006986 */ /* 0x0109e8000c10113c */
[----:B----4-:R-:W4:Y:S04]  /*915e0*/  LDL.LU.64 R248, [R1+0x1708] ;  /* 0x0017080001f87983 */ /* 0x010f280000300a00 */
[----:B------:R-:W4:Y:S04]  /*915f0*/  LDL.LU R24, [R1+0x2cf8] ;  /* 0x002cf80001187983 */ /* 0x000f280000300800 */
[----:B------:R-:W4:Y:S01]  /*91600*/  LDL.LU.64 R30, [R1+0x1730] ;  /* 0x00173000011e7983 */ /* 0x000f220000300a00 */
[----:B--2---:R-:W-:-:S02]  /*91610*/  PRMT R0, R158, 0x7770, RZ ;  /* 0x000077709e007816 */ /* 0x004fc400000000ff */
[----:B------:R-:W-:-:S03]  /*91620*/  PRMT R3, R158, 0x7771, RZ ;  /* 0x000077719e037816 */ /* 0x000fc600000000ff */
[----:B------:R-:W-:Y:S04]  /*91630*/  @P5 STG.E.U8 desc[UR60][R244.64], R0 ;  /* 0x00000000f4005986 */ /* 0x000fe8000c10113c */
[----:B------:R2:W-:Y:S04]  /*91640*/  @P4 STG.E.U8 desc[UR60][R162.64], R3 ;  /* 0x00000003a2004986 */ /* 0x0005e8000c10113c */
[----:B--2---:R-:W2:Y:S01]  /*91650*/  LDL.LU.64 R162, [R1+0x2e88] ;  /* 0x002e880001a27983 */ /* 0x004ea20000300a00 */
[----:B-1----:R-:W-:Y:S02]  /*91660*/  ISETP.LT.AND P6, PT, R14, R11, !P1 ;  /* 0x0000000b0e00720c */ /* 0x002fe40004fc1270 */
[----:B------:R-:W-:Y:S01]  /*91670*/  ISETP.LT.AND P1, PT, R17, R23, !P1 ;  /* 0x000000171100720c */ /* 0x000fe20004f21270 */
[----:B------:R-:W4:Y:S01]  /*91680*/  LDL.LU.64 R26, [R1+0x1728] ;  /* 0x00172800011a7983 */ /* 0x000f220000300a00 */
[----:B0-----:R-:W-:Y:S01]  /*91690*/  ISETP.GE.AND P5, PT, R25, R9, PT ;  /* 0x000000091900720c */ /* 0x001fe20003fa6270 */
[----:B------:R-:W0:Y:S01]  /*916a0*/  LDC R11, c[0x0][0x228] ;  /* 0x00008a00ff0b7b82 */ /* 0x000e220000000800 */
[----:B------:R-:W-:Y:S01]  /*916b0*/  PRMT R0, R158, 0x7772, RZ ;  /* 0x000077729e007816 */ /* 0x000fe200000000ff */
[----:B------:R-:W4:Y:S01]  /*916c0*/  LDL.LU.64 R244, [R1+0x1720] ;  /* 0x0017200001f47983 */ /* 0x000f220000300a00 */
[----:B------:R-:W-:-:S02]  /*916d0*/  ISETP.LT.AND P4, PT, R15, R12, !P5 ;  /* 0x0000000c0f00720c */ /* 0x000fc40006f81270 */
[----:B------:R-:W-:-:S03]  /*916e0*/  PRMT R158, R158, 0x7773, RZ ;  /* 0x000077739e9e7816 */ /* 0x000fc600000000ff */
[----:B------:R-:W-:Y:S01]  /*916f0*/  @P6 STG.E.U8 desc[UR60][R28.64], R0 ;  /* 0x000000001c006986 */ /* 0x000fe2000c10113c */
[----:B------:R-:W-:Y:S01]  /*91700*/  ISETP.LT.AND P6, PT, R16, R19, !P5 ;  /* 0x000000131000720c */ /* 0x000fe20006fc1270 */
[----:B------:R-:W1:Y:S02]  /*91710*/  LDC.64 R22, c[0x0][0x228] ;  /* 0x00008a00ff167b82 */ /* 0x000e640000000a00 */
[----:B------:R3:W-:Y:S06]  /*91720*/  @P1 STG.E.U8 desc[UR60][R250.64], R158 ;  /* 0x0000009efa001986 */ /* 0x0007ec000c10113c */
[----:B------:R-:W1:Y:S01]  /*91730*/  LDC R9, c[0x0][0x228] ;  /* 0x00008a00ff097b82 */ /* 0x000e620000000800 */
[----:B---3--:R-:W3:Y:S07]  /*91740*/  LDL.LU.64 R250, [R1+0x1740] ;  /* 0x0017400001fa7983 */ /* 0x008eee0000300a00 */
[----:B------:R-:W3:Y:S01]  /*91750*/  LDC R12, c[0x0][0x228] ;  /* 0x00008a00ff0c7b82 */ /* 0x000ee20000000800 */
[----:B------:R-:W3:Y:S01]  /*91760*/  LDL.LU.64 R28, [R1+0x1738] ;  /* 0x00173800011c7983 */ /* 0x000ee20000300a00 */
[----:B--2---:R-:W-:-:S02]  /*91770*/  PRMT R0, R162, 0x7770, RZ ;  /* 0x00007770a2007816 */ /* 0x004fc400000000ff */
[----:B------:R-:W-:-:S03]  /*91780*/  PRMT R3, R162, 0x7771, RZ ;  /* 0x00007771a2037816 */ /* 0x000fc600000000ff */
[----:B------:R2:W-:Y:S04]  /*91790*/  @P4 STG.E.U8 desc[UR60][R246.64], R0 ;  /* 0x00000000f6004986 */ /* 0x0005e8000c10113c */
[----:B----4-:R4:W-:Y:S04]  /*917a0*/  @P6 STG.E.U8 desc[UR60][R248.64], R3 ;  /* 0x00000003f8006986 */ /* 0x0109e8000c10113c */
[----:B--2---:R-:W2:Y:S04]  /*917b0*/  LDL.LU.64 R246, [R1+0x1750] ;  /* 0x0017500001f67983 */ /* 0x004ea80000300a00 */
[----:B------:R-:W2:Y:S04]  /*917c0*/  LDL.LU R252, [R1+0x2030] ;  /* 0x0020300001fc7983 */ /* 0x000ea80000300800 */
[----:B----4-:R-:W4:Y:S01]  /*917d0*/  LDL.LU.64 R248, [R1+0x1748] ;  /* 0x0017480001f87983 */ /* 0x010f220000300a00 */
[----:B------:R-:W-:-:S02]  /*917e0*/  ISETP.LT.AND P1, PT, R14, R7, !P5 ;  /* 0x000000070e00720c */ /* 0x000fc40006f21270 */
[----:B------:R-:W-:Y:S01]  /*917f0*/  ISETP.LT.AND P5, PT, R17, R13, !P5 ;  /* 0x0000000d1100720c */ /* 0x000fe20006fa1270 */
[----:B------:R-:W4:Y:S01]  /*91800*/  LDC R7, c[0x0][0x228] ;  /* 0x00008a00ff077b82 */ /* 0x000f220000000800 */
[----:B------:R-:W-:Y:S02]  /*91810*/  ISETP.LT.AND P4, PT, R15, R6, !P3 ;  /* 0x000000060f00720c */ /* 0x000fe40005f81270 */
[----:B------:R-:W-:-:S05]  /*91820*/  PRMT R0, R162, 0x7772, RZ ;  /* 0x00007772a2007816 */ /* 0x000fca00000000ff */
[----:B------:R-:W3:Y:S01]  /*91830*/  LDC R6, c[0x0][0x228] ;  /* 0x00008a00ff067b82 */ /* 0x000ee20000000800 */
[----:B------:R-:W-:Y:S01]  /*91840*/  PRMT R162, R162, 0x7773, RZ ;  /* 0x00007773a2a27816 */ /* 0x000fe200000000ff */
[----:B------:R1:W-:Y:S01]  /*91850*/  @P1 STG.E.U8 desc[UR60][R30.64], R0 ;  /* 0x000000001e001986 */ /* 0x0003e2000c10113c */
[----:B0-----:R-:W-:-:S03]  /*91860*/  ISETP.LT.AND P1, PT, R16, R11, !P3 ;  /* 0x0000000b1000720c */ /* 0x001fc60005f21270 */
[----:B------:R-:W-:Y:S01]  /*91870*/  @P5 STG.E.U8 desc[UR60][R26.64], R162 ;  /* 0x000000a21a005986 */ /* 0x000fe2000c10113c */
[----:B------:R-:W-:Y:S01]  /*91880*/  ISETP.LT.AND P5, PT, R14, R5, !P3 ;  /* 0x000000050e00720c */ /* 0x000fe20005fa1270 */
[----:B------:R-:W0:Y:S01]  /*91890*/  LDC R11, c[0x0][0x228] ;  /* 0x00008a00ff0b7b82 */ /* 0x000e220000000800 */
[----:B-1----:R-:W-:Y:S02]  /*918a0*/  ISETP.GE.AND P6, PT, R24, R23, PT ;  /* 0x000000171800720c */ /* 0x002fe40003fc6270 */
[----:B------:R-:W-:Y:S02]  /*918b0*/  PRMT R0, R159, 0x7770, RZ ;  /* 0x000077709f007816 */ /* 0x000fe400000000ff */
[----:B------:R-:W-:-:S03]  /*918c0*/  ISETP.LT.AND P3, PT, R17, R9, !P3 ;  /* 0x000000091100720c */ /* 0x000fc60005f61270 */
[----:B------:R-:W1:Y:S01]  /*918d0*/  LDC R5, c[0x0][0x228] ;  /* 0x00008a00ff057b82 */ /* 0x000e620000000800 */
[----:B------:R3:W-:Y:S01]  /*918e0*/  @P4 STG.E.U8 desc[UR60][R244.64], R0 ;  /* 0x00000000f4004986 */ /* 0x0007e2000c10113c */
[----:B------:R-:W-:Y:S02]  /*918f0*/  ISETP.LT.AND P4, PT, R15, R4, !P6 ;  /* 0x000000040f00720c */ /* 0x000fe40007781270 */
[----:B------:R-:W-:-:S04]  /*91900*/  PRMT R3, R159, 0x7772, RZ ;  /* 0x000077729f037816 */ /* 0x000fc800000000ff */
[----:B------:R-:W0:Y:S01]  /*91910*/  LDC R4, c[0x0][0x228] ;  /* 0x00008a00ff047b82 */ /* 0x000e220000000800 */
[C---:B---3--:R-:W-:Y:S01]  /*91920*/  PRMT R0, R159.reuse, 0x7771, RZ ;  /* 0x000077719f007816 */ /* 0x048fe200000000ff */
[----:B------:R-:W3:Y:S01]  /*91930*/  LDL.LU.64 R244, [R1+0x1758] ;  /* 0x0017580001f47983 */ /* 0x000ee20000300a00 */
[----:B------:R-:W-:-:S05]  /*91940*/  PRMT R159, R159, 0x7773, RZ ;  /* 0x000077739f9f7816 */ /* 0x000fca00000000ff */
[----:B------:R-:W0:Y:S01]  /*91950*/  LDC R9, c[0x0][0x228] ;  /* 0x00008a00ff097b82 */ /* 0x000e220000000800 */
[----:B------:R1:W-:Y:S04]  /*91960*/  @P1 STG.E.U8 desc[UR60][R250.64], R0 ;  /* 0x00000000fa001986 */ /* 0x0003e8000c10113c */
[----:B------:R4:W-:Y:S01]  /*91970*/  @P5 STG.E.U8 desc[UR60][R28.64], R3 ;  /* 0x000000031c005986 */ /* 0x0009e2000c10113c */
[----:B------:R-:W-:Y:S02]  /*91980*/  ISETP.LT.AND P5, PT, R16, R6, !P6 ;  /* 0x000000061000720c */ /* 0x000fe400077a1270 */
[----:B------:R-:W0:Y:S01]  /*91990*/  LDC R13, c[0x0][0x228] ;  /* 0x00008a00ff0d7b82 */ /* 0x000e220000000800 */
[----:B-1----:R-:W-:Y:S01]  /*919a0*/  PRMT R0, R163, 0x7770, RZ ;  /* 0x00007770a3007816 */ /* 0x002fe200000000ff */
[----:B------:R-:W3:Y:S06]  /*919b0*/  LDL.LU.64 R250, [R1+0x1770] ;  /* 0x0017700001fa7983 */ /* 0x000eec0000300a00 */
[----:B------:R-:W1:Y:S01]  /*919c0*/  LDC.64 R24, c[0x0][0x228] ;  /* 0x00008a00ff187b82 */ /* 0x000e620000000a00 */
[----:B------:R-:W3:Y:S04]  /*919d0*/  LDL.LU R19, [R1+0x2cfc] ;  /* 0x002cfc0001137983 */ /* 0x000ee80000300800 */
[----:B--2---:R-:W-:Y:S04]  /*919e0*/  @P3 STG.E.U8 desc[UR60][R246.64], R159 ;  /* 0x0000009ff6003986 */ /* 0x004fe8000c10113c */
[----:B----4-:R2:W-:Y:S01]  /*919f0*/  @P4 STG.E.U8 desc[UR60][R248.64], R0 ;  /* 0x00000000f8004986 */ /* 0x0105e2000c10113c */
[----:B------:R-:W-:-:S03]  /*91a00*/  ISETP.LT.AND P4, PT, R15, R18, !P2 ;  /* 0x000000120f00720c */ /* 0x000fc60005781270 */
[----:B------:R-:W4:Y:S04]  /*91a10*/  LDL.LU R18, [R1+0x2e80] ;  /* 0x002e800001127983 */ /* 0x000f280000300800 */
[----:B------:R-:W4:Y:S01]  /*91a20*/  LDL.LU.64 R28, [R1+0x1788] ;  /* 0x00178800011c7983 */ /* 0x000f220000300a00 */
[----:B--2---:R-:W-:-:S03]  /*91a30*/  PRMT R0, R163, 0x7771, RZ ;  /* 0x00007771a3007816 */ /* 0x004fc600000000ff */
[----:B------:R-:W2:Y:S04]  /*91a40*/  LDL.LU.64 R246, [R1+0x1780] ;  /* 0x0017800001f67983 */ /* 0x000ea80000300a00 */
[----:B------:R0:W-:Y:S04]  /*91a50*/  @P5 STG.E.U8 desc[UR60][R164.64], R0 ;  /* 0x00000000a4005986 */ /* 0x0001e8000c10113c */
[----:B0-----:R-:W4:Y:S01]  /*91a60*/  LDL.LU.64 R164, [R1+0x2e78] ;  /* 0x002e780001a47983 */ /* 0x001f220000300a00 */
[----:B------:R-:W-:Y:S02]  /*91a70*/  ISETP.LT.AND P1, PT, R14, R7, !P6 ;  /* 0x000000070e00720c */ /* 0x000fe40007721270 */
[----:B------:R-:W0:Y:S01]  /*91a80*/  LDC.64 R6, c[0x0][0x228] ;  /* 0x00008a00ff067b82 */ /* 0x000e220000000a00 */
[----:B------:R-:W-:Y:S01]  /*91a90*/  ISETP.LT.AND P6, PT, R17, R5, !P6 ;  /* 0x000000051100720c */ /* 0x000fe200077c1270 */
[----:B------:R-:W2:Y:S01]  /*91aa0*/  LDL.LU.64 R248, [R1+0x1778] ;  /* 0x0017780001f87983 */ /* 0x000ea20000300a00 */
[----:B------:R-:W-:-:S02]  /*91ab0*/  PRMT R3, R163, 0x7772, RZ ;  /* 0x00007772a3037816 */ /* 0x000fc400000000ff */
[----:B------:R-:W-:Y:S01]  /*91ac0*/  PRMT R163, R163, 0x7773, RZ ;  /* 0x00007773a3a37816 */ /* 0x000fe200000000ff */
[----:B------:R-:W2:Y:S01]  /*91ad0*/  LDL.LU R23, [R1+0x2d00] ;  /* 0x002d000001177983 */ /* 0x000ea20000300800 */
[----:B------:R-:W-:-:S03]  /*91ae0*/  ISETP.LT.AND P3, PT, R16, R252, !P0 ;  /* 0x000000fc1000720c */ /* 0x000fc60004761270 */
[----:B------:R-:W2:Y:S04]  /*91af0*/  LDL.LU.64 R30, [R1+0x17a0] ;  /* 0x0017a000011e7983 */ /* 0x000ea80000300a00 */
[----:B---3--:R3:W-:Y:S01]  /*91b00*/  @P1 STG.E.U8 desc[UR60][R244.64], R3 ;  /* 0x00000003f4001986 */ /* 0x0087e2000c10113c */
[----:B------:R-:W-:Y:S02]  /*91b10*/  ISETP.LT.AND P1, PT, R16, R4, !P2 ;  /* 0x000000041000720c */ /* 0x000fe40005721270 */
[----:B------:R-:W-:Y:S01]  /*91b20*/  ISETP.LT.AND P5, PT, R14, R12, !P2 ;  /* 0x0000000c0e00720c */ /* 0x000fe200057a1270 */
[----:B------:R-:W1:Y:S01]  /*91b30*/  LDC.64 R4, c[0x0][0x228] ;  /* 0x00008a00ff047b82 */ /* 0x000e620000000a00 */
[----:B---3--:R-:W3:Y:S07]  /*91b40*/  LDL.LU.64 R244, [R1+0x1798] ;  /* 0x0017980001f47983 */ /* 0x008eee0000300a00 */
[----:B------:R-:W1:Y:S01]  /*91b50*/  LDC R12, c[0x0][0x228] ;  /* 0x00008a00ff0c7b82 */ /* 0x000e620000000800 */
[----:B------:R4:W-:Y:S01]  /*91b60*/  @P6 STG.E.U8 desc[UR60][R250.64], R163 ;  /* 0x000000a3fa006986 */ /* 0x0009e2000c10113c */
[----:B0-----:R-:W-:-:S03]  /*91b70*/  ISETP.GE.AND P6, PT, R19, R7, PT ;  /* 0x000000071300720c */ /* 0x001fc60003fc6270 */
[----:B------:R-:W3:Y:S01]  /*91b80*/  LDL.LU.64 R26, [R1+0x17c0] ;  /* 0x0017c000011a7983 */ /* 0x000ee20000300a00 */
[----:B----4-:R-:W-:-:S03]  /*91b90*/  PRMT R0, R164, 0x7770, RZ ;  /* 0x00007770a4007816 */ /* 0x010fc600000000ff */
[----:B------:R-:W4:Y:S01]  /*91ba0*/  LDL.LU R252, [R1+0x203c] ;  /* 0x00203c0001fc7983 */ /* 0x000f220000300800 */
[----:B------:R-:W-:Y:S01]  /*91bb0*/  ISETP.LT.AND P2, PT, R17, R11, !P2 ;  /* 0x0000000b1100720c */ /* 0x000fe20005741270 */
[----:B------:R-:W0:Y:S02]  /*91bc0*/  LDC R7, c[0x0][0x228] ;  /* 0x00008a00ff077b82 */ /* 0x000e240000000800 */
[----:B------:R-:W4:Y:S04]  /*91bd0*/  LDL.LU R19, [R1+0x2d04] ;  /* 0x002d040001137983 */ /* 0x000f280000300800 */
[----:B------:R-:W4:Y:S02]  /*91be0*/  LDL.LU.64 R250, [R1+0x17a8] ;  /* 0x0017a80001fa7983 */ /* 0x000f240000300a00 */
[----:B------:R-:W0:Y:S02]  /*91bf0*/  LDC R11, c[0x0][0x228] ;  /* 0x00008a00ff0b7b82 */ /* 0x000e240000000800 */
[----:B------:R1:W-:Y:S04]  /*91c00*/  @P4 STG.E.U8 desc[UR60][R168.64], R0 ;  /* 0x00000000a8004986 */ /* 0x0003e8000c10113c */
[----:B-1----:R-:W3:Y:S01]  /*91c10*/  LDL.LU.64 R168, [R1+0x2e70] ;  /* 0x002e700001a87983 */ /* 0x002ee20000300a00 */
[----:B------:R-:W-:-:S05]  /*91c20*/  PRMT R0, R164, 0x7771, RZ ;  /* 0x00007771a4007816 */ /* 0x000fca00000000ff */
[----:B------:R1:W-:Y:S04]  /*91c30*/  @P1 STG.E.U8 desc[UR60][R28.64], R0 ;  /* 0x000000001c001986 */ /* 0x0003e8000c10113c */
[----:B-1----:R-:W4:Y:S01]  /*91c40*/  LDL.LU.64 R28, [R1+0x17b8] ;  /* 0x0017b800011c7983 */ /* 0x002f220000300a00 */
[----:B------:R-:W-:Y:S02]  /*91c50*/  ISETP.LT.AND P4, PT, R15, R8, !P6 ;  /* 0x000000080f00720c */ /* 0x000fe40007781270 */
[----:B------:R-:W-:Y:S01]  /*91c60*/  ISETP.LT.AND P1, PT, R16, R9, !P6 ;  /* 0x000000091000720c */ /* 0x000fe20007721270 */
[----:B------:R-:W1:Y:S01]  /*91c70*/  LDC R8, c[0x0][0x228] ;  /* 0x00008a00ff087b82 */ /* 0x000e620000000800 */
[C---:B------:R-:W-:Y:S02]  /*91c80*/  PRMT R3, R164.reuse, 0x7772, RZ ;  /* 0x00007772a4037816 */ /* 0x040fe400000000ff */
[----:B------:R-:W-:-:S03]  /*91c90*/  PRMT R164, R164, 0x7773, RZ ;  /* 0x00007773a4a47816 */ /* 0x000fc600000000ff */
[----:B--2---:R-:W-:Y:S01]  /*91ca0*/  @P5 STG.E.U8 desc[UR60][R246.64], R3 ;  /* 0x00000003f6005986 */ /* 0x004fe2000c10113c */
[----:B------:R-:W-:Y:S01]  /*91cb0*/  ISETP.LT.AND P5, PT, R14, R12, !P6 ;  /* 0x0000000c0e00720c */ /* 0x000fe200077a1270 */
[----:B------:R-:W2:Y:S02]  /*91cc0*/  LDC R9, c[0x0][0x228] ;  /* 0x00008a00ff097b82 */ /* 0x000ea40000000800 */
[----:B------:R0:W-:Y:S01]  /*91cd0*/  @P2 STG.E.U8 desc[UR60][R248.64], R164 ;  /* 0x000000a4f8002986 */ /* 0x0001e2000c10113c */
[----:B------:R-:W-:Y:S02]  /*91ce0*/  ISETP.GE.AND P2, PT, R23, R5, PT ;  /* 0x000000051700720c */ /* 0x000fe40003f46270 */
[----:B------:R-:W-:-:S03]  /*91cf0*/  ISETP.LT.AND P6, PT, R17, R13, !P6 ;  /* 0x0000000d1100720c */ /* 0x000fc600077c1270 */
[----:B------:R-:W2:Y:S01]  /*91d00*/  LDC.64 R12, c[0x0][0x228] ;  /* 0x00008a00ff0c7b82 */ /* 0x000ea20000000a00 */
[----:B0-----:R-:W2:Y:S04]  /*91d10*/  LDL.LU.64 R248, [R1+0x17d8] ;  /* 0x0017d80001f87983 */ /* 0x001ea80000300a00 */
[----:B------:R-:W2:Y:S01]  /*91d20*/  LDL.LU.64 R246, [R1+0x17c8] ;  /* 0x0017c80001f67983 */ /* 0x000ea20000300a00 */
[C---:B---3--:R-:W-:Y:S02]  /*91d30*/  PRMT R0, R168.reuse, 0x7770, RZ ;  /* 0x00007770a8007816 */ /* 0x048fe400000000ff */
[----:B------:R-:W-:-:S03]  /*91d40*/  PRMT R3, R168, 0x7771, RZ ;  /* 0x00007771a8037816 */ /* 0x000fc600000000ff */
[----:B------:R0:W-:Y:S01]  /*91d50*/  @P4 STG.E.U8 desc[UR60][R30.64], R0 ;  /* 0x000000001e004986 */ /* 0x0001e2000c10113c */
[----:B------:R-:W-:-:S03]  /*91d60*/  ISETP.LT.AND P4, PT, R15, R2, !P2 ;  /* 0x000000020f00720c */ /* 0x000fc60005781270 */
[----:B------:R3:W-:Y:S01]  /*91d70*/  @P1 STG.E.U8 desc[UR60][R244.64], R3 ;  /* 0x00000003f4001986 */ /* 0x0007e2000c10113c */
[----:B------:R-:W-:Y:S02]  /*91d80*/  ISETP.LT.AND P1, PT, R16, R11, !P2 ;  /* 0x0000000b1000720c */ /* 0x000fe40005721270 */
[C---:B0-----:R-:W-:Y:S01]  /*91d90*/  PRMT R0, R168.reuse, 0x7772, RZ ;  /* 0x00007772a8007816 */ /* 0x041fe200000000ff */
[----:B------:R-:W0:Y:S01]  /*91da0*/  LDC.64 R30, c[0x0][0x228] ;  /* 0x00008a00ff1e7b82 */ /* 0x000e220000000a00 */
[----:B------:R-:W-:Y:S02]  /*91db0*/  PRMT R168, R168, 0x7773, RZ ;  /* 0x00007773a8a87816 */ /* 0x000fe400000000ff */
[----:B------:R-:W-:Y:S01]  /*91dc0*/  PRMT R2, R165, 0x7771, RZ ;  /* 0x00007771a5027816 */ /* 0x000fe200000000ff */
[----:B------:R1:W-:Y:S01]  /*91dd0*/  @P5 STG.E.U8 desc[UR60][R26.64], R0 ;  /* 0x000000001a005986 */ /* 0x0003e2000c10113c */
[----:B----4-:R-:W-:-:S03]  /*91de0*/  ISETP.GE.AND P5, PT, R19, R252, PT ;  /* 0x000000fc1300720c */ /* 0x010fc60003fa6270 */
[----:B---3--:R-:W3:Y:S01]  /*91df0*/  LDL.LU.64 R244, [R1+0x17d0] ;  /* 0x0017d00001f47983 */ /* 0x008ee20000300a00 */
[----:B------:R-:W4:Y:S03]  /*91e00*/  LDC R19, c[0x0][0x228] ;  /* 0x00008a00ff137b82 */ /* 0x000f260000000800 */
[----:B------:R2:W-:Y:S01]  /*91e10*/  @P6 STG.E.U8 desc[UR60][R250.64], R168 ;  /* 0x000000a8fa006986 */ /* 0x0005e2000c10113c */
[----:B-1----:R-:W-:-:S03]  /*91e20*/  PRMT R0, R165, 0x7770, RZ ;  /* 0x00007770a5007816 */ /* 0x002fc600000000ff */
[----:B------:R-:W4:Y:S01]  /*91e30*/  LDL.LU.64 R26, [R1+0x17e8] ;  /* 0x0017e800011a7983 */ /* 0x000f220000300a00 */
[----:B------:R-:W1:Y:S03]  /*91e40*/  LDC R11, c[0x0][0x228] ;  /* 0x00008a00ff0b7b82 */ /* 0x000e660000000800 */
[----:B------:R-:W4:Y:S04]  /*91e50*/  LDL.LU R252, [R1+0x1fd4] ;  /* 0x001fd40001fc7983 */ /* 0x000f280000300800 */
[----:B------:R-:W-:Y:S04]  /*91e60*/  @P4 STG.E.U8 desc[UR60][R28.64], R0 ;  /* 0x000000001c004986 */ /* 0x000fe8000c10113c */
[----:B--2---:R-:W2:Y:S04]  /*91e70*/  LDL.LU.64 R250, [R1+0x17f0] ;  /* 0x0017f00001fa7983 */ /* 0x004ea80000300a00 */
[----:B------:R0:W-:Y:S04]  /*91e80*/  @P1 STG.E.U8 desc[UR60][R166.64], R2 ;  /* 0x00000002a6001986 */ /* 0x0001e8000c10113c */
[----:B0-----:R-:W4:Y:S01]  /*91e90*/  LDL.LU.64 R166, [R1+0x2e68] ;  /* 0x002e680001a67983 */ /* 0x001f220000300a00 */
[----:B------:R-:W-:Y:S01]  /*91ea0*/  ISETP.LT.AND P6, PT, R14, R8, !P2 ;  /* 0x000000080e00720c */ /* 0x000fe200057c1270 */
[----:B------:R-:W0:Y:S01]  /*91eb0*/  LDC.64 R2, c[0x0][0x228] ;  /* 0x00008a00ff027b82 */ /* 0x000e220000000a00 */
[----:B------:R-:W-:Y:S01]  /*91ec0*/  ISETP.LT.AND P2, PT, R17, R9, !P2 ;  /* 0x000000091100720c */ /* 0x000fe20005741270 */
[----:B------:R-:W2:Y:S01]  /*91ed0*/  LDL.LU.64 R28, [R1+0x1800] ;  /* 0x00180000011c7983 */ /* 0x000ea20000300a00 */
[----:B------:R-:W-:-:S02]  /*91ee0*/  ISETP.LT.AND P1, PT, R15, R22, !P5 ;  /* 0x000000160f00720c */ /* 0x000fc40006f21270 */
[C---:B------:R-:W-:Y:S02]  /*91ef0*/  PRMT R0, R165.reuse, 0x7772, RZ ;  /* 0x00007772a5007816 */ /* 0x040fe400000000ff */
[----:B------:R-:W-:Y:S02]  /*91f00*/  PRMT R165, R165, 0x7773, RZ ;  /* 0x00007773a5a57816 */ /* 0x000fe400000000ff */
[----:B------:R-:W-:Y:S02]  /*91f10*/  ISETP.LT.AND P4, PT, R15, R4, !P0 ;  /* 0x000000040f00720c */ /* 0x000fe40004781270 */
[C---:B------:R-:W-:Y:S01]  /*91f20*/  PRMT R8, R169.reuse, 0x7771, RZ ;  /* 0x00007771a9087816 */ /* 0x040fe200000000ff */
[----:B------:R1:W-:Y:S01]  /*91f30*/  @P6 STG.E.U8 desc[UR60][R248.64], R0 ;  /* 0x00000000f8006986 */ /* 0x0003e2000c10113c */
[----:B------:R-:W-:Y:S01]  /*91f40*/  ISETP.LT.AND P6, PT, R16, R7, !P5 ;  /* 0x000000071000720c */ /* 0x000fe20006fc1270 */
[----:B------:R-:W0:Y:S01]  /*91f50*/  LDC.64 R4, c[0x0][0x228] ;  /* 0x00008a00ff047b82 */ /* 0x000e220000000a00 */
[----:B------:R-:W-:Y:S01]  /*91f60*/  PRMT R7, R169, 0x7770, RZ ;  /* 0x00007770a9077816 */ /* 0x000fe200000000ff */
[----:B------:R-:W-:Y:S01]  /*91f70*/  @P2 STG.E.U8 desc[UR60][R246.64], R165 ;  /* 0x000000a5f6002986 */ /* 0x000fe2000c10113c */
[----:B------:R-:W-:Y:S01]  /*91f80*/  ISETP.LT.AND P2, PT, R17, R6, !P5 ;  /* 0x000000061100720c */ /* 0x000fe20006f41270 */
[----:B------:R-:W-:-:S04]  /*91f90*/  VIADD R9, R10, 0xaf ;  /* 0x000000af0a097836 */ /* 0x000fc80000000000 */
[----:B------:R-:W0:Y:S01]  /*91fa0*/  LDC.64 R22, c[0x0][0x228] ;  /* 0x00008a00ff167b82 */ /* 0x000e220000000a00 */
[----:B-1----:R-:W-:Y:S01]  /*91fb0*/  VIADD R0, R10, 0xae ;  /* 0x000000ae0a007836 */ /* 0x002fe20000000000 */
[----:B------:R-:W2:Y:S04]  /*91fc0*/  LDL.LU.64 R248, [R1+0x17f8] ;  /* 0x0017f80001f87983 */ /* 0x000ea80000300a00 */
[----:B---3--:R1:W-:Y:S02]  /*91fd0*/  @P1 STG.E.U8 desc[UR60][R244.64], R7 ;  /* 0x00000007f4001986 */ /* 0x0083e4000c10113c */
[----:B-1----:R-:W1:Y:S01]  /*91fe0*/  LDC.64 R6, c[0x0][0x228] ;  /* 0x00008a00ff067b82 */ /* 0x002e620000000a00 */
[----:B----4-:R-:W-:Y:S02]  /*91ff0*/  ISETP.LT.AND P5, PT, R14, R167, !P5 ;  /* 0x000000a70e00720c */ /* 0x010fe40006fa1270 */
[----:B------:R-:W3:Y:S01]  /*92000*/  LDL.LU R167, [R1+0x2e60] ;  /* 0x002e600001a77983 */ /* 0x000ee20000300800 */
[----:B------:R-:W-:-:S03]  /*92010*/  ISETP.GE.AND P1, PT, R0, R166, PT ;  /* 0x000000a60000720c */ /* 0x000fc60003f26270 */
[----:B------:R-:W4:Y:S04]  /*92020*/  LDL.LU.64 R246, [R1+0x1810] ;  /* 0x0018100001f67983 */ /* 0x000f280000300a00 */
[----:B------:R-:W3:Y:S01]  /*92030*/  LDL.LU R166, [R1+0x2e5c] ;  /* 0x002e5c0001a67983 */ /* 0x000ee20000300800 */
[C---:B------:R-:W-:Y:S02]  /*92040*/  PRMT R0, R169.reuse, 0x7772, RZ ;  /* 0x00007772a9007816 */ /* 0x040fe400000000ff */
[----:B------:R-:W-:Y:S01]  /*92050*/  PRMT R169, R169, 0x7773, RZ ;  /* 0x00007773a9a97816 */ /* 0x000fe200000000ff */
[----:B------:R1:W-:Y:S04]  /*92060*/  @P6 STG.E.U8 desc[UR60][R26.64], R8 ;  /* 0x000000081a006986 */ /* 0x0003e8000c10113c */
[----:B--2---:R2:W-:Y:S01]  /*92070*/  @P5 STG.E.U8 desc[UR60][R250.64], R0 ;  /* 0x00000000fa005986 */ /* 0x0045e2000c10113c */
[----:B0-----:R-:W-:-:S02]  /*92080*/  ISETP.LT.AND P5, PT, R14, R4, !P0 ;  /* 0x000000040e00720c */ /* 0x001fc400047a1270 */
[----:B------:R-:W-:Y:S01]  /*92090*/  ISETP.LT.AND P0, PT, R17, R2, !P0 ;  /* 0x000000021100720c */ /* 0x000fe20004701270 */
[----:B------:R0:W-:Y:S04]  /*920a0*/  @P2 STG.E.U8 desc[UR60][R28.64], R169 ;  /* 0x000000a91c002986 */ /* 0x0001e8000c10113c */
[----:B------:R-:W4:Y:S01]  /*920b0*/  LDL.LU.64 R244, [R1+0x1818] ;  /* 0x0018180001f47983 */ /* 0x000f220000300a00 */
[----:B-1----:R-:W1:Y:S01]  /*920c0*/  LDC.64 R26, c[0x0][0x228] ;  /* 0x00008a00ff1a7b82 */ /* 0x002e620000000a00 */
[----:B--2---:R-:W-:Y:S02]  /*920d0*/  VIADD R0, R10, 0xad ;  /* 0x000000ad0a007836 */ /* 0x004fe40000000000 */
[----:B------:R-:W2:Y:S03]  /*920e0*/  LDL.LU.64 R250, [R1+0x1828] ;  /* 0x0018280001fa7983 */ /* 0x000ea60000300a00 */
[----:B------:R-:W-:-:S02]  /*920f0*/  ISETP.GE.AND P2, PT, R0, R18, PT ;  /* 0x000000120000720c */ /* 0x000fc40003f46270 */
[----:B0-----:R-:W0:Y:S01]  /*92100*/  LDC.64 R28, c[0x0][0x228] ;  /* 0x00008a00ff1c7b82 */ /* 0x001e220000000a00 */
[----:B------:R-:W2:Y:S04]  /*92110*/  LDL.LU R18, [R1+0x2e58] ;  /* 0x002e580001127983 */ /* 0x000ea80000300800 */
[----:B------:R-:W2:Y:S01]  /*92120*/  LDL.LU.64 R40, [R1+0x1838] ;  /* 0x0018380001287983 */ /* 0x000ea20000300a00 */
[C---:B---3--:R-:W-:Y:S02]  /*92130*/  PRMT R2, R166.reuse, 0x7770, RZ ;  /* 0x00007770a6027816 */ /* 0x048fe400000000ff */
[----:B------:R-:W-:-:S03]  /*92140*/  PRMT R0, R166, 0x7771, RZ ;  /* 0x00007771a6007816 */ /* 0x000fc600000000ff */
[----:B------:R3:W-:Y:S04]  /*92150*/  @P4 STG.E.U8 desc[UR60][R248.64], R2 ;  /* 0x00000002f8004986 */ /* 0x0007e8000c10113c */
[----:B------:R1:W-:Y:S04]  /*92160*/  @P3 STG.E.U8 desc[UR60][R170.64], R0 ;  /* 0x00000000aa003986 */ /* 0x0003e8000c10113c */
[----:B---3--:R-:W3:Y:S04]  /*92170*/  LDL.LU.64 R248, [R1+0x1840] ;  /* 0x0018400001f87983 */ /* 0x008ee80000300a00 */
[----:B-1----:R-:W3:Y:S01]  /*92180*/  LDL.LU.64 R170, [R1+0x2e50] ;  /* 0x002e500001aa7983 */ /* 0x002ee20000300a00 */
[----:B------:R-:W-:-:S02]  /*92190*/  PRMT R2, R166, 0x7772, RZ ;  /* 0x00007772a6027816 */ /* 0x000fc400000000ff */
[----:B------:R-:W-:Y:S01]  /*921a0*/  ISETP.LT.AND P4, PT, R15, R12, !P2 ;  /* 0x0000000c0f00720c */ /* 0x000fe20005781270 */
[----:B------:R-:W3:Y:S01]  /*921b0*/  LDL.LU.64 R36, [R1+0x1830] ;  /* 0x0018300001247983 */ /* 0x000ee20000300a00 */
[----:B------:R-:W-:Y:S01]  /*921c0*/  PRMT R166, R166, 0x7773, RZ ;  /* 0x00007773a6a67816 */ /* 0x000fe200000000ff */
[----:B------:R-:W1:Y:S02]  /*921d0*/  LDC R12, c[0x0][0x228] ;  /* 0x00008a00ff0c7b82 */ /* 0x000e640000000800 */
[----:B----4-:R4:W-:Y:S04]  /*921e0*/  @P5 STG.E.U8 desc[UR60][R246.64], R2 ;  /* 0x00000002f6005986 */ /* 0x0109e8000c10113c */
[----:B------:R0:W-:Y:S01]  /*921f0*/  @P0 STG.E.U8 desc[UR60][R244.64], R166 ;  /* 0x000000a6f4000986 */ /* 0x0001e2000c10113c */
[----:B----4-:R-:W-:-:S03]  /*92200*/  VIADD R2, R10, 0xb0 ;  /* 0x000000b00a027836 */ /* 0x010fc60000000000 */
[----:B------:R-:W4:Y:S02]  /*92210*/  LDL.LU.64 R246, [R1+0x1850] ;  /* 0x0018500001f67983 */ /* 0x000f240000300a00 */
[----:B--2---:R-:W-:Y:S01]  /*92220*/  ISETP.GE.AND P0, PT, R2, R18, PT ;  /* 0x000000120200720c */ /* 0x004fe20003f06270 */
[----:B------:R-:W-:Y:S01]  /*92230*/  VIADD R2, R10, 0xb1 ;  /* 0x000000b10a027836 */ /* 0x000fe20000000000 */
[----:B------:R-:W2:Y:S04]  /*92240*/  LDL.LU.64 R38, [R1+0x1848] ;  /* 0x0018480001267983 */ /* 0x000ea80000300a00 */
[----:B------:R-:W2:Y:S04]  /*92250*/  LDL.LU R18, [R1+0x2e48] ;  /* 0x002e480001127983 */ /* 0x000ea80000300800 */
[----:B------:R-:W2:Y:S04]  /*92260*/  LDL.LU.64 R34, [R1+0x1860] ;  /* 0x0018600001227983 */ /* 0x000ea80000300a00 */
[----:B0-----:R-:W2:Y:S01]  /*92270*/  LDL.LU R245, [R1+0x2018] ;  /* 0x0020180001f57983 */ /* 0x001ea20000300800 */
[----:B---3--:R-:W-:-:S05]  /*92280*/  PRMT R0, R170, 0x7770, RZ ;  /* 0x00007770aa007816 */ /* 0x008fca00000000ff */
[----:B------:R0:W-:Y:S01]  /*92290*/  @P4 STG.E.U8 desc[UR60][R250.64], R0 ;  /* 0x00000000fa004986 */ /* 0x0001e2000c10113c */
[----:B------:R-:W-:-:S03]  /*922a0*/  ISETP.GE.AND P4, PT, R2, R167, PT ;  /* 0x000000a70200720c */ /* 0x000fc60003f86270 */
[----:B------:R-:W3:Y:S01]  /*922b0*/  LDL.LU R167, [R1+0x2e44] ;  /* 0x002e440001a77983 */ /* 0x000ee20000300800 */
[----:B------:R-:W-:Y:S02]  /*922c0*/  ISETP.GE.AND P6, PT, R9, R252, PT ;  /* 0x000000fc0900720c */ /* 0x000fe40003fc6270 */
[----:B------:R-:W1:Y:S01]  /*922d0*/  LDC.64 R8, c[0x0][0x228] ;  /* 0x00008a00ff087b82 */ /* 0x000e620000000a00 */
[----:B------:R-:W-:Y:S02]  /*922e0*/  ISETP.LT.AND P3, PT, R16, R6, !P2 ;  /* 0x000000061000720c */ /* 0x000fe40005761270 */
[C---:B0-----:R-:W-:Y:S01]  /*922f0*/  PRMT R0, R170.reuse, 0x7771, RZ ;  /* 0x00007771aa007816 */ /* 0x041fe200000000ff */
[----:B------:R-:W2:Y:S01]  /*92300*/  LDL.LU.64 R250, [R1+0x1858] ;  /* 0x0018580001fa7983 */ /* 0x000ea20000300a00 */
[----:B------:R-:W-:-:S03]  /*92310*/  PRMT R2, R170, 0x7772, RZ ;  /* 0x00007772aa027816 */ /* 0x000fc600000000ff */
[----:B------:R-:W0:Y:S06]  /*92320*/  LDC R6, c[0x0][0x228] ;  /* 0x00008a00ff067b82 */ /* 0x000e2c0000000800 */
[----:B------:R-:W-:Y:S01]  /*92330*/  @P3 STG.E.U8 desc[UR60][R40.64], R0 ;  /* 0x0000000028003986 */ /* 0x000fe2000c10113c */
[----:B------:R-:W-:Y:S02]  /*92340*/  ISETP.LT.AND P3, PT, R15, R24, !P1 ;  /* 0x000000180f00720c */ /* 0x000fe40004f61270 */
[----:B-1----:R-:W-:Y:S01]  /*92350*/  ISETP.LT.AND P5, PT, R14, R8, !P2 ;  /* 0x000000080e00720c */ /* 0x002fe200057a1270 */
[----:B------:R-:W1:Y:S01]  /*92360*/  LDC R24, c[0x0][0x228] ;  /* 0x00008a00ff187b82 */ /* 0x000e620000000800 */
[----:B------:R-:W-:-:S02]  /*92370*/  ISETP.LT.AND P2, PT, R17, R22, !P2 ;  /* 0x000000161100720c */ /* 0x000fc40005741270 */
[----:B------:R-:W-:-:S05]  /*92380*/  PRMT R170, R170, 0x7773, RZ ;  /* 0x00007773aaaa7816 */ /* 0x000fca00000000ff */
[----:B------:R-:W0:Y:S04]  /*92390*/  LDC R8, c[0x0][0x228] ;  /* 0x00008a00ff087b82 */ /* 0x000e280000000800 */
[----:B------:R4:W-:Y:S04]  /*923a0*/  @P5 STG.E.U8 desc[UR60][R248.64], R2 ;  /* 0x00000002f8005986 */ /* 0x0009e8000c10113c */
[----:B------:R4:W-:Y:S01]  /*923b0*/  @P2 STG.E.U8 desc[UR60][R36.64], R170 ;  /* 0x000000aa24002986 */ /* 0x0009e2000c10113c */
[----:B------:R-:W1:Y:S01]  /*923c0*/  LDC R22, c[0x0][0x228] ;  /* 0x00008a00ff167b82 */ /* 0x000e620000000800 */
[----:B----4-:R-:W-:-:S02]  /*923d0*/  VIADD R2, R10, 0xb2 ;  /* 0x000000b20a027836 */ /* 0x010fc40000000000 */
[----:B------:R-:W4:Y:S04]  /*923e0*/  LDL.LU.64 R248, [R1+0x1870] ;  /* 0x0018700001f87983 */ /* 0x000f280000300a00 */
[----:B------:R-:W4:Y:S04]  /*923f0*/  LDL.LU R252, [R1+0x1ffc] ;  /* 0x001ffc0001fc7983 */ /* 0x000f280000300800 */
[----:B------:R-:W4:Y:S01]  /*92400*/  LDL.LU.64 R36, [R1+0x1888] ;  /* 0x0018880001247983 */ /* 0x000f220000300a00 */
[----:B---3--:R-:W-:-:S05]  /*92410*/  PRMT R0, R167, 0x7770, RZ ;  /* 0x00007770a7007816 */ /* 0x008fca00000000ff */
[----:B------:R3:W-:Y:S01]  /*92420*/  @P3 STG.E.U8 desc[UR60][R246.64], R0 ;  /* 0x00000000f6003986 */ /* 0x0007e2000c10113c */
[----:B------:R-:W-:-:S03]  /*92430*/  ISETP.GE.AND P3, PT, R2, R171, PT ;  /* 0x000000ab0200720c */ /* 0x000fc60003f66270 */
[----:B------:R-:W4:Y:S01]  /*92440*/  LDL.LU R171, [R1+0x2e40] ;  /* 0x002e400001ab7983 */ /* 0x000f220000300800 */
[----:B------:R-:W-:Y:S02]  /*92450*/  ISETP.LT.AND P5, PT, R16, R26, !P1 ;  /* 0x0000001a1000720c */ /* 0x000fe40004fa1270 */
[----:B------:R-:W-:Y:S02]  /*92460*/  ISETP.LT.AND P2, PT, R14, R28, !P1 ;  /* 0x0000001c0e00720c */ /* 0x000fe40004f41270 */
[C---:B------:R-:W-:Y:S02]  /*92470*/  PRMT R4, R167.reuse, 0x7771, RZ ;  /* 0x00007771a7047816 */ /* 0x040fe400000000ff */
[----:B---3--:R-:W-:Y:S01]  /*92480*/  PRMT R0, R167, 0x7772, RZ ;  /* 0x00007772a7007816 */ /* 0x008fe200000000ff */
[----:B------:R-:W3:Y:S01]  /*92490*/  LDL.LU.64 R246, [R1+0x1878] ;  /* 0x0018780001f67983 */ /* 0x000ee20000300a00 */
[----:B------:R-:W-:Y:S01]  /*924a0*/  ISETP.LT.AND P1, PT, R17, R30, !P1 ;  /* 0x0000001e1100720c */ /* 0x000fe20004f21270 */
[----:B------:R-:W-:Y:S01]  /*924b0*/  VIADD R2, R10, 0xb3 ;  /* 0x000000b30a027836 */ /* 0x000fe20000000000 */
[----:B------:R-:W1:Y:S03]  /*924c0*/  LDC R26, c[0x0][0x228] ;  /* 0x00008a00ff1a7b82 */ /* 0x000e660000000800 */
[----:B--2---:R-:W-:Y:S01]  /*924d0*/  @P5 STG.E.U8 desc[UR60][R38.64], R4 ;  /* 0x0000000426005986 */ /* 0x004fe2000c10113c */
[----:B------:R-:W-:-:S03]  /*924e0*/  ISETP.LT.AND P5, PT, R15, R32, !P6 ;  /* 0x000000200f00720c */ /* 0x000fc600077a1270 */
[----:B------:R-:W-:Y:S01]  /*924f0*/  @P2 STG.E.U8 desc[UR60][R34.64], R0 ;  /* 0x0000000022002986 */ /* 0x000fe2000c10113c */
[----:B------:R-:W-:Y:S02]  /*92500*/  ISETP.LT.AND P2, PT, R16, R245, !P6 ;  /* 0x000000f51000720c */ /* 0x000fe40007741270 */
[----:B------:R-:W-:Y:S01]  /*92510*/  PRMT R167, R167, 0x7773, RZ ;  /* 0x00007773a7a77816 */ /* 0x000fe200000000ff */
[----:B------:R-:W2:Y:S04]  /*92520*/  LDL.LU.64 R244, [R1+0x1898] ;  /* 0x0018980001f47983 */ /* 0x000ea80000300a00 */
[----:B------:R0:W-:Y:S04]  /*92530*/  @P1 STG.E.U8 desc[UR60][R250.64], R167 ;  /* 0x000000a7fa001986 */ /* 0x0001e8000c10113c */
[----:B0-----:R-:W2:Y:S01]  /*92540*/  LDL.LU.64 R250, [R1+0x18a8] ;  /* 0x0018a80001fa7983 */ /* 0x001ea20000300a00 */
[----:B----4-:R-:W-:-:S02]  /*92550*/  PRMT R0, R171, 0x7770, RZ ;  /* 0x00007770ab007816 */ /* 0x010fc400000000ff */
[----:B------:R-:W-:-:S03]  /*92560*/  PRMT R4, R171, 0x7771, RZ ;  /* 0x00007771ab047816 */ /* 0x000fc600000000ff */
[----:B------:R-:W-:Y:S04]  /*92570*/  @P5 STG.E.U8 desc[UR60][R248.64], R0 ;  /* 0x00000000f8005986 */ /* 0x000fe8000c10113c */
[----:B------:R0:W-:Y:S04]  /*92580*/  @P2 STG.E.U8 desc[UR60][R172.64], R4 ;  /* 0x00000004ac002986 */ /* 0x0001e8000c10113c */
[----:B0-----:R-:W4:Y:S01]  /*92590*/  LDL.LU.64 R172, [R1+0x2e38] ;  /* 0x002e380001ac7983 */ /* 0x001f220000300a00 */
[----:B------:R-:W-:Y:S02]  /*925a0*/  ISETP.LT.AND P1, PT, R14, R12, !P6 ;  /* 0x0000000c0e00720c */ /* 0x000fe40007721270 */
[----:B------:R-:W-:Y:S01]  /*925b0*/  PRMT R0, R171, 0x7772, RZ ;  /* 0x00007772ab007816 */ /* 0x000fe200000000ff */
[----:B------:R-:W2:Y:S01]  /*925c0*/  LDL.LU.64 R248, [R1+0x18a0] ;  /* 0x0018a00001f87983 */ /* 0x000ea20000300a00 */
[----:B------:R-:W-:Y:S01]  /*925d0*/  ISETP.LT.AND P6, PT, R17, R8, !P6 ;  /* 0x000000081100720c */ /* 0x000fe200077c1270 */
[----:B------:R-:W0:Y:S01]  /*925e0*/  LDC R12, c[0x0][0x228] ;  /* 0x00008a00ff0c7b82 */ /* 0x000e220000000800 */
[----:B------:R-:W-:Y:S01]  /*925f0*/  ISETP.LT.AND P2, PT, R15, R19, !P0 ;  /* 0x000000130f00720c */ /* 0x000fe20004741270 */
[----:B------:R-:W2:Y:S06]  /*92600*/  LDL.LU.64 R38, [R1+0x18b8] ;  /* 0x0018b80001267983 */ /* 0x000eac0000300a00 */
[----:B------:R1:W-:Y:S01]  /*92610*/  @P1 STG.E.U8 desc[UR60][R36.64], R0 ;  /* 0x0000000024001986 */ /* 0x0003e2000c10113c */
[----:B------:R-:W-:Y:S01]  /*92620*/  ISETP.LT.AND P1, PT, R16, R11, !P0 ;  /* 0x0000000b1000720c */ /* 0x000fe20004721270 */
[----:B------:R-:W0:Y:S01]  /*92630*/  LDC R8, c[0x0][0x228] ;  /* 0x00008a00ff087b82 */ /* 0x000e220000000800 */
[----:B------:R-:W-:-:S02]  /*92640*/  PRMT R171, R171, 0x7773, RZ ;  /* 0x00007773abab7816 */ /* 0x000fc400000000ff */
[----:B------:R-:W-:Y:S01]  /*92650*/  ISETP.GE.AND P5, PT, R2, R252, PT ;  /* 0x000000fc0200720c */ /* 0x000fe20003fa6270 */
[----:B------:R-:W-:Y:S02]  /*92660*/  VIADD R2, R10, 0xb4 ;  /* 0x000000b40a027836 */ /* 0x000fe40000000000 */
[----:B---3--:R-:W-:Y:S02]  /*92670*/  @P6 STG.E.U8 desc[UR60][R246.64], R171 ;  /* 0x000000abf6006986 */ /* 0x008fe4000c10113c */
[----:B------:R-:W3:Y:S02]  /*92680*/  LDC R19, c[0x0][0x228] ;  /* 0x00008a00ff137b82 */ /* 0x000ee40000000800 */
[----:B-1----:R-:W3:Y:S01]  /*92690*/  LDL.LU.64 R36, [R1+0x18b0] ;  /* 0x0018b00001247983 */ /* 0x002ee20000300a00 */
[----:B----4-:R-:W-:-:S05]  /*926a0*/  PRMT R0, R172, 0x7770, RZ ;  /* 0x00007770ac007816 */ /* 0x010fca00000000ff */
[----:B------:R-:W1:Y:S01]  /*926b0*/  LDC R11, c[0x0][0x228] ;  /* 0x00008a00ff0b7b82 */ /* 0x000e620000000800 */
[----:B------:R-:W-:Y:S01]  /*926c0*/  PRMT R4, R172, 0x7771, RZ ;  /* 0x00007771ac047816 */ /* 0x000fe200000000ff */
[----:B--2---:R2:W-:Y:S01]  /*926d0*/  @P2 STG.E.U8 desc[UR60][R244.64], R0 ;  /* 0x00000000f4002986 */ /* 0x0045e2000c10113c */
[----:B------:R-:W-:-:S03]  /*926e0*/  ISETP.GE.AND P2, PT, R2, R173, PT ;  /* 0x000000ad0200720c */ /* 0x000fc60003f46270 */
[----:B------:R4:W-:Y:S04]  /*926f0*/  @P1 STG.E.U8 desc[UR60][R176.64], R4 ;  /* 0x00000004b0001986 */ /* 0x0009e8000c10113c */
[----:B--2---:R-:W2:Y:S04]  /*92700*/  LDL.LU.64 R244, [R1+0x18c8] ;  /* 0x0018c80001f47983 */ /* 0x004ea80000300a00 */
[----:B------:R-:W3:Y:S04]  /*92710*/  LDL.LU R173, [R1+0x2e30] ;  /* 0x002e300001ad7983 */ /* 0x000ee80000300800 */
[----:B----4-:R-:W4:Y:S01]  /*92720*/  LDL.LU.64 R176, [R1+0x2e28] ;  /* 0x002e280001b07983 */ /* 0x010f220000300a00 */
[----:B------:R-:W-:-:S02]  /*92730*/  ISETP.LT.AND P6, PT, R14, R6, !P0 ;  /* 0x000000060e00720c */ /* 0x000fc400047c1270 */
[----:B0-----:R-:W-:Y:S02]  /*92740*/  ISETP.LT.AND P0, PT, R17, R12, !P0 ;  /* 0x0000000c1100720c */ /* 0x001fe40004701270 */
[----:B------:R-:W-:Y:S01]  /*92750*/  PRMT R0, R172, 0x7772, RZ ;  /* 0x00007772ac007816 */ /* 0x000fe200000000ff */
[----:B------:R-:W-:Y:S01]  /*92760*/  VIADD R2, R10, 0xb5 ;  /* 0x000000b50a027836 */ /* 0x000fe20000000000 */
[----:B------:R-:W-:Y:S01]  /*92770*/  ISETP.LT.AND P1, PT, R15, R8, !P4 ;  /* 0x000000080f00720c */ /* 0x000fe20006721270 */
[----:B------:R-:W2:Y:S01]  /*92780*/  LDL.LU.64 R246, [R1+0x18c0] ;  /* 0x0018c00001f67983 */ /* 0x000ea20000300a00 */
[----:B------:R-:W-:Y:S01]  /*92790*/  PRMT R172, R172, 0x7773, RZ ;  /* 0x00007773acac7816 */ /* 0x000fe200000000ff */
[----:B------:R-:W0:Y:S04]  /*927a0*/  LDC R6, c[0x0][0x228] ;  /* 0x00008a00ff067b82 */ /* 0x000e280000000800 */
[----:B------:R1:W-:Y:S04]  /*927b0*/  @P6 STG.E.U8 desc[UR60][R250.64], R0 ;  /* 0x00000000fa006986 */ /* 0x0003e8000c10113c */
[----:B------:R1:W-:Y:S01]  /*927c0*/  @P0 STG.E.U8 desc[UR60][R248.64], R172 ;  /* 0x000000acf8000986 */ /* 0x0003e2000c10113c */
[----:B------:R-:W0:Y:S03]  /*927d0*/  LDC R12, c[0x0][0x228] ;  /* 0x00008a00ff0c7b82 */ /* 0x000e260000000800 */
[----:B-1----:R-:W2:Y:S05]  /*927e0*/  LDL.LU.64 R250, [R1+0x18d8] ;  /* 0x0018d80001fa7983 */ /* 0x002eaa0000300a00 */
[----:B------:R-:W1:Y:S01]  /*927f0*/  LDC R8, c[0x0][0x228] ;  /* 0x00008a00ff087b82 */ /* 0x000e620000000800 */
[----:B------:R-:W2:Y:S04]  /*92800*/  LDL.LU.64 R34, [R1+0x18d0] ;  /* 0x0018d00001227983 */ /* 0x000ea80000300a00 */
[----:B------:R-:W2:Y:S01]  /*92810*/  LDL.LU.64 R248, [R1+0x18e8] ;  /* 0x0018e80001f87983 */ /* 0x000ea20000300a00 */
[----:B------:R-:W-:-:S02]  /*92820*/  ISETP.LT.AND P6, PT, R16, R22, !P4 ;  /* 0x000000161000720c */ /* 0x000fc400067c1270 */
[----:B------:R-:W-:Y:S01]  /*92830*/  ISETP.LT.AND P0, PT, R14, R11, !P4 ;  /* 0x0000000b0e00720c */ /* 0x000fe20006701270 */
[----:B------:R-:W1:Y:S01]  /*92840*/  LDC R22, c[0x0][0x228] ;  /* 0x00008a00ff167b82 */ /* 0x000e620000000800 */
[----:B----4-:R-:W-:-:S07]  /*92850*/  PRMT R0, R176, 0x7770, RZ ;  /* 0x00007770b0007816 */ /* 0x010fce00000000ff */
[----:B------:R-:W4:Y:S01]  /*92860*/  LDC R11, c[0x0][0x228] ;  /* 0x00008a00ff0b7b82 */ /* 0x000f220000000800 */
[----:B------:R0:W-:Y:S01]  /*92870*/  @P1 STG.E.U8 desc[UR60][R38.64], R0 ;  /* 0x0000000026001986 */ /* 0x0001e2000c10113c */
[----:B---3--:R-:W-:-:S03]  /*92880*/  ISETP.GE.AND P1, PT, R2, R173, PT ;  /* 0x000000ad0200720c */ /* 0x008fc60003f26270 */
[----:B------:R-:W3:Y:S01]  /*92890*/  LDL.LU R173, [R1+0x2e20] ;  /* 0x002e200001ad7983 */ /* 0x000ee20000300800 */
[C---:B------:R-:W-:Y:S02]  /*928a0*/  PRMT R4, R176.reuse, 0x7771, RZ ;  /* 0x00007771b0047816 */ /* 0x040fe400000000ff */
[----:B0-----:R-:W-:-:S03]  /*928b0*/  PRMT R0, R176, 0x7772, RZ ;  /* 0x00007772b0007816 */ /* 0x001fc600000000ff */
[----:B------:R0:W-:Y:S04]  /*928c0*/  @P6 STG.E.U8 desc[UR60][R36.64], R4 ;  /* 0x0000000424006986 */ /* 0x0001e8000c10113c */
[----:B--2---:R2:W-:Y:S04]  /*928d0*/  @P0 STG.E.U8 desc[UR60][R244.64], R0 ;  /* 0x00000000f4000986 */ /* 0x0045e8000c10113c */
[----:B0-----:R-:W3:Y:S04]  /*928e0*/  LDL.LU.64 R36, [R1+0x18e0] ;  /* 0x0018e00001247983 */ /* 0x001ee80000300a00 */
[----:B--2---:R-:W2:Y:S01]  /*928f0*/  LDL.LU.64 R244, [R1+0x1900] ;  /* 0x0019000001f47983 */ /* 0x004ea20000300a00 */
[----:B------:R-:W-:-:S02]  /*92900*/  ISETP.LT.AND P4, PT, R17, R6, !P4 ;  /* 0x000000061100720c */ /* 0x000fc40006781270 */
[----:B------:R-:W0:Y:S01]  /*92910*/  LDC R6, c[0x0][0x228] ;  /* 0x00008a00ff067b82 */ /* 0x000e220000000800 */
[----:B------:R-:W-:Y:S02]  /*92920*/  ISETP.LT.AND P6, PT, R15, R12, !P3 ;  /* 0x0000000c0f00720c */ /* 0x000fe40005fc1270 */
[----:B------:R-:W-:Y:S02]  /*92930*/  PRMT R176, R176, 0x7773, RZ ;  /* 0x00007773b0b07816 */ /* 0x000fe400000000ff */
[----:B------:R-:W-:-:S03]  /*92940*/  ISETP.LT.AND P0, PT, R16, R19, !P3 ;  /* 0x000000131000720c */ /* 0x000fc60005f01270 */
[----:B------:R-:W2:Y:S03]  /*92950*/  LDC R19, c[0x0][0x228] ;  /* 0x00008a00ff137b82 */ /* 0x000ea60000000800 */
[----:B------:R4:W-:Y:S01]  /*92960*/  @P4 STG.E.U8 desc[UR60][R246.64], R176 ;  /* 0x000000b0f6004986 */ /* 0x0009e2000c10113c */
[----:B-1----:R-:W-:Y:S02]  /*92970*/  ISETP.LT.AND P4, PT, R14, R8, !P3 ;  /* 0x000000080e00720c */ /* 0x002fe40005f81270 */
[----:B----4-:R-:W-:Y:S02]  /*92980*/  ISETP.LT.AND P3, PT, R17, R11, !P3 ;  /* 0x0000000b1100720c */ /* 0x010fe40005f61270 */
[----:B------:R-:W1:Y:S01]  /*92990*/  LDC R8, c[0x0][0x228] ;  /* 0x00008a00ff087b82 */ /* 0x000e620000000800 */
[----:B------:R-:W4:Y:S07]  /*929a0*/  LDL.LU.64 R246, [R1+0x1910] ;  /* 0x0019100001f67983 */ /* 0x000f2e0000300a00 */
[----:B------:R-:W1:Y:S08]  /*929b0*/  LDC R11, c[0x0][0x228] ;  /* 0x00008a00ff0b7b82 */ /* 0x000e700000000800 */
[----:B------:R-:W4:Y:S01]  /*929c0*/  LDC R12, c[0x0][0x228] ;  /* 0x00008a00ff0c7b82 */ /* 0x000f220000000800 */
[----:B---3--:R-:W-:-:S02]  /*929d0*/  PRMT R0, R173, 0x7770, RZ ;  /* 0x00007770ad007816 */ /* 0x008fc400000000ff */
[----:B------:R-:W-:-:S03]  /*929e0*/  PRMT R4, R173, 0x7771, RZ ;  /* 0x00007771ad047816 */ /* 0x000fc600000000ff */
[----:B------:R3:W-:Y:S04]  /*929f0*/  @P6 STG.E.U8 desc[UR60][R250.64], R0 ;  /* 0x00000000fa006986 */ /* 0x0007e8000c10113c */
[----:B------:R1:W-:Y:S01]  /*92a00*/  @P0 STG.E.U8 desc[UR60][R34.64], R4 ;  /* 0x0000000422000986 */ /* 0x0003e2000c10113c */
[----:B0-----:R-:W-:Y:S01]  /*92a10*/  ISETP.LT.AND P0, PT, R15, R6, !P5 ;  /* 0x000000060f00720c */ /* 0x001fe20006f01270 */
[----:B------:R-:W-:Y:S01]  /*92a20*/  VIADD R2, R10, 0xf5 ;  /* 0x000000f50a027836 */ /* 0x000fe20000000000 */
[----:B------:R-:W0:Y:S01]  /*92a30*/  LDC R6, c[0x0][0x228] ;  /* 0x00008a00ff067b82 */ /* 0x000e220000000800 */
[----:B---3--:R-:W-:Y:S01]  /*92a40*/  PRMT R0, R173, 0x7772, RZ ;  /* 0x00007772ad007816 */ /* 0x008fe200000000ff */
[----:B------:R-:W3:Y:S04]  /*92a50*/  LDL.LU.64 R250, [R1+0x1908] ;  /* 0x0019080001fa7983 */ /* 0x000ee80000300a00 */
[----:B------:R2:W-:Y:S01]  /*92a60*/  @P4 STG.E.U8 desc[UR60][R248.64], R0 ;  /* 0x00000000f8004986 */ /* 0x0005e2000c10113c */
[----:B------:R-:W-:-:S02]  /*92a70*/  ISETP.LT.AND P4, PT, R16, R22, !P5 ;  /* 0x000000161000720c */ /* 0x000fc40006f81270 */
[----:B------:R-:W-:Y:S01]  /*92a80*/  PRMT R173, R173, 0x7773, RZ ;  /* 0x00007773adad7816 */ /* 0x000fe200000000ff */
[----:B------:R-:W0:Y:S01]  /*92a90*/  LDC R22, c[0x0][0x22c] ;  /* 0x00008b00ff167b82 */ /* 0x000e220000000800 */
[----:B-1----:R-:W-:-:S03]  /*92aa0*/  PRMT R4, R177, 0x7771, RZ ;  /* 0x00007771b1047816 */ /* 0x002fc600000000ff */
[----:B------:R-:W-:Y:S01]  /*92ab0*/  @P3 STG.E.U8 desc[UR60][R36.64], R173 ;  /* 0x000000ad24003986 */ /* 0x000fe2000c10113c */
[----:B--2---:R-:W-:-:S03]  /*92ac0*/  PRMT R0, R177, 0x7770, RZ ;  /* 0x00007770b1007816 */ /* 0x004fc600000000ff */
[----:B------:R-:W2:Y:S04]  /*92ad0*/  LDL.LU.64 R248, [R1+0x1920] ;  /* 0x0019200001f87983 */ /* 0x000ea80000300a00 */
[----:B------:R1:W-:Y:S04]  /*92ae0*/  @P0 STG.E.U8 desc[UR60][R244.64], R0 ;  /* 0x00000000f4000986 */ /* 0x0003e8000c10113c */
[----:B------:R4:W-:Y:S04]  /*92af0*/  @P4 STG.E.U8 desc[UR60][R174.64], R4 ;  /* 0x00000004ae004986 */ /* 0x0009e8000c10113c */
[----:B-1----:R-:W2:Y:S04]  /*92b00*/  LDL.LU.64 R244, [R1+0x1930] ;  /* 0x0019300001f47983 */ /* 0x002ea80000300a00 */
[----:B----4-:R-:W4:Y:S01]  /*92b10*/  LDL.LU.64 R174, [R1+0x2e18] ;  /* 0x002e180001ae7983 */ /* 0x010f220000300a00 */
[----:B------:R-:W-:Y:S01]  /*92b20*/  ISETP.LT.AND P3, PT, R14, R19, !P5 ;  /* 0x000000130e00720c */ /* 0x000fe20006f61270 */
[----:B------:R-:W1:Y:S01]  /*92b30*/  LDC R4, c[0x0][0x228] ;  /* 0x00008a00ff047b82 */ /* 0x000e620000000800 */
[----:B------:R-:W-:Y:S01]  /*92b40*/  PRMT R0, R177, 0x7772, RZ ;  /* 0x00007772b1007816 */ /* 0x000fe200000000ff */
[----:B------:R-:W2:Y:S01]  /*92b50*/  LDL.LU.64 R36, [R1+0x1928] ;  /* 0x0019280001247983 */ /* 0x000ea20000300a00 */
[----:B------:R-:W-:-:S02]  /*92b60*/  ISETP.LT.AND P5, PT, R17, R8, !P5 ;  /* 0x000000081100720c */ /* 0x000fc40006fa1270 */
[----:B------:R-:W-:Y:S01]  /*92b70*/  ISETP.LT.AND P4, PT, R15, R11, !P2 ;  /* 0x0000000b0f00720c */ /* 0x000fe20005781270 */
[----:B------:R-:W2:Y:S01]  /*92b80*/  LDL.LU.64 R40, [R1+0x1940] ;  /* 0x0019400001287983 */ /* 0x000ea20000300a00 */
[----:B------:R-:W-:Y:S01]  /*92b90*/  ISETP.GE.AND P6, PT, R2, R5, PT ;  /* 0x000000050200720c */ /* 0x000fe20003fc6270 */
[----:B------:R-:W-:Y:S01]  /*92ba0*/  VIADD R2, R10, 0xf6 ;  /* 0x000000f60a027836 */ /* 0x000fe20000000000 */
[----:B------:R-:W-:Y:S01]  /*92bb0*/  PRMT R177, R177, 0x7773, RZ ;  /* 0x00007773b1b17816 */ /* 0x000fe200000000ff */
[----:B------:R-:W1:Y:S02]  /*92bc0*/  LDC R5, c[0x0][0x228] ;  /* 0x00008a00ff057b82 */ /* 0x000e640000000800 */
[----:B------:R-:W-:Y:S01]  /*92bd0*/  @P3 STG.E.U8 desc[UR60][R246.64], R0 ;  /* 0x00000000f6003986 */ /* 0x000fe2000c10113c */
[----:B------:R-:W-:Y:S02]  /*92be0*/  ISETP.LT.AND P3, PT, R16, R12, !P2 ;  /* 0x0000000c1000720c */ /* 0x000fe40005761270 */
[----:B------:R-:W-:Y:S01]  /*92bf0*/  ISETP.GE.AND P0, PT, R2, R3, PT ;  /* 0x000000030200720c */ /* 0x000fe20003f06270 */
[----:B------:R-:W-:-:S02]  /*92c00*/  VIADD R2, R10, 0xb6 ;  /* 0x000000b60a027836 */ /* 0x000fc40000000000 */
[----:B------:R-:W1:Y:S08]  /*92c10*/  LDC R8, c[0x0][0x228] ;  /* 0x00008a00ff087b82 */ /* 0x000e700000000800 */
[----:B------:R-:W1:Y:S08]  /*92c20*/  LDC R11, c[0x0][0x228] ;  /* 0x00008a00ff0b7b82 */ /* 0x000e700000000800 */
[----:B------:R-:W1:Y:S08]  /*92c30*/  LDC R12, c[0x0][0x228] ;  /* 0x00008a00ff0c7b82 */ /* 0x000e700000000800 */
[----:B------:R-:W1:Y:S01]  /*92c40*/  LDC R19, c[0x0][0x22c] ;  /* 0x00008b00ff137b82 */ /* 0x000e620000000800 */
[----:B---3--:R3:W-:Y:S04]  /*92c50*/  @P5 STG.E.U8 desc[UR60][R250.64], R177 ;  /* 0x000000b1fa005986 */ /* 0x0087e8000c10113c */
[----:B---3--:R-:W3:Y:S04]  /*92c60*/  LDL.LU R250, [R1+0x2024] ;  /* 0x0020240001fa7983 */ /* 0x008ee80000300800 */
[----:B------:R-:W3:Y:S01]  /*92c70*/  LDL.LU.64 R38, [R1+0x1938] ;  /* 0x0019380001267983 */ /* 0x000ee20000300a00 */
[----:B----4-:R-:W-:-:S02]  /*92c80*/  PRMT R0, R174, 0x7770, RZ ;  /* 0x00007770ae007816 */ /* 0x010fc400000000ff */
[----:B------:R-:W-:-:S03]  /*92c90*/  PRMT R3, R174, 0x7771, RZ ;  /* 0x00007771ae037816 */ /* 0x000fc600000000ff */
[----:B--2---:R2:W-:Y:S01]  /*92ca0*/  @P4 STG.E.U8 desc[UR60][R248.64], R0 ;  /* 0x00000000f8004986 */ /* 0x0045e2000c10113c */
[----:B------:R-:W-:-:S03]  /*92cb0*/  ISETP.GE.AND P4, PT, R2, R175, PT ;  /* 0x000000af0200720c */ /* 0x000fc60003f86270 */
[----:B------:R4:W-:Y:S04]  /*92cc0*/  @P3 STG.E.U8 desc[UR60][R178.64], R3 ;  /* 0x00000003b2003986 */ /* 0x0009e8000c10113c */
[----:B--2---:R-:W2:Y:S04]  /*92cd0*/  LDL.LU.64 R248, [R1+0x1950] ;  /* 0x0019500001f87983 */ /* 0x004ea80000300a00 */
[----:B------:R-:W2:Y:S04]  /*92ce0*/  LDL.LU R175, [R1+0x2e10] ;  /* 0x002e100001af7983 */ /* 0x000ea80000300800 */
[----:B----4-:R-:W4:Y:S01]  /*92cf0*/  LDL.LU.64 R178, [R1+0x2e08] ;  /* 0x002e080001b27983 */ /* 0x010f220000300a00 */
[----:B0-----:R-:W-:-:S02]  /*92d00*/  ISETP.LT.AND P5, PT, R14, R6, !P2 ;  /* 0x000000060e00720c */ /* 0x001fc400057a1270 */
[----:B-1----:R-:W-:Y:S01]  /*92d10*/  ISETP.LT.AND P2, PT, R17, R5, !P2 ;  /* 0x000000051100720c */ /* 0x002fe20005741270 */
[----:B------:R-:W2:Y:S01]  /*92d20*/  LDL.LU.64 R246, [R1+0x1948] ;  /* 0x0019480001f67983 */ /* 0x000ea20000300a00 */
[----:B------:R-:W-:Y:S01]  /*92d30*/  PRMT R0, R174, 0x7772, RZ ;  /* 0x00007772ae007816 */ /* 0x000fe200000000ff */
[----:B------:R-:W-:Y:S01]  /*92d40*/  VIADD R2, R10, 0xb7 ;  /* 0x000000b70a027836 */ /* 0x000fe20000000000 */
[----:B------:R-:W-:Y:S01]  /*92d50*/  ISETP.LT.AND P3, PT, R15, R8, !P1 ;  /* 0x000000080f00720c */ /* 0x000fe20004f61270 */
[----:B------:R-:W0:Y:S01]  /*92d60*/  LDC R6, c[0x0][0x228] ;  /* 0x00008a00ff067b82 */ /* 0x000e220000000800 */
[----:B------:R-:W-:-:S05]  /*92d70*/  PRMT R174, R174, 0x7773, RZ ;  /* 0x00007773aeae7816 */ /* 0x000fca00000000ff */
[----:B------:R1:W-:Y:S01]  /*92d80*/  @P5 STG.E.U8 desc[UR60][R244.64], R0 ;  /* 0x00000000f4005986 */ /* 0x0003e2000c10113c */
[----:B------:R-:W-:Y:S01]  /*92d90*/  ISETP.LT.AND P5, PT, R16, R11, !P1 ;  /* 0x0000000b1000720c */ /* 0x000fe20004fa1270 */
[----:B------:R-:W0:Y:S02]  /*92da0*/  LDC R5, c[0x0][0x228] ;  /* 0x00008a00ff057b82 */ /* 0x000e240000000800 */
[----:B------:R1:W-:Y:S01]  /*92db0*/  @P2 STG.E.U8 desc[UR60][R36.64], R174 ;  /* 0x000000ae24002986 */ /* 0x0003e2000c10113c */
[----:B------:R-:W-:-:S05]  /*92dc0*/  ISETP.LT.AND P2, PT, R14, R4, !P1 ;  /* 0x000000040e00720c */ /* 0x000fca0004f41270 */
[----:B------:R-:W0:Y:S01]  /*92dd0*/  LDC R11, c[0x0][0x228] ;  /* 0x00008a00ff0b7b82 */ /* 0x000e220000000800 */
[----:B-1----:R-:W2:Y:S04]  /*92de0*/  LDL.LU.64 R244, [R1+0x1960] ;  /* 0x0019600001f47983 */ /* 0x002ea80000300a00 */
[----:B------:R-:W2:Y:S03]  /*92df0*/  LDL.LU R252, [R1+0x202c] ;  /* 0x00202c0001fc7983 */ /* 0x000ea60000300800 */
[----:B------:R-:W1:Y:S01]  /*92e00*/  LDC R4, c[0x0][0x228] ;  /* 0x00008a00ff047b82 */ /* 0x000e620000000800 */
[----:B------:R-:W2:Y:S04]  /*92e10*/  LDL.LU.64 R34, [R1+0x1958] ;  /* 0x0019580001227983 */ /* 0x000ea80000300a00 */
[----:B------:R-:W2:Y:S03]  /*92e20*/  LDL.LU.64 R36, [R1+0x1978] ;  /* 0x0019780001247983 */ /* 0x000ea60000300a00 */
[----:B------:R-:W1:Y:S01]  /*92e30*/  LDC R8, c[0x0][0x228] ;  /* 0x00008a00ff087b82 */ /* 0x000e620000000800 */
[----:B----4-:R-:W-:-:S02]  /*92e40*/  PRMT R0, R178, 0x7770, RZ ;  /* 0x00007770b2007816 */ /* 0x010fc400000000ff */
[----:B------:R-:W-:-:S03]  /*92e50*/  PRMT R3, R178, 0x7771, RZ ;  /* 0x00007771b2037816 */ /* 0x000fc600000000ff */
[----:B------:R4:W-:Y:S01]  /*92e60*/  @P3 STG.E.U8 desc[UR60][R40.64], R0 ;  /* 0x0000000028003986 */ /* 0x0009e2000c10113c */
[----:B---3--:R-:W-:-:S03]  /*92e70*/  ISETP.GE.AND P3, PT, R2, R250, PT ;  /* 0x000000fa0200720c */ /* 0x008fc60003f66270 */
[----:B------:R-:W-:Y:S04]  /*92e80*/  @P5 STG.E.U8 desc[UR60][R38.64], R3 ;  /* 0x0000000326005986 */ /* 0x000fe8000c10113c */
[----:B------:R-:W3:Y:S01]  /*92e90*/  LDL.LU.64 R250, [R1+0x1968] ;  /* 0x0019680001fa7983 */ /* 0x000ee20000300a00 */
[----:B----4-:R-:W-:-:S05]  /*92ea0*/  PRMT R0, R178, 0x7772, RZ ;  /* 0x00007772b2007816 */ /* 0x010fca00000000ff */
[----:B--2---:R2:W-:Y:S04]  /*92eb0*/  @P2 STG.E.U8 desc[UR60][R248.64], R0 ;  /* 0x00000000f8002986 */ /* 0x0045e8000c10113c */
[----:B--2---:R-:W2:Y:S01]  /*92ec0*/  LDL.LU.64 R248, [R1+0x1988] ;  /* 0x0019880001f87983 */ /* 0x004ea20000300a00 */
[----:B0-----:R-:W-:Y:S02]  /*92ed0*/  ISETP.LT.AND P1, PT, R17, R6, !P1 ;  /* 0x000000061100720c */ /* 0x001fe40004f21270 */
[----:B------:R-:W0:Y:S01]  /*92ee0*/  LDC R6, c[0x0][0x228] ;  /* 0x00008a00ff067b82 */ /* 0x000e220000000800 */
[----:B------:R-:W-:Y:S02]  /*92ef0*/  ISETP.LT.AND P5, PT, R15, R5, !P4 ;  /* 0x000000050f00720c */ /* 0x000fe400067a1270 */
[----:B------:R-:W-:-:S02]  /*92f00*/  PRMT R178, R178, 0x7773, RZ ;  /* 0x00007773b2b27816 */ /* 0x000fc400000000ff */
[----:B------:R-:W-:Y:S02]  /*92f10*/  ISETP.LT.AND P2, PT, R16, R12, !P4 ;  /* 0x0000000c1000720c */ /* 0x000fe40006741270 */
[C---:B------:R-:W-:Y:S01]  /*92f20*/  PRMT R0, R175.reuse, 0x7770, RZ ;  /* 0x00007770af007816 */ /* 0x040fe200000000ff */
[----:B------:R-:W4:Y:S03]  /*92f30*/  LDC R5, c[0x0][0x228] ;  /* 0x00008a00ff057b82 */ /* 0x000f260000000800 */
[----:B------:R1:W-:Y:S01]  /*92f40*/  @P1 STG.E.U8 desc[UR60][R246.64], R178 ;  /* 0x000000b2f6001986 */ /* 0x0003e2000c10113c */
[----:B------:R-:W-:Y:S02]  /*92f50*/  ISETP.LT.AND P1, PT, R14, R11, !P4 ;  /* 0x0000000b0e00720c */ /* 0x000fe40006721270 */
[----:B------:R-:W-:Y:S01]  /*92f60*/  PRMT R3, R175, 0x7771, RZ ;  /* 0x00007771af037816 */ /* 0x000fe200000000ff */
[----:B------:R1:W-:Y:S02]  /*92f70*/  @P5 STG.E.U8 desc[UR60][R244.64], R0 ;  /* 0x00000000f4005986 */ /* 0x0003e4000c10113c */
[----:B-1----:R-:W-:Y:S01]  /*92f80*/  ISETP.LT.AND P4, PT, R17, R4, !P4 ;  /* 0x000000041100720c */ /* 0x002fe20006781270 */
[----:B------:R-:W1:Y:S01]  /*92f90*/  LDC R11, c[0x0][0x228] ;  /* 0x00008a00ff0b7b82 */ /* 0x000e620000000800 */
[----:B------:R0:W-:Y:S04]  /*92fa0*/  @P2 STG.E.U8 desc[UR60][R34.64], R3 ;  /* 0x0000000322002986 */ /* 0x0001e8000c10113c */
[----:B------:R-:W4:Y:S01]  /*92fb0*/  LDL.LU.64 R246, [R1+0x1998] ;  /* 0x0019980001f67983 */ /* 0x000f220000300a00 */
[----:B------:R-:W-:-:S02]  /*92fc0*/  VIADD R2, R10, 0xb8 ;  /* 0x000000b80a027836 */ /* 0x000fc40000000000 */
[----:B------:R-:W1:Y:S01]  /*92fd0*/  LDC R12, c[0x0][0x228] ;  /* 0x00008a00ff0c7b82 */ /* 0x000e620000000800 */
[----:B------:R-:W-:Y:S01]  /*92fe0*/  PRMT R0, R175, 0x7772, RZ ;  /* 0x00007772af007816 */ /* 0x000fe200000000ff */
[----:B------:R-:W4:Y:S01]  /*92ff0*/  LDL.LU.64 R244, [R1+0x1990] ;  /* 0x0019900001f47983 */ /* 0x000f220000300a00 */
[----:B0-----:R-:W-:-:S03]  /*93000*/  ISETP.LT.AND P2, PT, R15, R6, !P3 ;  /* 0x000000060f00720c */ /* 0x001fc60005f41270 */
[----:B------:R0:W-:Y:S01]  /*93010*/  @P1 STG.E.U8 desc[UR60][R36.64], R0 ;  /* 0x0000000024001986 */ /* 0x0001e2000c10113c */
[----:B------:R-:W-:Y:S01]  /*93020*/  ISETP.LT.AND P1, PT, R16, R8, !P3 ;  /* 0x000000081000720c */ /* 0x000fe20005f21270 */
[----:B------:R-:W1:Y:S01]  /*93030*/  LDC R4, c[0x0][0x228] ;  /* 0x00008a00ff047b82 */ /* 0x000e620000000800 */
[----:B------:R-:W-:Y:S02]  /*93040*/  PRMT R175, R175, 0x7773, RZ ;  /* 0x00007773afaf7816 */ /* 0x000fe400000000ff */
[----:B------:R-:W-:-:S05]  /*93050*/  PRMT R3, R179, 0x7771, RZ ;  /* 0x00007771b3037816 */ /* 0x000fca00000000ff */
[----:B------:R-:W1:Y:S01]  /*93060*/  LDC R6, c[0x0][0x228] ;  /* 0x00008a00ff067b82 */ /* 0x000e620000000800 */
[----:B0-----:R-:W-:Y:S02]  /*93070*/  PRMT R0, R179, 0x7770, RZ ;  /* 0x00007770b3007816 */ /* 0x001fe400000000ff */
[----:B------:R-:W-:-:S05]  /*93080*/  ISETP.GE.AND P5, PT, R2, R252, PT ;  /* 0x000000fc0200720c */ /* 0x000fca0003fa6270 */
[----:B------:R-:W0:Y:S01]  /*93090*/  LDC R8, c[0x0][0x228] ;  /* 0x00008a00ff087b82 */ /* 0x000e220000000800 */
[----:B---3--:R3:W-:Y:S04]  /*930a0*/  @P4 STG.E.U8 desc[UR60][R250.64], R175 ;  /* 0x000000affa004986 */ /* 0x0087e8000c10113c */
[----:B---3--:R-:W3:Y:S04]  /*930b0*/  LDL.LU.64 R250, [R1+0x19a8] ;  /* 0x0019a80001fa7983 */ /* 0x008ee80000300a00 */
[----:B------:R-:W3:Y:S04]  /*930c0*/  LDL.LU.64 R36, [R1+0x19b8] ;  /* 0x0019b80001247983 */ /* 0x000ee80000300a00 */
[----:B--2---:R-:W-:Y:S04]  /*930d0*/  @P2 STG.E.U8 desc[UR60][R248.64], R0 ;  /* 0x00000000f8002986 */ /* 0x004fe8000c10113c */
[----:B------:R2:W-:Y:S04]  /*930e0*/  @P1 STG.E.U8 desc[UR60][R180.64], R3 ;  /* 0x00000003b4001986 */ /* 0x0005e8000c10113c */
[----:B--2---:R-:W2:Y:S01]  /*930f0*/  LDL.LU.64 R180, [R1+0x2e00] ;  /* 0x002e000001b47983 */ /* 0x004ea20000300a00 */
[----:B----4-:R-:W-:-:S02]  /*93100*/  ISETP.LT.AND P4, PT, R14, R5, !P3 ;  /* 0x000000050e00720c */ /* 0x010fc40005f81270 */
[----:B------:R-:W-:Y:S01]  /*93110*/  PRMT R0, R179, 0x7772, RZ ;  /* 0x00007772b3007816 */ /* 0x000fe200000000ff */
[----:B------:R-:W4:Y:S01]  /*93120*/  LDL.LU.64 R248, [R1+0x19b0] ;  /* 0x0019b00001f87983 */ /* 0x000f220000300a00 */
[----:B-1----:R-:W-:Y:S01]  /*93130*/  ISETP.LT.AND P3, PT, R17, R11, !P3 ;  /* 0x0000000b1100720c */ /* 0x002fe20005f61270 */
[----:B------:R-:W1:Y:S01]  /*93140*/  LDC R5, c[0x0][0x228] ;  /* 0x00008a00ff057b82 */ /* 0x000e620000000800 */
[----:B------:R-:W-:-:S07]  /*93150*/  ISETP.LT.AND P1, PT, R15, R4, !P5 ;  /* 0x000000040f00720c */ /* 0x000fce0006f21270 */
[----:B------:R-:W-:Y:S01]  /*93160*/  @P4 STG.E.U8 desc[UR60][R246.64], R0 ;  /* 0x00000000f6004986 */ /* 0x000fe2000c10113c */
[----:B------:R-:W-:Y:S01]  /*93170*/  ISETP.LT.AND P4, PT, R16, R6, !P5 ;  /* 0x000000061000720c */ /* 0x000fe20006f81270 */
[----:B------:R-:W4:Y:S01]  /*93180*/  LDC R4, c[0x0][0x228] ;  /* 0x00008a00ff047b82 */ /* 0x000f220000000800 */
[----:B------:R-:W-:-:S05]  /*93190*/  PRMT R179, R179, 0x7773, RZ ;  /* 0x00007773b3b37816 */ /* 0x000fca00000000ff */
[----:B------:R0:W-:Y:S02]  /*931a0*/  @P3 STG.E.U8 desc[UR60][R244.64], R179 ;  /* 0x000000b3f4003986 */ /* 0x0001e4000c10113c */
[----:B------:R-:W4:Y:S01]  /*931b0*/  LDC R6, c[0x0][0x228] ;  /* 0x00008a00ff067b82 */ /* 0x000f220000000800 */
[----:B------:R-:W-:-:S07]  /*931c0*/  VIADD R2, R10, 0xb9 ;  /* 0x000000b90a027836 */ /* 0x000fce0000000000 */
[----:B------:R-:W4:Y:S01]  /*931d0*/  LDC R11, c[0x0][0x228] ;  /* 0x00008a00ff0b7b82 */ /* 0x000f220000000800 */
[----:B0-----:R-:W4:Y:S04]  /*931e0*/  LDL.LU.64 R244, [R1+0x19c8] ;  /* 0x0019c80001f47983 */ /* 0x001f280000300a00 */
[----:B------:R-:W4:Y:S01]  /*931f0*/  LDL.LU.64 R38, [R1+0x19c0] ;  /* 0x0019c00001267983 */ /* 0x000f220000300a00 */
[C---:B--2---:R-:W-:Y:S02]  /*93200*/  PRMT R0, R180.reuse, 0x7770, RZ ;  /* 0x00007770b4007816 */ /* 0x044fe400000000ff */
[----:B------:R-:W-:-:S03]  /*93210*/  PRMT R3, R180, 0x7771, RZ ;  /* 0x00007771b4037816 */ /* 0x000fc600000000ff */
[----:B---3--:R0:W-:Y:S04]  /*93220*/  @P1 STG.E.U8 desc[UR60][R250.64], R0 ;  /* 0x00000000fa001986 */ /* 0x0081e8000c10113c */
[----:B------:R2:W-:Y:S04]  /*93230*/  @P4 STG.E.U8 desc[UR60][R184.64], R3 ;  /* 0x00000003b8004986 */ /* 0x0005e8000c10113c */
[----:B0-----:R-:W3:Y:S04]  /*93240*/  LDL.LU.64 R250, [R1+0x19d8] ;  /* 0x0019d80001fa7983 */ /* 0x001ee80000300a00 */
[----:B--2---:R-:W2:Y:S01]  /*93250*/  LDL.LU.64 R184, [R1+0x2df8] ;  /* 0x002df80001b87983 */ /* 0x004ea20000300a00 */
[----:B------:R-:W-:-:S02]  /*93260*/  ISETP.LT.AND P3, PT, R14, R8, !P5 ;  /* 0x000000080e00720c */ /* 0x000fc40006f61270 */
[----:B------:R-:W-:Y:S01]  /*93270*/  ISETP.LT.AND P5, PT, R17, R12, !P5 ;  /* 0x0000000c1100720c */ /* 0x000fe20006fa1270 */
[----:B------:R-:W3:Y:S01]  /*93280*/  LDL.LU.64 R246, [R1+0x19d0] ;  /* 0x0019d00001f67983 */ /* 0x000ee20000300a00 */
[C---:B------:R-:W-:Y:S01]  /*93290*/  PRMT R0, R180.reuse, 0x7772, RZ ;  /* 0x00007772b4007816 */ /* 0x040fe200000000ff */
[----:B------:R-:W0:Y:S01]  /*932a0*/  LDC R8, c[0x0][0x228] ;  /* 0x00008a00ff087b82 */ /* 0x000e220000000800 */
[----:B------:R-:W-:Y:S02]  /*932b0*/  PRMT R180, R180, 0x7773, RZ ;  /* 0x00007773b4b47816 */ /* 0x000fe400000000ff */
[----:B------:R-:W-:-:S04]  /*932c0*/  ISETP.GE.AND P2, PT, R2, R22, PT ;  /* 0x000000160200720c */ /* 0x000fc80003f46270 */
[----:B-1----:R-:W-:Y:S01]  /*932d0*/  ISETP.LT.AND P4, PT, R15, R5, !P2 ;  /* 0x000000050f00720c */ /* 0x002fe20005781270 */
[----:B------:R-:W-:Y:S01]  /*932e0*/  @P3 STG.E.U8 desc[UR60][R36.64], R0 ;  /* 0x0000000024003986 */ /* 0x000fe2000c10113c */
[----:B------:R-:W1:Y:S03]  /*932f0*/  LDC R5, c[0x0][0x228] ;  /* 0x00008a00ff057b82 */ /* 0x000e660000000800 */
[----:B----4-:R4:W-:Y:S01]  /*93300*/  @P5 STG.E.U8 desc[UR60][R248.64], R180 ;  /* 0x000000b4f8005986 */ /* 0x0109e2000c10113c */
[----:B------:R-:W-:Y:S02]  /*93310*/  ISETP.LT.AND P3, PT, R16, R4, !P2 ;  /* 0x000000041000720c */ /* 0x000fe40005761270 */
[----:B------:R-:W-:Y:S02]  /*93320*/  ISETP.LT.AND P5, PT, R14, R6, !P2 ;  /* 0x000000060e00720c */ /* 0x000fe400057a1270 */
[----:B------:R-:W1:Y:S01]  /*93330*/  LDC R4, c[0x0][0x228] ;  /* 0x00008a00ff047b82 */ /* 0x000e620000000800 */
[----:B----4-:R-:W4:Y:S01]  /*93340*/  LDL.LU.64 R248, [R1+0x19e8] ;  /* 0x0019e80001f87983 */ /* 0x010f220000300a00 */
[----:B------:R-:W-:-:S06]  /*93350*/  VIADD R2, R10, 0xba ;  /* 0x000000ba0a027836 */ /* 0x000fcc0000000000 */
[----:B------:R-:W4:Y:S01]  /*93360*/  LDC R22, c[0x0][0x22c] ;  /* 0x00008b00ff167b82 */ /* 0x000f220000000800 */
[----:B------:R-:W4:Y:S04]  /*93370*/  LDL.LU.64 R34, [R1+0x19e0] ;  /* 0x0019e00001227983 */ /* 0x000f280000300a00 */
[----:B------:R-:W4:Y:S03]  /*93380*/  LDL.LU.64 R36, [R1+0x1a00] ;  /* 0x001a000001247983 */ /* 0x000f260000300a00 */
[----:B------:R-:W4:Y:S01]  /*93390*/  LDC R12, c[0x0][0x228] ;  /* 0x00008a00ff0c7b82 */ /* 0x000f220000000800 */
[----:B--2---:R-:W-:-:S07]  /*933a0*/  PRMT R0, R184, 0x7770, RZ ;  /* 0x00007770b8007816 */ /* 0x004fce00000000ff */
[----:B------:R-:W2:Y:S01]  /*933b0*/  LDC R6, c[0x0][0x228] ;  /* 0x00008a00ff067b82 */ /* 0x000ea20000000800 */
[C---:B------:R-:W-:Y:S01]  /*933c0*/  PRMT R3, R184.reuse, 0x7771, RZ ;  /* 0x00007771b8037816 */ /* 0x040fe200000000ff */
[----:B------:R0:W-:Y:S04]  /*933d0*/  @P4 STG.E.U8 desc[UR60][R244.64], R0 ;  /* 0x00000000f4004986 */ /* 0x0001e8000c10113c */
[----:B------:R-:W-:Y:S01]  /*933e0*/  @P3 STG.E.U8 desc[UR60][R38.64], R3 ;  /* 0x0000000326003986 */ /* 0x000fe2000c10113c */
[----:B0-----:R-:W-:-:S03]  /*933f0*/  PRMT R0, R184, 0x7772, RZ ;  /* 0x00007772b8007816 */ /* 0x001fc600000000ff */
[----:B------:R-:W2:Y:S04]  /*93400*/  LDL.LU.64 R244, [R1+0x19f8] ;  /* 0x0019f80001f47983 */ /* 0x000ea80000300a00 */
[----:B---3--:R0:W-:Y:S04]  /*93410*/  @P5 STG.E.U8 desc[UR60][R250.64], R0 ;  /* 0x00000000fa005986 */ /* 0x0081e8000c10113c */
[----:B0-----:R-:W3:Y:S01]  /*93420*/  LDL.LU.64 R250, [R1+0x1a10] ;  /* 0x001a100001fa7983 */ /* 0x001ee20000300a00 */
[----:B------:R-:W-:Y:S02]  /*93430*/  ISETP.GE.AND P1, PT, R2, R19, PT ;  /* 0x000000130200720c */ /* 0x000fe40003f26270 */
[----:B------:R-:W-:-:S02]  /*93440*/  ISETP.LT.AND P2, PT, R17, R11, !P2 ;  /* 0x0000000b1100720c */ /* 0x000fc40005741270 */
[----:B------:R-:W-:Y:S02]  /*93450*/  PRMT R184, R184, 0x7773, RZ ;  /* 0x00007773b8b87816 */ /* 0x000fe400000000ff */
[----:B------:R-:W-:Y:S01]  /*93460*/  PRMT R0, R181, 0x7770, RZ ;  /* 0x00007770b5007816 */ /* 0x000fe200000000ff */
[----:B------:R-:W-:Y:S01]  /*93470*/  VIADD R2, R10, 0xbb ;  /* 0x000000bb0a027836 */ /* 0x000fe20000000000 */
[----:B------:R-:W-:Y:S01]  /*93480*/  ISETP.LT.AND P3, PT, R15, R8, !P1 ;  /* 0x000000080f00720c */ /* 0x000fe20004f61270 */
[----:B------:R-:W0:Y:S08]  /*93490*/  LDC R19, c[0x0][0x22c] ;  /* 0x00008b00ff137b82 */ /* 0x000e300000000800 */
[----:B------:R-:W0:Y:S01]  /*934a0*/  LDC R8, c[0x0][0x228] ;  /* 0x00008a00ff087b82 */ /* 0x000e220000000800 */
[----:B-1----:R-:W-:Y:S01]  /*934b0*/  ISETP.LT.AND P5, PT, R16, R5, !P1 ;  /* 0x000000051000720c */ /* 0x002fe20004fa1270 */
[----:B------:R-:W-:Y:S01]  /*934c0*/  @P2 STG.E.U8 desc[UR60][R246.64], R184 ;  /* 0x000000b8f6002986 */ /* 0x000fe2000c10113c */
[----:B------:R-:W-:-:S02]  /*934d0*/  ISETP.LT.AND P2, PT, R14, R4, !P1 ;  /* 0x000000040e00720c */ /* 0x000fc40004f41270 */
[----:B------:R-:W-:Y:S01]  /*934e0*/  PRMT R3, R181, 0x7771, RZ ;  /* 0x00007771b5037816 */ /* 0x000fe200000000ff */
[----:B----4-:R1:W-:Y:S01]  /*934f0*/  @P3 STG.E.U8 desc[UR60][R248.64], R0 ;  /* 0x00000000f8003986 */ /* 0x0103e2000c10113c */
[----:B------:R-:W-:Y:S01]  /*93500*/  ISETP.GE.AND P4, PT, R2, R22, PT ;  /* 0x000000160200720c */ /* 0x000fe20003f86270 */
[----:B------:R-:W4:Y:S01]  /*93510*/  LDC R5, c[0x0][0x228] ;  /* 0x00008a00ff057b82 */ /* 0x000f220000000800 */
[----:B------:R-:W-:-:S05]  /*93520*/  ISETP.LT.AND P1, PT, R17, R12, !P1 ;  /* 0x0000000c1100720c */ /* 0x000fca0004f21270 */
[----:B------:R0:W-:Y:S02]  /*93530*/  @P5 STG.E.U8 desc[UR60][R34.64], R3 ;  /* 0x0000000322005986 */ /* 0x0001e4000c10113c */
[----:B------:R-:W4:Y:S01]  /*93540*/  LDC R11, c[0x0][0x228] ;  /* 0x00008a00ff0b7b82 */ /* 0x000f220000000800 */
[----:B-1----:R-:W-:Y:S01]  /*93550*/  PRMT R0, R181, 0x7772, RZ ;  /* 0x00007772b5007816 */ /* 0x002fe200000000ff */
[----:B------:R-:W4:Y:S01]  /*93560*/  LDL.LU.64 R246, [R1+0x1a20] ;  /* 0x001a200001f67983 */ /* 0x000f220000300a00 */
[----:B--2---:R-:W-:-:S03]  /*93570*/  ISETP.LT.AND P5, PT, R15, R6, !P4 ;  /* 0x000000060f00720c */ /* 0x004fc600067a1270 */
[----:B------:R1:W-:Y:S01]  /*93580*/  @P2 STG.E.U8 desc[UR60][R36.64], R0 ;  /* 0x0000000024002986 */ /* 0x0003e2000c10113c */
[----:B0-----:R-:W-:Y:S01]  /*93590*/  ISETP.LT.AND P2, PT, R16, R8, !P4 ;  /* 0x000000081000720c */ /* 0x001fe20006741270 */
[----:B------:R-:W0:Y:S01]  /*935a0*/  LDC R4, c[0x0][0x228] ;  /* 0x00008a00ff047b82 */ /* 0x000e220000000800 */
[----:B------:R-:W-:Y:S01]  /*935b0*/  PRMT R181, R181, 0x7773, RZ ;  /* 0x00007773b5b57816 */ /* 0x000fe200000000ff */
[----:B------:R-:W2:Y:S01]  /*935c0*/  LDL.LU.64 R248, [R1+0x1a18] ;  /* 0x001a180001f87983 */ /* 0x000ea20000300a00 */
[----:B------:R-:W-:-:S05]  /*935d0*/  PRMT R3, R185, 0x7771, RZ ;  /* 0x00007771b9037816 */ /* 0x000fca00000000ff */
[----:B------:R-:W0:Y:S01]  /*935e0*/  LDC R6, c[0x0][0x228] ;  /* 0x00008a00ff067b82 */ /* 0x000e220000000800 */
[----:B-1----:R-:W-:Y:S01]  /*935f0*/  PRMT R0, R185, 0x7770, RZ ;  /* 0x00007770b9007816 */ /* 0x002fe200000000ff */
[----:B------:R-:W-:-:S06]  /*93600*/  VIADD R2, R10, 0xbc ;  /* 0x000000bc0a027836 */ /* 0x000fcc0000000000 */
[----:B------:R-:W1:Y:S08]  /*93610*/  LDC R8, c[0x0][0x228] ;  /* 0x00008a00ff087b82 */ /* 0x000e700000000800 */
[----:B------:R-:W1:Y:S08]  /*93620*/  LDC R12, c[0x0][0x228] ;  /* 0x00008a00ff0c7b82 */ /* 0x000e700000000800 */
[----:B------:R-:W1:Y:S01]  /*93630*/  LDC R22, c[0x0][0x22c] ;  /* 0x00008b00ff167b82 */ /* 0x000e620000000800 */
[----:B------:R0:W-:Y:S04]  /*93640*/  @P1 STG.E.U8 desc[UR60][R244.64], R181 ;  /* 0x000000b5f4001986 */ /* 0x0001e8000c10113c */
[----:B0-----:R-:W2:Y:S04]  /*93650*/  LDL.LU.64 R244, [R1+0x1a30] ;  /* 0x001a300001f47983 */ /* 0x001ea80000300a00 */
[----:B---3--:R-:W-:Y:S04]  /*93660*/  @P5 STG.E.U8 desc[UR60][R250.64], R0 ;  /* 0x00000000fa005986 */ /* 0x008fe8000c10113c */
[----:B------:R-:W3:Y:S04]  /*93670*/  LDL.LU.64 R36, [R1+0x1a40] ;  /* 0x001a400001247983 */ /* 0x000ee80000300a00 */
[----:B------:R0:W-:Y:S04]  /*93680*/  @P2 STG.E.U8 desc[UR60][R182.64], R3 ;  /* 0x00000003b6002986 */ /* 0x0001e8000c10113c */
[----:B0-----:R-:W3:Y:S01]  /*93690*/  LDL.LU.64 R182, [R1+0x2df0] ;  /* 0x002df00001b67983 */ /* 0x001ee20000300a00 */
[----:B----4-:R-:W-:-:S02]  /*936a0*/  ISETP.LT.AND P1, PT, R14, R5, !P4 ;  /* 0x000000050e00720c */ /* 0x010fc40006721270 */
[----:B------:R-:W-:Y:S01]  /*936b0*/  PRMT R0, R185, 0x7772, RZ ;  /* 0x00007772b9007816 */ /* 0x000fe200000000ff */
[----:B------:R-:W4:Y:S01]  /*936c0*/  LDL.LU.64 R250, [R1+0x1a38] ;  /* 0x001a380001fa7983 */ /* 0x000f220000300a00 */
[----:B------:R-:W-:Y:S01]  /*936d0*/  ISETP.GE.AND P3, PT, R2, R19, PT ;  /* 0x000000130200720c */ /* 0x000fe20003f66270 */
[----:B------:R-:W0:Y:S01]  /*936e0*/  LDC R5, c[0x0][0x228] ;  /* 0x00008a00ff057b82 */ /* 0x000e220000000800 */
[----:B------:R-:W-:Y:S02]  /*936f0*/  ISETP.LT.AND P4, PT, R17, R11, !P4 ;  /* 0x0000000b1100720c */ /* 0x000fe40006781270 */
[----:B------:R-:W-:Y:S02]  /*93700*/  ISETP.LT.AND P2, PT, R15, R4, !P3 ;  /* 0x000000040f00720c */ /* 0x000fe40005f41270 */
[----:B------:R-:W-:-:S03]  /*93710*/  PRMT R185, R185, 0x7773, RZ ;  /* 0x00007773b9b97816 */ /* 0x000fc600000000ff */
[----:B------:R-:W4:Y:S01]  /*93720*/  LDC R4, c[0x0][0x228] ;  /* 0x00008a00ff047b82 */ /* 0x000f220000000800 */
[----:B------:R-:W-:Y:S01]  /*93730*/  @P1 STG.E.U8 desc[UR60][R246.64], R0 ;  /* 0x00000000f6001986 */ /* 0x000fe2000c10113c */
[----:B------:R-:W-:-:S06]  /*93740*/  ISETP.LT.AND P1, PT, R16, R6, !P3 ;  /* 0x000000061000720c */ /* 0x000fcc0005f21270 */
[----:B------:R-:W4:Y:S01]  /*93750*/  LDC R6, c[0x0][0x228] ;  /* 0x00008a00ff067b82 */ /* 0x000f220000000800 */
[----:B--2---:R2:W-:Y:S01]  /*93760*/  @P4 STG.E.U8 desc[UR60][R248.64], R185 ;  /* 0x000000b9f8004986 */ /* 0x0045e2000c10113c */
[----:B---3--:R-:W-:-:S03]  /*93770*/  PRMT R3, R182, 0x7771, RZ ;  /* 0x00007771b6037816 */ /* 0x008fc600000000ff */
[----:B--2---:R-:W2:Y:S01]  /*93780*/  LDL.LU.64 R248, [R1+0x1a50] ;  /* 0x001a500001f87983 */ /* 0x004ea20000300a00 */
[----:B------:R-:W-:Y:S01]  /*93790*/  PRMT R0, R182, 0x7770, RZ ;  /* 0x00007770b6007816 */ /* 0x000fe200000000ff */
[----:B------:R-:W-:Y:S01]  /*937a0*/  VIADD R2, R10, 0xbd ;  /* 0x000000bd0a027836 */ /* 0x000fe20000000000 */
[----:B------:R-:W3:Y:S01]  /*937b0*/  LDC R19, c[0x0][0x22c] ;  /* 0x00008b00ff137b82 */ /* 0x000ee20000000800 */
[----:B------:R-:W3:Y:S04]  /*937c0*/  LDL.LU.64 R38, [R1+0x1a48] ;  /* 0x001a480001267983 */ /* 0x000ee80000300a00 */
[----:B------:R1:W-:Y:S03]  /*937d0*/  @P2 STG.E.U8 desc[UR60][R244.64], R0 ;  /* 0x00000000f4002986 */ /* 0x0003e6000c10113c */
[----:B------:R-:W3:Y:S01]  /*937e0*/  LDC R11, c[0x0][0x228] ;  /* 0x00008a00ff0b7b82 */ /* 0x000ee20000000800 */
[----:B------:R0:W-:Y:S04]  /*937f0*/  @P1 STG.E.U8 desc[UR60][R186.64], R3 ;  /* 0x00000003ba001986 */ /* 0x0001e8000c10113c */
[----:B-1----:R-:W3:Y:S04]  /*93800*/  LDL.LU.64 R244, [R1+0x1a68] ;  /* 0x001a680001f47983 */ /* 0x002ee80000300a00 */
[----:B0-----:R-:W2:Y:S01]  /*93810*/  LDL.LU.64 R186, [R1+0x2de8] ;  /* 0x002de80001ba7983 */ /* 0x001ea20000300a00 */
[----:B------:R-:W-:-:S02]  /*93820*/  ISETP.LT.AND P4, PT, R14, R8, !P3 ;  /* 0x000000080e00720c */ /* 0x000fc40005f81270 */
[----:B------:R-:W-:Y:S01]  /*93830*/  ISETP.LT.AND P3, PT, R17, R12, !P3 ;  /* 0x0000000c1100720c */ /* 0x000fe20005f61270 */
[----:B------:R-:W3:Y:S01]  /*93840*/  LDL.LU.64 R246, [R1+0x1a58] ;  /* 0x001a580001f67983 */ /* 0x000ee20000300a00 */
[C---:B------:R-:W-:Y:S01]  /*93850*/  PRMT R0, R182.reuse, 0x7772, RZ ;  /* 0x00007772b6007816 */ /* 0x040fe200000000ff */
[----:B------:R-:W0:Y:S01]  /*93860*/  LDC R8, c[0x0][0x228] ;  /* 0x00008a00ff087b82 */ /* 0x000e220000000800 */
[----:B------:R-:W-:Y:S02]  /*93870*/  PRMT R182, R182, 0x7773, RZ ;  /* 0x00007773b6b67816 */ /* 0x000fe400000000ff */
[----:B------:R-:W-:-:S04]  /*93880*/  ISETP.GE.AND P5, PT, R2, R22, PT ;  /* 0x000000160200720c */ /* 0x000fc80003fa6270 */
[----:B------:R-:W-:Y:S01]  /*93890*/  ISETP.LT.AND P1, PT, R15, R5, !P5 ;  /* 0x000000050f00720c */ /* 0x000fe20006f21270 */
        /* <DEDUP_REMOVED lines=16> */
[----:B---3--:R-:W-:Y:S01]  /*939a0*/  @P4 STG.E.U8 desc[UR60][R38.64], R3 ;  /* 0x0000000326004986 */ /* 0x008fe2000c10113c */
[----:B0-----:R-:W-:-:S03]  /*939b0*/  PRMT R0, R186, 0x7772, RZ ;  /* 0x00007772ba007816 */ /* 0x001fc600000000ff */
[----:B------:R-:W3:Y:S04]  /*939c0*/  LDL.LU.64 R248, [R1+0x1a80] ;  /* 0x001a800001f87983 */ /* 0x000ee80000300a00 */
[----:B------:R0:W-:Y:S04]  /*939d0*/  @P3 STG.E.U8 desc[UR60][R244.64], R0 ;  /* 0x00000000f4003986 */ /* 0x0001e8000c10113c */
        /* <DEDUP_REMOVED lines=34> */
[----:B---3--:R3:W-:Y:S04]  /*93c00*/  @P2 STG.E.U8 desc[UR60][R248.64], R183 ;  /* 0x000000b7f8002986 */ /* 0x0087e8000c10113c */
[----:B---3--:R-:W3:Y:S04]  /*93c10*/  LDL.LU.64 R248, [R1+0x1ab8] ;  /* 0x001ab80001f87983 */ /* 0x008ee80000300a00 */
[----:B------:R-:W-:Y:S04]  /*93c20*/  @P3 STG.E.U8 desc[UR60][R244.64], R0 ;  /* 0x00000000f4003986 */ /* 0x000fe8000c10113c */
        /* <DEDUP_REMOVED lines=839> */
[----:B------:R-:W0:Y:S01]  /*970a0*/  LDC R4, c[0x0][0x228] ;  /* 0x00008a00ff047b82 */ /* 0x000e220000000800 */
[----:B------:R-:W-:Y:S01]  /*970b0*/  @P1 STG.E.U8 desc[UR60][R246.64], R0 ;  /* 0x00000000f6001986 */ /* 0x000fe2000c10113c */
[----:B------:R-:W-:-:S06]  /*970c0*/  ISETP.LT.AND P1, PT, R16, R6, !P3 ;  /* 0x000000061000720c */ /* 0x000fcc0005f21270 */
[----:B------:R-:W4:Y:S01]  /*970d0*/  LDC R6, c[0x0][0x228] ;  /* 0x00008a00ff067b82 */ /* 0x000f220000000800 */
[----:B--2---:R2:W-:Y:S07]  /*970e0*/  @P4 STG.E.U8 desc[UR60][R250.64], R225 ;  /* 0x000000e1fa004986 */ /* 0x0045ee000c10113c */
[----:B------:R-:W4:Y:S01]  /*970f0*/  LDC R19, c[0x0][0x22c] ;  /* 0x00008b00ff137b82 */ /* 0x000f220000000800 */
[----:B--2---:R-:W2:Y:S01]  /*97100*/  LDL.LU.64 R250, [R1+0x1fb8] ;  /* 0x001fb80001fa7983 */ /* 0x004ea20000300a00 */
[----:B---3--:R-:W-:-:S03]  /*97110*/  PRMT R3, R222, 0x7771, RZ ;  /* 0x00007771de037816 */ /* 0x008fc600000000ff */
[----:B------:R-:W3:Y:S01]  /*97120*/  LDL.LU.64 R38, [R1+0x1fb0] ;  /* 0x001fb00001267983 */ /* 0x000ee20000300a00 */
[----:B------:R-:W-:Y:S01]  /*97130*/  PRMT R0, R222, 0x7770, RZ ;  /* 0x00007770de007816 */ /* 0x000fe200000000ff */
[----:B------:R-:W-:Y:S01]  /*97140*/  VIADD R2, R10, 0xe5 ;  /* 0x000000e50a027836 */ /* 0x000fe20000000000 */
[----:B------:R-:W3:Y:S03]  /*97150*/  LDC R11, c[0x0][0x228] ;  /* 0x00008a00ff0b7b82 */ /* 0x000ee60000000800 */
[----:B------:R1:W-:Y:S04]  /*97160*/  @P2 STG.E.U8 desc[UR60][R248.64], R0 ;  /* 0x00000000f8002986 */ /* 0x0003e8000c10113c */
[----:B------:R0:W-:Y:S04]  /*97170*/  @P1 STG.E.U8 desc[UR60][R226.64], R3 ;  /* 0x00000003e2001986 */ /* 0x0001e8000c10113c */
[----:B-1----:R-:W3:Y:S04]  /*97180*/  LDL.LU.64 R248, [R1+0x1fa8] ;  /* 0x001fa80001f87983 */ /* 0x002ee80000300a00 */
[----:B0-----:R-:W2:Y:S01]  /*97190*/  LDL.LU.64 R226, [R1+0x2d48] ;  /* 0x002d480001e27983 */ /* 0x001ea20000300a00 */
[----:B------:R-:W-:-:S02]  /*971a0*/  ISETP.LT.AND P4, PT, R14, R8, !P3 ;  /* 0x000000080e00720c */ /* 0x000fc40005f81270 */
[----:B------:R-:W-:Y:S01]  /*971b0*/  ISETP.LT.AND P3, PT, R17, R12, !P3 ;  /* 0x0000000c1100720c */ /* 0x000fe20005f61270 */
[----:B------:R-:W3:Y:S01]  /*971c0*/  LDL.LU.64 R246, [R1+0x1f10] ;  /* 0x001f100001f67983 */ /* 0x000ee20000300a00 */
[----:B------:R-:W0:Y:S01]  /*971d0*/  LDC R12, c[0x0][0x22c] ;  /* 0x00008b00ff0c7b82 */ /* 0x000e220000000800 */
[----:B------:R-:W-:Y:S02]  /*971e0*/  ISETP.GE.AND P5, PT, R2, R22, PT ;  /* 0x000000160200720c */ /* 0x000fe40003fa6270 */
[C---:B------:R-:W-:Y:S02]  /*971f0*/  PRMT R0, R222.reuse, 0x7772, RZ ;  /* 0x00007772de007816 */ /* 0x040fe400000000ff */
[----:B------:R-:W-:Y:S02]  /*97200*/  ISETP.LT.AND P1, PT, R15, R5, !P5 ;  /* 0x000000050f00720c */ /* 0x000fe40006f21270 */
[----:B------:R-:W-:Y:S01]  /*97210*/  PRMT R222, R222, 0x7773, RZ ;  /* 0x00007773dede7816 */ /* 0x000fe200000000ff */
[----:B------:R-:W-:Y:S01]  /*97220*/  VIADD R2, R10, 0xe6 ;  /* 0x000000e60a027836 */ /* 0x000fe20000000000 */
[----:B------:R-:W-:Y:S01]  /*97230*/  @P4 STG.E.U8 desc[UR60][R36.64], R0 ;  /* 0x0000000024004986 */ /* 0x000fe2000c10113c */
[----:B------:R-:W-:Y:S01]  /*97240*/  ISETP.LT.AND P4, PT, R16, R4, !P5 ;  /* 0x000000041000720c */ /* 0x000fe20006f81270 */
[----:B------:R-:W1:Y:S02]  /*97250*/  LDC R8, c[0x0][0x228] ;  /* 0x00008a00ff087b82 */ /* 0x000e640000000800 */
[----:B----4-:R4:W-:Y:S01]  /*97260*/  @P3 STG.E.U8 desc[UR60][R244.64], R222 ;  /* 0x000000def4003986 */ /* 0x0109e2000c10113c */
[----:B------:R-:W-:-:S02]  /*97270*/  ISETP.LT.AND P3, PT, R14, R6, !P5 ;  /* 0x000000060e00720c */ /* 0x000fc40006f61270 */
[----:B------:R-:W-:Y:S01]  /*97280*/  ISETP.GE.AND P2, PT, R2, R19, PT ;  /* 0x000000130200720c */ /* 0x000fe20003f46270 */
[----:B------:R-:W-:Y:S02]  /*97290*/  VIADD R2, R10, 0xe7 ;  /* 0x000000e70a027836 */ /* 0x000fe40000000000 */
[----:B------:R-:W1:Y:S01]  /*972a0*/  LDC R5, c[0x0][0x228] ;  /* 0x00008a00ff057b82 */ /* 0x000e620000000800 */
[----:B----4-:R-:W4:Y:S07]  /*972b0*/  LDL.LU.64 R244, [R1+0x1e90] ;  /* 0x001e900001f47983 */ /* 0x010f2e0000300a00 */
[----:B------:R-:W1:Y:S01]  /*972c0*/  LDC R4, c[0x0][0x228] ;  /* 0x00008a00ff047b82 */ /* 0x000e620000000800 */
[----:B------:R-:W4:Y:S04]  /*972d0*/  LDL.LU.64 R34, [R1+0x1e20] ;  /* 0x001e200001227983 */ /* 0x000f280000300a00 */
[----:B------:R-:W4:Y:S03]  /*972e0*/  LDL.LU.64 R36, [R1+0x1db0] ;  /* 0x001db00001247983 */ /* 0x000f260000300a00 */
[----:B------:R-:W1:Y:S08]  /*972f0*/  LDC R6, c[0x0][0x228] ;  /* 0x00008a00ff067b82 */ /* 0x000e700000000800 */
[----:B------:R-:W4:Y:S01]  /*97300*/  LDC R22, c[0x0][0x228] ;  /* 0x00008a00ff167b82 */ /* 0x000f220000000800 */
[----:B--2---:R-:W-:-:S02]  /*97310*/  PRMT R0, R226, 0x7770, RZ ;  /* 0x00007770e2007816 */ /* 0x004fc400000000ff */
[----:B------:R-:W-:-:S03]  /*97320*/  PRMT R3, R226, 0x7771, RZ ;  /* 0x00007771e2037816 */ /* 0x000fc600000000ff */
[----:B------:R2:W-:Y:S01]  /*97330*/  @P1 STG.E.U8 desc[UR60][R250.64], R0 ;  /* 0x00000000fa001986 */ /* 0x0005e2000c10113c */
[----:B0-----:R-:W-:Y:S02]  /*97340*/  ISETP.GE.AND P1, PT, R2, R12, PT ;  /* 0x0000000c0200720c */ /* 0x001fe40003f26270 */
[C---:B------:R-:W-:Y:S01]  /*97350*/  PRMT R2, R226.reuse, 0x7772, RZ ;  /* 0x00007772e2027816 */ /* 0x040fe200000000ff */
[----:B---3--:R0:W-:Y:S01]  /*97360*/  @P4 STG.E.U8 desc[UR60][R38.64], R3 ;  /* 0x0000000326004986 */ /* 0x0081e2000c10113c */
[----:B------:R-:W-:Y:S01]  /*97370*/  ISETP.LT.AND P5, PT, R17, R11, !P5 ;  /* 0x0000000b1100720c */ /* 0x000fe20006fa1270 */
[----:B------:R-:W3:Y:S02]  /*97380*/  LDC R12, c[0x0][0x22c] ;  /* 0x00008b00ff0c7b82 */ /* 0x000ee40000000800 */
[----:B--2---:R-:W2:Y:S06]  /*97390*/  LDL.LU.64 R250, [R1+0x1d30] ;  /* 0x001d300001fa7983 */ /* 0x004eac0000300a00 */
[----:B------:R-:W3:Y:S01]  /*973a0*/  LDC R0, c[0x0][0x228] ;  /* 0x00008a00ff007b82 */ /* 0x000ee20000000800 */
[----:B------:R0:W-:Y:S01]  /*973b0*/  @P3 STG.E.U8 desc[UR60][R248.64], R2 ;  /* 0x00000002f8003986 */ /* 0x0001e2000c10113c */
[----:B------:R-:W-:-:S02]  /*973c0*/  PRMT R226, R226, 0x7773, RZ ;  /* 0x00007773e2e27816 */ /* 0x000fc400000000ff */
[----:B-1----:R-:W-:-:S04]  /*973d0*/  ISETP.LT.AND P4, PT, R15, R8, !P2 ;  /* 0x000000080f00720c */ /* 0x002fc80005781270 */
[----:B0-----:R-:W0:Y:S01]  /*973e0*/  LDC R3, c[0x0][0x228] ;  /* 0x00008a00ff037b82 */ /* 0x001e220000000800 */
[----:B------:R-:W2:Y:S07]  /*973f0*/  LDL.LU.64 R248, [R1+0x1cb0] ;  /* 0x001cb00001f87983 */ /* 0x000eae0000300a00 */
[----:B------:R-:W1:Y:S01]  /*97400*/  LDC R2, c[0x0][0x228] ;  /* 0x00008a00ff027b82 */ /* 0x000e620000000800 */
[----:B------:R-:W-:Y:S01]  /*97410*/  ISETP.LT.AND P3, PT, R16, R5, !P2 ;  /* 0x000000051000720c */ /* 0x000fe20005761270 */
[----:B------:R1:W-:Y:S01]  /*97420*/  @P5 STG.E.U8 desc[UR60][R246.64], R226 ;  /* 0x000000e2f6005986 */ /* 0x0003e2000c10113c */
[----:B------:R-:W-:-:S02]  /*97430*/  ISETP.LT.AND P5, PT, R14, R4, !P2 ;  /* 0x000000040e00720c */ /* 0x000fc400057a1270 */
[----:B------:R-:W-:Y:S02]  /*97440*/  PRMT R5, R223, 0x7770, RZ ;  /* 0x00007770df057816 */ /* 0x000fe400000000ff */
[----:B------:R-:W-:Y:S01]  /*97450*/  ISETP.LT.AND P2, PT, R17, R6, !P2 ;  /* 0x000000061100720c */ /* 0x000fe20005741270 */
[----:B------:R-:W0:Y:S01]  /*97460*/  LDC R11, c[0x0][0x22c] ;  /* 0x00008b00ff0b7b82 */ /* 0x000e220000000800 */
[C---:B------:R-:W-:Y:S02]  /*97470*/  PRMT R8, R223.reuse, 0x7771, RZ ;  /* 0x00007771df087816 */ /* 0x040fe400000000ff */
[C---:B------:R-:W-:Y:S01]  /*97480*/  PRMT R19, R223.reuse, 0x7772, RZ ;  /* 0x00007772df137816 */ /* 0x040fe200000000ff */
[----:B----4-:R-:W-:Y:S01]  /*97490*/  @P4 STG.E.U8 desc[UR60][R244.64], R5 ;  /* 0x00000005f4004986 */ /* 0x010fe2000c10113c */
[----:B------:R-:W-:-:S03]  /*974a0*/  PRMT R223, R223, 0x7773, RZ ;  /* 0x00007773dfdf7816 */ /* 0x000fc600000000ff */
[----:B------:R4:W-:Y:S01]  /*974b0*/  @P3 STG.E.U8 desc[UR60][R34.64], R8 ;  /* 0x0000000822003986 */ /* 0x0009e2000c10113c */
[----:B---3--:R-:W-:Y:S01]  /*974c0*/  ISETP.LT.AND P3, PT, R15, R0, !P1 ;  /* 0x000000000f00720c */ /* 0x008fe20004f61270 */
[----:B------:R-:W3:Y:S02]  /*974d0*/  LDC R4, c[0x0][0x228] ;  /* 0x00008a00ff047b82 */ /* 0x000ee40000000800 */
[----:B------:R0:W-:Y:S01]  /*974e0*/  @P5 STG.E.U8 desc[UR60][R36.64], R19 ;  /* 0x0000001324005986 */ /* 0x0001e2000c10113c */
[----:B-1----:R-:W-:-:S03]  /*974f0*/  ISETP.LT.AND P5, PT, R16, R2, !P1 ;  /* 0x000000021000720c */ /* 0x002fc60004fa1270 */
[----:B------:R-:W3:Y:S01]  /*97500*/  LDL.LU.64 R246, [R1+0x1bd0] ;  /* 0x001bd00001f67983 */ /* 0x000ee20000300a00 */
[----:B------:R-:W-:Y:S01]  /*97510*/  PRMT R2, R227, 0x7770, RZ ;  /* 0x00007770e3027816 */ /* 0x000fe200000000ff */
[----:B------:R-:W-:Y:S01]  /*97520*/  VIADD R6, R10, 0xe8 ;  /* 0x000000e80a067836 */ /* 0x000fe20000000000 */
[----:B----4-:R-:W1:Y:S01]  /*97530*/  LDC R35, c[0x0][0x228] ;  /* 0x00008a00ff237b82 */ /* 0x010e620000000800 */
[----:B------:R-:W4:Y:S07]  /*97540*/  LDL.LU.64 R244, [R1+0x1b50] ;  /* 0x001b500001f47983 */ /* 0x000f2e0000300a00 */
[----:B------:R-:W1:Y:S08]  /*97550*/  LDC R0, c[0x0][0x228] ;  /* 0x00008a00ff007b82 */ /* 0x000e700000000800 */
[----:B------:R-:W1:Y:S08]  /*97560*/  LDC R8, c[0x0][0x228] ;  /* 0x00008a00ff087b82 */ /* 0x000e700000000800 */
[----:B0-----:R-:W0:Y:S08]  /*97570*/  LDC R19, c[0x0][0x228] ;  /* 0x00008a00ff137b82 */ /* 0x001e300000000800 */
[----:B------:R-:W0:Y:S01]  /*97580*/  LDC R5, c[0x0][0x22c] ;  /* 0x00008b00ff057b82 */ /* 0x000e220000000800 */
[----:B--2---:R2:W-:Y:S01]  /*97590*/  @P2 STG.E.U8 desc[UR60][R250.64], R223 ;  /* 0x000000dffa002986 */ /* 0x0045e2000c10113c */
[----:B------:R-:W-:-:S02]  /*975a0*/  ISETP.LT.AND P2, PT, R14, R3, !P1 ;  /* 0x000000030e00720c */ /* 0x000fc40004f41270 */
[----:B------:R-:W-:Y:S01]  /*975b0*/  PRMT R3, R227, 0x7771, RZ ;  /* 0x00007771e3037816 */ /* 0x000fe200000000ff */
[----:B--2---:R-:W2:Y:S04]  /*975c0*/  LDL.LU.64 R250, [R1+0x1ad0] ;  /* 0x001ad00001fa7983 */ /* 0x004ea80000300a00 */
[----:B------:R-:W-:Y:S04]  /*975d0*/  @P3 STG.E.U8 desc[UR60][R248.64], R2 ;  /* 0x00000002f8003986 */ /* 0x000fe8000c10113c */
[----:B------:R-:W2:Y:S04]  /*975e0*/  LDL.LU.64 R38, [R1+0x19f0] ;  /* 0x0019f00001267983 */ /* 0x000ea80000300a00 */
[----:B------:R1:W-:Y:S04]  /*975f0*/  @P5 STG.E.U8 desc[UR60][R228.64], R3 ;  /* 0x00000003e4005986 */ /* 0x0003e8000c10113c */
[----:B-1----:R-:W2:Y:S01]  /*97600*/  LDL.LU.64 R228, [R1+0x2d40] ;  /* 0x002d400001e47983 */ /* 0x002ea20000300a00 */
[----:B------:R-:W-:-:S02]  /*97610*/  ISETP.GE.AND P4, PT, R6, R11, PT ;  /* 0x0000000b0600720c */ /* 0x000fc40003f86270 */
[----:B------:R-:W1:Y:S01]  /*97620*/  LDC R6, c[0x0][0x228] ;  /* 0x00008a00ff067b82 */ /* 0x000e620000000800 */
[----:B---3--:R-:W-:Y:S01]  /*97630*/  ISETP.LT.AND P1, PT, R17, R4, !P1 ;  /* 0x000000041100720c */ /* 0x008fe20004f21270 */
[----:B------:R-:W3:Y:S06]  /*97640*/  LDL.LU.64 R248, [R1+0x1970] ;  /* 0x0019700001f87983 */ /* 0x000eec0000300a00 */
[----:B------:R-:W0:Y:S01]  /*97650*/  LDC R11, c[0x0][0x228] ;  /* 0x00008a00ff0b7b82 */ /* 0x000e220000000800 */
[C---:B------:R-:W-:Y:S02]  /*97660*/  PRMT R4, R227.reuse, 0x7772, RZ ;  /* 0x00007772e3047816 */ /* 0x040fe400000000ff */
[----:B------:R-:W-:-:S03]  /*97670*/  PRMT R227, R227, 0x7773, RZ ;  /* 0x00007773e3e37816 */ /* 0x000fc600000000ff */
[----:B------:R-:W-:Y:S04]  /*97680*/  @P2 STG.E.U8 desc[UR60][R246.64], R4 ;  /* 0x00000004f6002986 */ /* 0x000fe8000c10113c */
[----:B----4-:R4:W-:Y:S01]  /*97690*/  @P1 STG.E.U8 desc[UR60][R244.64], R227 ;  /* 0x000000e3f4001986 */ /* 0x0109e2000c10113c */
[----:B-1----:R-:W-:Y:S02]  /*976a0*/  ISETP.LT.AND P5, PT, R15, R6, !P4 ;  /* 0x000000060f00720c */ /* 0x002fe400067a1270 */
[----:B------:R-:W-:Y:S01]  /*976b0*/  ISETP.LT.AND P1, PT, R14, R35, !P4 ;  /* 0x000000230e00720c */ /* 0x000fe20006721270 */
[----:B------:R-:W-:Y:S01]  /*976c0*/  VIADD R37, R10, 0xe9 ;  /* 0x000000e90a257836 */ /* 0x000fe20000000000 */
[----:B------:R-:W1:Y:S01]  /*976d0*/  LDC R6, c[0x0][0x228] ;  /* 0x00008a00ff067b82 */ /* 0x000e620000000800 */
[----:B----4-:R-:W4:Y:S01]  /*976e0*/  LDL.LU.64 R244, [R1+0x18f0] ;  /* 0x0018f00001f47983 */ /* 0x010f220000300a00 */
[----:B0-----:R-:W-:-:S02]  /*976f0*/  ISETP.LT.AND P2, PT, R16, R11, !P4 ;  /* 0x0000000b1000720c */ /* 0x001fc40006741270 */
[----:B------:R-:W-:Y:S01]  /*97700*/  ISETP.LT.AND P4, PT, R17, R0, !P4 ;  /* 0x000000001100720c */ /* 0x000fe20006781270 */
[----:B------:R-:W4:Y:S03]  /*97710*/  LDL.LU.64 R42, [R1+0x1880] ;  /* 0x00188000012a7983 */ /* 0x000f260000300a00 */
[----:B------:R-:W0:Y:S08]  /*97720*/  LDC R11, c[0x0][0x228] ;  /* 0x00008a00ff0b7b82 */ /* 0x000e300000000800 */
[----:B------:R-:W1:Y:S08]  /*97730*/  LDC R4, c[0x0][0x22c] ;  /* 0x00008b00ff047b82 */ /* 0x000e700000000800 */
[----:B------:R-:W1:Y:S01]  /*97740*/  LDC R35, c[0x0][0x228] ;  /* 0x00008a00ff237b82 */ /* 0x000e620000000800 */
[----:B--2---:R-:W-:-:S02]  /*97750*/  PRMT R2, R228, 0x7770, RZ ;  /* 0x00007770e4027816 */ /* 0x004fc400000000ff */
[----:B------:R-:W-:-:S03]  /*97760*/  PRMT R0, R228, 0x7771, RZ ;  /* 0x00007771e4007816 */ /* 0x000fc600000000ff */
[----:B------:R2:W-:Y:S04]  /*97770*/  @P5 STG.E.U8 desc[UR60][R250.64], R2 ;  /* 0x00000002fa005986 */ /* 0x0005e8000c10113c */
[----:B------:R0:W-:Y:S04]  /*97780*/  @P2 STG.E.U8 desc[UR60][R232.64], R0 ;  /* 0x00000000e8002986 */ /* 0x0001e8000c10113c */
[----:B--2---:R-:W2:Y:S04]  /*97790*/  LDL.LU.64 R250, [R1+0x1820] ;  /* 0x0018200001fa7983 */ /* 0x004ea80000300a00 */
[----:B0-----:R-:W4:Y:S04]  /*977a0*/  LDL.LU.64 R232, [R1+0x2d38] ;  /* 0x002d380001e87983 */ /* 0x001f280000300a00 */
[----:B------:R-:W2:Y:S01]  /*977b0*/  LDL.LU.64 R246, [R1+0x17e0] ;  /* 0x0017e00001f67983 */ /* 0x000ea20000300a00 */
[----:B------:R-:W-:-:S02]  /*977c0*/  PRMT R3, R228, 0x7772, RZ ;  /* 0x00007772e4037816 */ /* 0x000fc400000000ff */
[----:B------:R-:W-:Y:S02]  /*977d0*/  PRMT R228, R228, 0x7773, RZ ;  /* 0x00007773e4e47816 */ /* 0x000fe400000000ff */
[----:B------:R-:W-:Y:S01]  /*977e0*/  ISETP.GE.AND P3, PT, R37, R12, PT ;  /* 0x0000000c2500720c */ /* 0x000fe20003f66270 */
[----:B------:R-:W-:Y:S03]  /*977f0*/  @P1 STG.E.U8 desc[UR60][R38.64], R3 ;  /* 0x0000000326001986 */ /* 0x000fe6000c10113c */
[----:B------:R-:W-:Y:S01]  /*97800*/  ISETP.LT.AND P2, PT, R15, R8, !P3 ;  /* 0x000000080f00720c */ /* 0x000fe20005f41270 */
[----:B---3--:R0:W-:Y:S01]  /*97810*/  @P4 STG.E.U8 desc[UR60][R248.64], R228 ;  /* 0x000000e4f8004986 */ /* 0x0081e2000c10113c */
[----:B------:R-:W-:Y:S01]  /*97820*/  ISETP.LT.AND P1, PT, R16, R19, !P3 ;  /* 0x000000131000720c */ /* 0x000fe20005f21270 */
[----:B------:R-:W-:Y:S01]  /*97830*/  VIADD R12, R10, 0xea ;  /* 0x000000ea0a0c7836 */ /* 0x000fe20000000000 */
[----:B------:R-:W-:Y:S01]  /*97840*/  ISETP.LT.AND P4, PT, R14, R11, !P3 ;  /* 0x0000000b0e00720c */ /* 0x000fe20005f81270 */
[----:B------:R-:W3:Y:S01]  /*97850*/  LDC R19, c[0x0][0x228] ;  /* 0x00008a00ff137b82 */ /* 0x000ee20000000800 */
[----:B0-----:R-:W3:Y:S07]  /*97860*/  LDL.LU.64 R248, [R1+0x1790] ;  /* 0x0017900001f87983 */ /* 0x001eee0000300a00 */
[----:B------:R-:W0:Y:S01]  /*97870*/  LDC R8, c[0x0][0x228] ;  /* 0x00008a00ff087b82 */ /* 0x000e220000000800 */
[----:B------:R-:W3:Y:S04]  /*97880*/  LDL.LU.64 R40, [R1+0x1700] ;  /* 0x0017000001287983 */ /* 0x000ee80000300a00 */
[----:B------:R-:W3:Y:S01]  /*97890*/  LDL.LU.64 R38, [R1+0x1690] ;  /* 0x0016900001267983 */ /* 0x000ee20000300a00 */
[----:B------:R-:W-:-:S02]  /*978a0*/  ISETP.GE.AND P5, PT, R12, R5, PT ;  /* 0x000000050c00720c */ /* 0x000fc40003fa6270 */
[----:B------:R-:W0:Y:S01]  /*978b0*/  LDC R12, c[0x0][0x228] ;  /* 0x00008a00ff0c7b82 */ /* 0x000e220000000800 */
[C---:B----4-:R-:W-:Y:S02]  /*978c0*/  PRMT R0, R232.reuse, 0x7770, RZ ;  /* 0x00007770e8007816 */ /* 0x050fe400000000ff */
[C---:B------:R-:W-:Y:S02]  /*978d0*/  PRMT R2, R232.reuse, 0x7771, RZ ;  /* 0x00007771e8027816 */ /* 0x040fe400000000ff */
[----:B------:R-:W-:Y:S01]  /*978e0*/  PRMT R3, R232, 0x7772, RZ ;  /* 0x00007772e8037816 */ /* 0x000fe200000000ff */
[----:B------:R4:W-:Y:S01]  /*978f0*/  @P2 STG.E.U8 desc[UR60][R244.64], R0 ;  /* 0x00000000f4002986 */ /* 0x0009e2000c10113c */
[----:B------:R-:W-:Y:S01]  /*97900*/  VIADD R11, R10, 0xeb ;  /* 0x000000eb0a0b7836 */ /* 0x000fe20000000000 */
[----:B-1----:R-:W-:Y:S01]  /*97910*/  ISETP.LT.AND P3, PT, R17, R6, !P3 ;  /* 0x000000061100720c */ /* 0x002fe20005f61270 */
[----:B------:R-:W1:Y:S01]  /*97920*/  LDC R5, c[0x0][0x22c] ;  /* 0x00008b00ff057b82 */ /* 0x000e620000000800 */
[----:B------:R-:W-:Y:S04]  /*97930*/  @P1 STG.E.U8 desc[UR60][R42.64], R2 ;  /* 0x000000022a001986 */ /* 0x000fe8000c10113c */
[----:B--2---:R2:W-:Y:S04]  /*97940*/  @P4 STG.E.U8 desc[UR60][R250.64], R3 ;  /* 0x00000003fa004986 */ /* 0x0045e8000c10113c */
[----:B----4-:R-:W4:Y:S01]  /*97950*/  LDL.LU.64 R244, [R1+0x1610] ;  /* 0x0016100001f47983 */ /* 0x010f220000300a00 */
[----:B------:R-:W-:Y:S01]  /*97960*/  ISETP.GE.AND P2, PT, R11, R4, PT ;  /* 0x000000040b00720c */ /* 0x000fe20003f46270 */
[----:B------:R-:W1:Y:S02]  /*97970*/  LDC R6, c[0x0][0x228] ;  /* 0x00008a00ff067b82 */ /* 0x000e640000000800 */
[----:B--2---:R-:W2:Y:S06]  /*97980*/  LDL.LU.64 R250, [R1+0x1588] ;  /* 0x0015880001fa7983 */ /* 0x004eac0000300a00 */
[----:B------:R-:W1:Y:S01]  /*97990*/  LDC R11, c[0x0][0x228] ;  /* 0x00008a00ff0b7b82 */ /* 0x000e620000000800 */
[----:B------:R-:W-:-:S02]  /*979a0*/  PRMT R232, R232, 0x7773, RZ ;  /* 0x00007773e8e87816 */ /* 0x000fc400000000ff */
[----:B0-----:R-:W-:Y:S02]  /*979b0*/  ISETP.LT.AND P1, PT, R15, R12, !P5 ;  /* 0x0000000c0f00720c */ /* 0x001fe40006f21270 */
[----:B------:R-:W-:Y:S01]  /*979c0*/  ISETP.LT.AND P4, PT, R16, R35, !P5 ;  /* 0x000000231000720c */ /* 0x000fe20006f81270 */
[----:B------:R0:W-:Y:S01]  /*979d0*/  @P3 STG.E.U8 desc[UR60][R246.64], R232 ;  /* 0x000000e8f6003986 */ /* 0x0001e2000c10113c */
[----:B---3--:R-:W-:Y:S01]  /*979e0*/  ISETP.LT.AND P3, PT, R14, R19, !P5 ;  /* 0x000000130e00720c */ /* 0x008fe20006f61270 */
[----:B------:R-:W3:Y:S01]  /*979f0*/  LDC R35, c[0x0][0x228] ;  /* 0x00008a00ff237b82 */ /* 0x000ee20000000800 */
[C---:B------:R-:W-:Y:S02]  /*97a00*/  PRMT R0, R229.reuse, 0x7770, RZ ;  /* 0x00007770e5007816 */ /* 0x040fe400000000ff */
[C---:B------:R-:W-:Y:S02]  /*97a10*/  PRMT R2, R229.reuse, 0x7771, RZ ;  /* 0x00007771e5027816 */ /* 0x040fe400000000ff */
[----:B------:R-:W-:-:S02]  /*97a20*/  PRMT R3, R229, 0x7772, RZ ;  /* 0x00007772e5037816 */ /* 0x000fc400000000ff */
[----:B------:R-:W-:Y:S01]  /*97a30*/  ISETP.LT.AND P5, PT, R17, R8, !P5 ;  /* 0x000000081100720c */ /* 0x000fe20006fa1270 */
[----:B------:R0:W-:Y:S01]  /*97a40*/  @P1 STG.E.U8 desc[UR60][R248.64], R0 ;  /* 0x00000000f8001986 */ /* 0x0001e2000c10113c */
[----:B------:R-:W3:Y:S03]  /*97a50*/  LDC R12, c[0x0][0x228] ;  /* 0x00008a00ff0c7b82 */ /* 0x000ee60000000800 */
[----:B------:R0:W-:Y:S01]  /*97a60*/  @P4 STG.E.U8 desc[UR60][R40.64], R2 ;  /* 0x0000000228004986 */ /* 0x0001e2000c10113c */
[----:B-1----:R-:W-:-:S03]  /*97a70*/  ISETP.LT.AND P4, PT, R15, R6, !P2 ;  /* 0x000000060f00720c */ /* 0x002fc60005781270 */
[----:B------:R1:W-:Y:S01]  /*97a80*/  @P3 STG.E.U8 desc[UR60][R38.64], R3 ;  /* 0x0000000326003986 */ /* 0x0003e2000c10113c */
[----:B------:R-:W-:Y:S01]  /*97a90*/  ISETP.LT.AND P3, PT, R16, R11, !P2 ;  /* 0x0000000b1000720c */ /* 0x000fe20005761270 */
[----:B------:R-:W3:Y:S01]  /*97aa0*/  LDC R19, c[0x0][0x228] ;  /* 0x00008a00ff137b82 */ /* 0x000ee20000000800 */
[----:B------:R-:W-:Y:S01]  /*97ab0*/  PRMT R229, R229, 0x7773, RZ ;  /* 0x00007773e5e57816 */ /* 0x000fe200000000ff */
[----:B0-----:R-:W3:Y:S01]  /*97ac0*/  LDL.LU.64 R246, [R1+0x14a8] ;  /* 0x0014a80001f67983 */ /* 0x001ee20000300a00 */
[C---:B------:R-:W-:Y:S02]  /*97ad0*/  PRMT R0, R233.reuse, 0x7770, RZ ;  /* 0x00007770e9007816 */ /* 0x040fe400000000ff */
[C---:B------:R-:W-:Y:S01]  /*97ae0*/  PRMT R2, R233.reuse, 0x7771, RZ ;  /* 0x00007771e9027816 */ /* 0x040fe200000000ff */
[----:B------:R-:W3:Y:S01]  /*97af0*/  LDL.LU.64 R248, [R1+0x1458] ;  /* 0x0014580001f87983 */ /* 0x000ee20000300a00 */
[----:B------:R-:W-:Y:S01]  /*97b00*/  VIADD R8, R10, 0xec ;  /* 0x000000ec0a087836 */ /* 0x000fe20000000000 */
[----:B------:R-:W0:Y:S01]  /*97b10*/  LDC R4, c[0x0][0x22c] ;  /* 0x00008b00ff047b82 */ /* 0x000e220000000800 */
[----:B-1----:R-:W-:-:S07]  /*97b20*/  PRMT R3, R233, 0x7772, RZ ;  /* 0x00007772e9037816 */ /* 0x002fce00000000ff */
[----:B------:R-:W1:Y:S08]  /*97b30*/  LDC R11, c[0x0][0x228] ;  /* 0x00008a00ff0b7b82 */ /* 0x000e700000000800 */
[----:B------:R-:W1:Y:S01]  /*97b40*/  LDC R6, c[0x0][0x228] ;  /* 0x00008a00ff067b82 */ /* 0x000e620000000800 */
[----:B----4-:R4:W-:Y:S04]  /*97b50*/  @P5 STG.E.U8 desc[UR60][R244.64], R229 ;  /* 0x000000e5f4005986 */ /* 0x0109e8000c10113c */
[----:B--2---:R-:W-:Y:S04]  /*97b60*/  @P4 STG.E.U8 desc[UR60][R250.64], R0 ;  /* 0x00000000fa004986 */ /* 0x004fe8000c10113c */
[----:B----4-:R-:W2:Y:S04]  /*97b70*/  LDL.LU.64 R244, [R1+0x1418] ;  /* 0x0014180001f47983 */ /* 0x010ea80000300a00 */
[----:B------:R-:W4:Y:S04]  /*97b80*/  LDL.LU.64 R40, [R1+0x1130] ;  /* 0x0011300001287983 */ /* 0x000f280000300a00 */
[----:B------:R0:W-:Y:S04]  /*97b90*/  @P3 STG.E.U8 desc[UR60][R230.64], R2 ;  /* 0x00000002e6003986 */ /* 0x0001e8000c10113c */
[----:B0-----:R-:W2:Y:S01]  /*97ba0*/  LDL.LU.64 R230, [R1+0x2d30] ;  /* 0x002d300001e67983 */ /* 0x001ea20000300a00 */
[----:B------:R-:W-:-:S02]  /*97bb0*/  ISETP.GE.AND P1, PT, R8, R5, PT ;  /* 0x000000050800720c */ /* 0x000fc40003f26270 */
[----:B------:R-:W0:Y:S01]  /*97bc0*/  LDC R8, c[0x0][0x228] ;  /* 0x00008a00ff087b82 */ /* 0x000e220000000800 */
[----:B---3--:R-:W-:Y:S01]  /*97bd0*/  ISETP.LT.AND P5, PT, R14, R35, !P2 ;  /* 0x000000230e00720c */ /* 0x008fe200057a1270 */
[----:B------:R-:W3:Y:S01]  /*97be0*/  LDL.LU.64 R250, [R1+0xef0] ;  /* 0x000ef00001fa7983 */ /* 0x000ee20000300a00 */
[----:B------:R-:W-:Y:S02]  /*97bf0*/  ISETP.LT.AND P2, PT, R17, R12, !P2 ;  /* 0x0000000c1100720c */ /* 0x000fe40005741270 */
[----:B------:R-:W-:-:S03]  /*97c00*/  PRMT R233, R233, 0x7773, RZ ;  /* 0x00007773e9e97816 */ /* 0x000fc600000000ff */
[----:B------:R-:W1:Y:S06]  /*97c10*/  LDC R12, c[0x0][0x228] ;  /* 0x00008a00ff0c7b82 */ /* 0x000e6c0000000800 */
[----:B------:R-:W-:Y:S01]  /*97c20*/  @P5 STG.E.U8 desc[UR60][R246.64], R3 ;  /* 0x00000003f6005986 */ /* 0x000fe2000c10113c */
[----:B------:R-:W-:Y:S01]  /*97c30*/  ISETP.LT.AND P5, PT, R16, R19, !P1 ;  /* 0x000000131000720c */ /* 0x000fe20004fa1270 */
[----:B------:R-:W3:Y:S01]  /*97c40*/  LDC R5, c[0x0][0x22c] ;  /* 0x00008b00ff057b82 */ /* 0x000ee20000000800 */
[----:B0-----:R-:W-:Y:S01]  /*97c50*/  ISETP.LT.AND P3, PT, R15, R8, !P1 ;  /* 0x000000080f00720c */ /* 0x001fe20004f61270 */
[----:B------:R0:W-:Y:S01]  /*97c60*/  @P2 STG.E.U8 desc[UR60][R248.64], R233 ;  /* 0x000000e9f8002986 */ /* 0x0001e2000c10113c */
[----:B--2---:R-:W-:-:S03]  /*97c70*/  PRMT R0, R230, 0x7770, RZ ;  /* 0x00007770e6007816 */ /* 0x004fc600000000ff */
[----:B0-----:R-:W2:Y:S01]  /*97c80*/  LDL.LU.64 R248, [R1+0xc68] ;  /* 0x000c680001f87983 */ /* 0x001ea20000300a00 */
[----:B------:R-:W-:Y:S01]  /*97c90*/  PRMT R2, R230, 0x7771, RZ ;  /* 0x00007771e6027816 */ /* 0x000fe200000000ff */
[----:B------:R-:W-:Y:S01]  /*97ca0*/  VIADD R35, R10, 0xed ;  /* 0x000000ed0a237836 */ /* 0x000fe20000000000 */
[----:B------:R-:W0:Y:S01]  /*97cb0*/  LDC R19, c[0x0][0x228] ;  /* 0x00008a00ff137b82 */ /* 0x000e220000000800 */
[----:B------:R-:W2:Y:S04]  /*97cc0*/  LDL.LU.64 R38, [R1+0xb20] ;  /* 0x000b200001267983 */ /* 0x000ea80000300a00 */
[----:B------:R-:W-:Y:S01]  /*97cd0*/  @P3 STG.E.U8 desc[UR60][R244.64], R0 ;  /* 0x00000000f4003986 */ /* 0x000fe2000c10113c */
[----:B------:R-:W-:Y:S02]  /*97ce0*/  PRMT R3, R230, 0x7772, RZ ;  /* 0x00007772e6037816 */ /* 0x000fe400000000ff */
[----:B------:R-:W2:Y:S01]  /*97cf0*/  LDC R8, c[0x0][0x228] ;  /* 0x00008a00ff087b82 */ /* 0x000ea20000000800 */
[----:B------:R-:W2:Y:S04]  /*97d00*/  LDL.LU.64 R246, [R1+0x9f8] ;  /* 0x0009f80001f67983 */ /* 0x000ea80000300a00 */
[----:B------:R1:W-:Y:S04]  /*97d10*/  @P5 STG.E.U8 desc[UR60][R234.64], R2 ;  /* 0x00000002ea005986 */ /* 0x0003e8000c10113c */
[----:B-1----:R-:W2:Y:S01]  /*97d20*/  LDL.LU.64 R234, [R1+0x2d28] ;  /* 0x002d280001ea7983 */ /* 0x002ea20000300a00 */
[----:B------:R-:W-:-:S02]  /*97d30*/  ISETP.GE.AND P4, PT, R35, R4, PT ;  /* 0x000000042300720c */ /* 0x000fc40003f86270 */
[----:B------:R-:W1:Y:S01]  /*97d40*/  LDC R35, c[0x0][0x228] ;  /* 0x00008a00ff237b82 */ /* 0x000e620000000800 */
[----:B------:R-:W-:Y:S01]  /*97d50*/  ISETP.LT.AND P2, PT, R14, R11, !P1 ;  /* 0x0000000b0e00720c */ /* 0x000fe20004f41270 */
[----:B------:R-:W2:Y:S01]  /*97d60*/  LDL.LU.64 R244, [R1+0x868] ;  /* 0x0008680001f47983 */ /* 0x000ea20000300a00 */
[----:B------:R-:W-:Y:S02]  /*97d70*/  ISETP.LT.AND P1, PT, R17, R6, !P1 ;  /* 0x000000061100720c */ /* 0x000fe40004f21270 */
[----:B------:R-:W-:Y:S02]  /*97d80*/  ISETP.LT.AND P5, PT, R15, R12, !P4 ;  /* 0x0000000c0f00720c */ /* 0x000fe400067a1270 */
[----:B------:R-:W-:Y:S01]  /*97d90*/  PRMT R230, R230, 0x7773, RZ ;  /* 0x00007773e6e67816 */ /* 0x000fe200000000ff */
[----:B------:R-:W2:Y:S06]  /*97da0*/  LDC R4, c[0x0][0x22c] ;  /* 0x00008b00ff047b82 */ /* 0x000eac0000000800 */
[----:B----4-:R-:W-:Y:S01]  /*97db0*/  @P2 STG.E.U8 desc[UR60][R40.64], R3 ;  /* 0x0000000328002986 */ /* 0x010fe2000c10113c */
[----:B------:R-:W-:Y:S01]  /*97dc0*/  VIADD R6, R10, 0xee ;  /* 0x000000ee0a067836 */ /* 0x000fe20000000000 */
[----:B------:R-:W4:Y:S02]  /*97dd0*/  LDC R11, c[0x0][0x228] ;  /* 0x00008a00ff0b7b82 */ /* 0x000f240000000800 */
[----:B---3--:R3:W-:Y:S01]  /*97de0*/  @P1 STG.E.U8 desc[UR60][R250.64], R230 ;  /* 0x000000e6fa001986 */ /* 0x0087e2000c10113c */
[----:B0-----:R-:W-:-:S02]  /*97df0*/  ISETP.LT.AND P1, PT, R14, R19, !P4 ;  /* 0x000000130e00720c */ /* 0x001fc40006721270 */
[----:B-1----:R-:W-:-:S03]  /*97e00*/  ISETP.LT.AND P2, PT, R16, R35, !P4 ;  /* 0x000000231000720c */ /* 0x002fc60006741270 */
[----:B------:R-:W0:Y:S01]  /*97e10*/  LDC R12, c[0x0][0x228] ;  /* 0x00008a00ff0c7b82 */ /* 0x000e220000000800 */
[----:B---3--:R-:W3:Y:S01]  /*97e20*/  LDL.LU.64 R250, [R1+0x720] ;  /* 0x0007200001fa7983 */ /* 0x008ee20000300a00 */
[----:B------:R-:W-:-:S06]  /*97e30*/  ISETP.GE.AND P3, PT, R6, R5, PT ;  /* 0x000000050600720c */ /* 0x000fcc0003f66270 */
[----:B------:R-:W1:Y:S01]  /*97e40*/  LDC R6, c[0x0][0x228] ;  /* 0x00008a00ff067b82 */ /* 0x000e620000000800 */
[----:B------:R-:W3:Y:S07]  /*97e50*/  LDL.LU.64 R40, [R1+0x5d8] ;  /* 0x0005d80001287983 */ /* 0x000eee0000300a00 */
[----:B------:R-:W0:Y:S01]  /*97e60*/  LDC R35, c[0x0][0x228] ;  /* 0x00008a00ff237b82 */ /* 0x000e220000000800 */
[C---:B--2---:R-:W-:Y:S02]  /*97e70*/  PRMT R0, R234.reuse, 0x7770, RZ ;  /* 0x00007770ea007816 */ /* 0x044fe400000000ff */
[----:B------:R-:W-:-:S02]  /*97e80*/  PRMT R2, R234, 0x7771, RZ ;  /* 0x00007771ea027816 */ /* 0x000fc400000000ff */
[----:B------:R-:W-:Y:S01]  /*97e90*/  PRMT R3, R234, 0x7772, RZ ;  /* 0x00007772ea037816 */ /* 0x000fe200000000ff */
[----:B------:R2:W-:Y:S01]  /*97ea0*/  @P5 STG.E.U8 desc[UR60][R248.64], R0 ;  /* 0x00000000f8005986 */ /* 0x0005e2000c10113c */
[----:B------:R-:W-:Y:S01]  /*97eb0*/  VIADD R19, R10, 0xef ;  /* 0x000000ef0a137836 */ /* 0x000fe20000000000 */
[----:B------:R-:W-:Y:S01]  /*97ec0*/  ISETP.LT.AND P4, PT, R17, R8, !P4 ;  /* 0x000000081100720c */ /* 0x000fe20006781270 */
[----:B------:R-:W3:Y:S01]  /*97ed0*/  LDC R5, c[0x0][0x22c] ;  /* 0x00008b00ff057b82 */ /* 0x000ee20000000800 */
[----:B--2---:R-:W2:Y:S04]  /*97ee0*/  LDL.LU.64 R248, [R1+0x490] ;  /* 0x0004900001f87983 */ /* 0x004ea80000300a00 */
[----:B------:R4:W-:Y:S01]  /*97ef0*/  @P2 STG.E.U8 desc[UR60][R38.64], R2 ;  /* 0x0000000226002986 */ /* 0x0009e2000c10113c */
[----:B------:R-:W-:-:S02]  /*97f00*/  ISETP.GE.AND P5, PT, R19, R4, PT ;  /* 0x000000041300720c */ /* 0x000fc40003fa6270 */
[----:B------:R-:W3:Y:S01]  /*97f10*/  LDC R8, c[0x0][0x228] ;  /* 0x00008a00ff087b82 */ /* 0x000ee20000000800 */
[----:B------:R1:W-:Y:S01]  /*97f20*/  @P1 STG.E.U8 desc[UR60][R246.64], R3 ;  /* 0x00000003f6001986 */ /* 0x0003e2000c10113c */
[----:B------:R-:W-:-:S06]  /*97f30*/  PRMT R234, R234, 0x7773, RZ ;  /* 0x00007773eaea7816 */ /* 0x000fcc00000000ff */
[----:B------:R-:W2:Y:S01]  /*97f40*/  LDC R19, c[0x0][0x228] ;  /* 0x00008a00ff137b82 */ /* 0x000ea20000000800 */
[----:B----4-:R-:W4:Y:S04]  /*97f50*/  LDL.LU.64 R38, [R1+0x2f0] ;  /* 0x0002f00001267983 */ /* 0x010f280000300a00 */
[----:B-1----:R-:W4:Y:S01]  /*97f60*/  LDL.LU.64 R246, [R1+0x260] ;  /* 0x0002600001f67983 */ /* 0x002f220000300a00 */
[----:B------:R-:W-:Y:S02]  /*97f70*/  ISETP.LT.AND P2, PT, R15, R6, !P3 ;  /* 0x000000060f00720c */ /* 0x000fe40005f41270 */
[----:B------:R-:W1:Y:S01]  /*97f80*/  LDC R4, c[0x0][0x22c] ;  /* 0x00008b00ff047b82 */ /* 0x000e620000000800 */
[----:B------:R-:W-:Y:S01]  /*97f90*/  ISETP.LT.AND P1, PT, R16, R11, !P3 ;  /* 0x0000000b1000720c */ /* 0x000fe20005f21270 */
[----:B------:R3:W-:Y:S01]  /*97fa0*/  @P4 STG.E.U8 desc[UR60][R244.64], R234 ;  /* 0x000000eaf4004986 */ /* 0x0007e2000c10113c */
[----:B0-----:R-:W-:-:S02]  /*97fb0*/  ISETP.LT.AND P4, PT, R14, R35, !P3 ;  /* 0x000000230e00720c */ /* 0x001fc40005f81270 */
[C---:B------:R-:W-:Y:S02]  /*97fc0*/  PRMT R0, R231.reuse, 0x7770, RZ ;  /* 0x00007770e7007816 */ /* 0x040fe400000000ff */
[C---:B------:R-:W-:Y:S01]  /*97fd0*/  PRMT R2, R231.reuse, 0x7771, RZ ;  /* 0x00007771e7027816 */ /* 0x040fe200000000ff */
[----:B------:R-:W0:Y:S01]  /*97fe0*/  LDC R11, c[0x0][0x228] ;  /* 0x00008a00ff0b7b82 */ /* 0x000e220000000800 */
[----:B------:R-:W-:Y:S02]  /*97ff0*/  PRMT R3, R231, 0x7772, RZ ;  /* 0x00007772e7037816 */ /* 0x000fe400000000ff */
[----:B------:R-:W-:Y:S01]  /*98000*/  ISETP.LT.AND P3, PT, R17, R12, !P3 ;  /* 0x0000000c1100720c */ /* 0x000fe20005f61270 */
[----:B---3--:R3:W-:Y:S04]  /*98010*/  @P2 STG.E.U8 desc[UR60][R250.64], R0 ;  /* 0x00000000fa002986 */ /* 0x0087e8000c10113c */
[----:B------:R3:W-:Y:S01]  /*98020*/  @P1 STG.E.U8 desc[UR60][R40.64], R2 ;  /* 0x0000000228001986 */ /* 0x0007e2000c10113c */
[----:B------:R-:W-:Y:S01]  /*98030*/  ISETP.LT.AND P1, PT, R15, R8, !P5 ;  /* 0x000000080f00720c */ /* 0x000fe20006f21270 */
[----:B------:R-:W1:Y:S01]  /*98040*/  LDC R6, c[0x0][0x228] ;  /* 0x00008a00ff067b82 */ /* 0x000e620000000800 */
[----:B------:R-:W-:Y:S01]  /*98050*/  PRMT R231, R231, 0x7773, RZ ;  /* 0x00007773e7e77816 */ /* 0x000fe200000000ff */
[----:B------:R-:W4:Y:S01]  /*98060*/  LDL.LU.64 R244, [R1+0x250] ;  /* 0x0002500001f47983 */ /* 0x000f220000300a00 */
[----:B---3--:R-:W-:-:S03]  /*98070*/  PRMT R0, R235, 0x7770, RZ ;  /* 0x00007770eb007816 */ /* 0x008fc600000000ff */
[----:B------:R-:W3:Y:S01]  /*98080*/  LDL.LU.64 R250, [R1+0x248] ;  /* 0x0002480001fa7983 */ /* 0x000ee20000300a00 */
[----:B------:R-:W-:Y:S01]  /*98090*/  VIADD R12, R10, 0xf0 ;  /* 0x000000f00a0c7836 */ /* 0x000fe20000000000 */
[----:B------:R-:W1:Y:S01]  /*980a0*/  LDC R35, c[0x0][0x228] ;  /* 0x00008a00ff237b82 */ /* 0x000e620000000800 */
[----:B------:R-:W-:Y:S01]  /*980b0*/  PRMT R2, R235, 0x7771, RZ ;  /* 0x00007771eb027816 */ /* 0x000fe200000000ff */
[----:B--2---:R2:W-:Y:S01]  /*980c0*/  @P4 STG.E.U8 desc[UR60][R248.64], R3 ;  /* 0x00000003f8004986 */ /* 0x0045e2000c10113c */
[----:B------:R-:W-:-:S05]  /*980d0*/  ISETP.LT.AND P4, PT, R16, R19, !P5 ;  /* 0x000000131000720c */ /* 0x000fca0006f81270 */
[----:B------:R-:W3:Y:S01]  /*980e0*/  LDC R8, c[0x0][0x228] ;  /* 0x00008a00ff087b82 */ /* 0x000ee20000000800 */
[----:B------:R-:W-:-:S07]  /*980f0*/  ISETP.GE.AND P2, PT, R12, R5, PT ;  /* 0x000000050c00720c */ /* 0x000fce0003f46270 */
[----:B------:R-:W3:Y:S01]  /*98100*/  LDC R12, c[0x0][0x228] ;  /* 0x00008a00ff0c7b82 */ /* 0x000ee20000000800 */
[----:B--2---:R-:W2:Y:S04]  /*98110*/  LDL.LU.64 R248, [R1+0x240] ;  /* 0x0002400001f87983 */ /* 0x004ea80000300a00 */
[----:B----4-:R4:W-:Y:S01]  /*98120*/  @P3 STG.E.U8 desc[UR60][R38.64], R231 ;  /* 0x000000e726003986 */ /* 0x0109e2000c10113c */
[----:B------:R-:W-:Y:S02]  /*98130*/  PRMT R3, R235, 0x7772, RZ ;  /* 0x00007772eb037816 */ /* 0x000fe400000000ff */
[----:B------:R-:W2:Y:S01]  /*98140*/  LDC R19, c[0x0][0x228] ;  /* 0x00008a00ff137b82 */ /* 0x000ea20000000800 */
[----:B------:R-:W-:Y:S04]  /*98150*/  @P1 STG.E.U8 desc[UR60][R246.64], R0 ;  /* 0x00000000f6001986 */ /* 0x000fe8000c10113c */
[----:B------:R0:W-:Y:S03]  /*98160*/  @P4 STG.E.U8 desc[UR60][R236.64], R2 ;  /* 0x00000002ec004986 */ /* 0x0001e6000c10113c */
[----:B------:R-:W2:Y:S01]  /*98170*/  LDC R5, c[0x0][0x22c] ;  /* 0x00008b00ff057b82 */ /* 0x000ea20000000800 */
[----:B----4-:R-:W4:Y:S04]  /*98180*/  LDL.LU.64 R38, [R1+0x230] ;  /* 0x0002300001267983 */ /* 0x010f280000300a00 */
[----:B0-----:R-:W2:Y:S01]  /*98190*/  LDL.LU.64 R236, [R1+0x2d20] ;  /* 0x002d200001ec7983 */ /* 0x001ea20000300a00 */
[----:B------:R-:W-:-:S02]  /*981a0*/  ISETP.LT.AND P3, PT, R14, R11, !P5 ;  /* 0x0000000b0e00720c */ /* 0x000fc40006f61270 */
[----:B-1----:R-:W-:Y:S01]  /*981b0*/  ISETP.LT.AND P5, PT, R17, R6, !P5 ;  /* 0x000000061100720c */ /* 0x002fe20006fa1270 */
[----:B------:R-:W4:Y:S01]  /*981c0*/  LDL.LU.64 R246, [R1+0x228] ;  /* 0x0002280001f67983 */ /* 0x000f220000300a00 */
[----:B---3--:R-:W-:Y:S02]  /*981d0*/  ISETP.LT.AND P4, PT, R15, R12, !P2 ;  /* 0x0000000c0f00720c */ /* 0x008fe40005781270 */
[----:B------:R-:W-:Y:S01]  /*981e0*/  PRMT R235, R235, 0x7773, RZ ;  /* 0x00007773ebeb7816 */ /* 0x000fe200000000ff */
[----:B------:R-:W-:Y:S01]  /*981f0*/  VIADD R11, R10, 0xf1 ;  /* 0x000000f10a0b7836 */ /* 0x000fe20000000000 */
[----:B------:R-:W0:Y:S05]  /*98200*/  LDC R6, c[0x0][0x228] ;  /* 0x00008a00ff067b82 */ /* 0x000e2a0000000800 */
[----:B------:R1:W-:Y:S01]  /*98210*/  @P3 STG.E.U8 desc[UR60][R244.64], R3 ;  /* 0x00000003f4003986 */ /* 0x0003e2000c10113c */
[----:B------:R-:W-:-:S02]  /*98220*/  ISETP.LT.AND P3, PT, R16, R35, !P2 ;  /* 0x000000231000720c */ /* 0x000fc40005761270 */
[----:B------:R-:W-:Y:S01]  /*98230*/  ISETP.GE.AND P1, PT, R11, R4, PT ;  /* 0x000000040b00720c */ /* 0x000fe20003f26270 */
[----:B------:R3:W-:Y:S01]  /*98240*/  @P5 STG.E.U8 desc[UR60][R250.64], R235 ;  /* 0x000000ebfa005986 */ /* 0x0007e2000c10113c */
[----:B------:R-:W4:Y:S03]  /*98250*/  LDC R11, c[0x0][0x228] ;  /* 0x00008a00ff0b7b82 */ /* 0x000f260000000800 */
[----:B-1----:R-:W4:Y:S05]  /*98260*/  LDL.LU.64 R244, [R1+0x220] ;  /* 0x0002200001f47983 */ /* 0x002f2a0000300a00 */
[----:B------:R-:W1:Y:S01]  /*98270*/  LDC R12, c[0x0][0x228] ;  /* 0x00008a00ff0c7b82 */ /* 0x000e620000000800 */
[----:B------:R-:W4:Y:S04]  /*98280*/  LDL.LU.64 R42, [R1+0x218] ;  /* 0x00021800012a7983 */ /* 0x000f280000300a00 */
[----:B---3--:R-:W3:Y:S01]  /*98290*/  LDL.LU.64 R250, [R1+0x210] ;  /* 0x0002100001fa7983 */ /* 0x008ee20000300a00 */
[----:B--2---:R-:W-:-:S02]  /*982a0*/  PRMT R0, R236, 0x7770, RZ ;  /* 0x00007770ec007816 */ /* 0x004fc400000000ff */
[----:B------:R-:W2:Y:S01]  /*982b0*/  LDC R4, c[0x0][0x22c] ;  /* 0x00008b00ff047b82 */ /* 0x000ea20000000800 */
[C---:B------:R-:W-:Y:S02]  /*982c0*/  PRMT R2, R236.reuse, 0x7771, RZ ;  /* 0x00007771ec027816 */ /* 0x040fe400000000ff */
[----:B------:R-:W-:Y:S04]  /*982d0*/  @P4 STG.E.U8 desc[UR60][R248.64], R0 ;  /* 0x00000000f8004986 */ /* 0x000fe8000c10113c */
[----:B------:R0:W-:Y:S01]  /*982e0*/  @P3 STG.E.U8 desc[UR60][R240.64], R2 ;  /* 0x00000002f0003986 */ /* 0x0001e2000c10113c */
[----:B------:R-:W-:Y:S01]  /*982f0*/  PRMT R3, R236, 0x7772, RZ ;  /* 0x00007772ec037816 */ /* 0x000fe200000000ff */
[----:B------:R-:W2:Y:S02]  /*98300*/  LDC R35, c[0x0][0x228] ;  /* 0x00008a00ff237b82 */ /* 0x000ea40000000800 */
[----:B0-----:R-:W3:Y:S01]  /*98310*/  LDL.LU.64 R240, [R1+0x2d18] ;  /* 0x002d180001f07983 */ /* 0x001ee20000300a00 */
[----:B------:R-:W-:-:S05]  /*98320*/  ISETP.LT.AND P5, PT, R14, R19, !P2 ;  /* 0x000000130e00720c */ /* 0x000fca00057a1270 */
[----:B------:R-:W0:Y:S01]  /*98330*/  LDC R19, c[0x0][0x228] ;  /* 0x00008a00ff137b82 */ /* 0x000e220000000800 */
[----:B------:R-:W-:Y:S01]  /*98340*/  ISETP.LT.AND P2, PT, R17, R8, !P2 ;  /* 0x000000081100720c */ /* 0x000fe20005741270 */
[----:B------:R-:W2:Y:S01]  /*98350*/  LDL.LU.64 R248, [R1+0x208] ;  /* 0x0002080001f87983 */ /* 0x000ea20000300a00 */
[----:B------:R-:W-:Y:S02]  /*98360*/  PRMT R236, R236, 0x7773, RZ ;  /* 0x00007773ecec7816 */ /* 0x000fe400000000ff */
[----:B------:R-:W-:-:S03]  /*98370*/  ISETP.LT.AND P3, PT, R15, R6, !P1 ;  /* 0x000000060f00720c */ /* 0x000fc60004f61270 */
[----:B----4-:R4:W-:Y:S01]  /*98380*/  @P5 STG.E.U8 desc[UR60][R38.64], R3 ;  /* 0x0000000326005986 */ /* 0x0109e2000c10113c */
[----:B------:R-:W-:Y:S01]  /*98390*/  ISETP.LT.AND P5, PT, R16, R11, !P1 ;  /* 0x0000000b1000720c */ /* 0x000fe20004fa1270 */
[----:B------:R-:W-:Y:S01]  /*983a0*/  VIADD R8, R10, 0xf2 ;  /* 0x000000f20a087836 */ /* 0x000fe20000000000 */
[----:B------:R-:W2:Y:S03]  /*983b0*/  LDC R11, c[0x0][0x228] ;  /* 0x00008a00ff0b7b82 */ /* 0x000ea60000000800 */
[----:B------:R1:W-:Y:S05]  /*983c0*/  @P2 STG.E.U8 desc[UR60][R246.64], R236 ;  /* 0x000000ecf6002986 */ /* 0x0003ea000c10113c */
[----:B------:R-:W2:Y:S01]  /*983d0*/  LDC R6, c[0x0][0x228] ;  /* 0x00008a00ff067b82 */ /* 0x000ea20000000800 */
[----:B----4-:R-:W4:Y:S01]  /*983e0*/  LDL.LU.64 R38, [R1+0x200] ;  /* 0x0002000001267983 */ /* 0x010f220000300a00 */
[----:B0-----:R-:W-:-:S03]  /*983f0*/  ISETP.LT.AND P2, PT, R14, R19, !P1 ;  /* 0x000000130e00720c */ /* 0x001fc60004f41270 */
[----:B------:R-:W4:Y:S04]  /*98400*/  LDL.LU.64 R40, [R1+0x1f8] ;  /* 0x0001f80001287983 */ /* 0x000f280000300a00 */
[----:B-1----:R-:W4:Y:S01]  /*98410*/  LDL.LU.64 R246, [R1+0x1f0] ;  /* 0x0001f00001f67983 */ /* 0x002f220000300a00 */
[----:B------:R-:W-:Y:S02]  /*98420*/  ISETP.GE.AND P4, PT, R8, R5, PT ;  /* 0x000000050800720c */ /* 0x000fe40003f86270 */
[----:B------:R-:W0:Y:S01]  /*98430*/  LDC R8, c[0x0][0x228] ;  /* 0x00008a00ff087b82 */ /* 0x000e220000000800 */
[C---:B---3--:R-:W-:Y:S02]  /*98440*/  PRMT R0, R240.reuse, 0x7770, RZ ;  /* 0x00007770f0007816 */ /* 0x048fe400000000ff */
[----:B------:R-:W-:-:S02]  /*98450*/  PRMT R2, R240, 0x7771, RZ ;  /* 0x00007771f0027816 */ /* 0x000fc400000000ff */
[----:B------:R-:W-:Y:S01]  /*98460*/  PRMT R3, R240, 0x7772, RZ ;  /* 0x00007772f0037816 */ /* 0x000fe200000000ff */
[----:B------:R1:W-:Y:S01]  /*98470*/  @P3 STG.E.U8 desc[UR60][R244.64], R0 ;  /* 0x00000000f4003986 */ /* 0x0003e2000c10113c */
[----:B------:R-:W-:Y:S01]  /*98480*/  VIADD R19, R10, 0xf3 ;  /* 0x000000f30a137836 */ /* 0x000fe20000000000 */
[----:B------:R-:W-:Y:S01]  /*98490*/  ISETP.LT.AND P1, PT, R17, R12, !P1 ;  /* 0x0000000c1100720c */ /* 0x000fe20004f21270 */
[----:B------:R-:W3:Y:S01]  /*984a0*/  LDC R5, c[0x0][0x22c] ;  /* 0x00008b00ff057b82 */ /* 0x000ee20000000800 */
[----:B------:R-:W-:Y:S04]  /*984b0*/  @P5 STG.E.U8 desc[UR60][R42.64], R2 ;  /* 0x000000022a005986 */ /* 0x000fe8000c10113c */
[----:B------:R0:W-:Y:S04]  /*984c0*/  @P2 STG.E.U8 desc[UR60][R250.64], R3 ;  /* 0x00000003fa002986 */ /* 0x0001e8000c10113c */
[----:B-1----:R-:W3:Y:S04]  /*984d0*/  LDL.LU.64 R244, [R1+0x1e8] ;  /* 0x0001e80001f47983 */ /* 0x002ee80000300a00 */
[----:B0-----:R-:W3:Y:S01]  /*984e0*/  LDL.LU.64 R250, [R1+0x1e0] ;  /* 0x0001e00001fa7983 */ /* 0x001ee20000300a00 */
[----:B--2---:R-:W-:-:S02]  /*984f0*/  ISETP.GE.AND P3, PT, R19, R4, PT ;  /* 0x000000041300720c */ /* 0x004fc40003f66270 */
[----:B------:R-:W0:Y:S01]  /*98500*/  LDC R4, c[0x0][0x228] ;  /* 0x00008a00ff047b82 */ /* 0x000e220000000800 */
[----:B------:R-:W-:-:S07]  /*98510*/  PRMT R240, R240, 0x7773, RZ ;  /* 0x00007773f0f07816 */ /* 0x000fce00000000ff */
[----:B------:R-:W1:Y:S01]  /*98520*/  LDC R19, c[0x0][0x228] ;  /* 0x00008a00ff137b82 */ /* 0x000e620000000800 */
[----:B------:R-:W-:Y:S01]  /*98530*/  ISETP.LT.AND P5, PT, R15, R8, !P4 ;  /* 0x000000080f00720c */ /* 0x000fe200067a1270 */
[----:B------:R2:W-:Y:S01]  /*98540*/  @P1 STG.E.U8 desc[UR60][R248.64], R240 ;  /* 0x000000f0f8001986 */ /* 0x0005e2000c10113c */
[----:B------:R-:W-:Y:S02]  /*98550*/  ISETP.LT.AND P2, PT, R16, R35, !P4 ;  /* 0x000000231000720c */ /* 0x000fe40006741270 */
[----:B------:R-:W-:Y:S02]  /*98560*/  ISETP.LT.AND P1, PT, R14, R11, !P4 ;  /* 0x0000000b0e00720c */ /* 0x000fe40006721270 */
[C---:B------:R-:W-:Y:S01]  /*98570*/  PRMT R0, R237.reuse, 0x7770, RZ ;  /* 0x00007770ed007816 */ /* 0x040fe200000000ff */
[----:B------:R-:W3:Y:S01]  /*98580*/  LDC R35, c[0x0][0x228] ;  /* 0x00008a00ff237b82 */ /* 0x000ee20000000800 */
[C---:B------:R-:W-:Y:S02]  /*98590*/  PRMT R2, R237.reuse, 0x7771, RZ ;  /* 0x00007771ed027816 */ /* 0x040fe400000000ff */
[----:B------:R-:W-:-:S02]  /*985a0*/  PRMT R3, R237, 0x7772, RZ ;  /* 0x00007772ed037816 */ /* 0x000fc400000000ff */
[----:B------:R-:W-:Y:S01]  /*985b0*/  ISETP.LT.AND P4, PT, R17, R6, !P4 ;  /* 0x000000061100720c */ /* 0x000fe20006781270 */
[----:B----4-:R4:W-:Y:S01]  /*985c0*/  @P5 STG.E.U8 desc[UR60][R38.64], R0 ;  /* 0x0000000026005986 */ /* 0x0109e2000c10113c */
[----:B------:R-:W-:Y:S01]  /*985d0*/  PRMT R237, R237, 0x7773, RZ ;  /* 0x00007773eded7816 */ /* 0x000fe200000000ff */
[----:B------:R-:W-:Y:S01]  /*985e0*/  VIADD R12, R10, 0xf4 ;  /* 0x000000f40a0c7836 */ /* 0x000fe20000000000 */
[----:B------:R-:W3:Y:S01]  /*985f0*/  LDC R8, c[0x0][0x228] ;  /* 0x00008a00ff087b82 */ /* 0x000ee20000000800 */
[----:B------:R4:W-:Y:S01]  /*98600*/  @P2 STG.E.U8 desc[UR60][R40.64], R2 ;  /* 0x0000000228002986 */ /* 0x0009e2000c10113c */
[----:B0-----:R-:W-:-:S03]  /*98610*/  ISETP.LT.AND P2, PT, R15, R4, !P3 ;  /* 0x000000040f00720c */ /* 0x001fc60005f41270 */
[----:B------:R0:W-:Y:S01]  /*98620*/  @P1 STG.E.U8 desc[UR60][R246.64], R3 ;  /* 0x00000003f6001986 */ /* 0x0001e2000c10113c */
[----:B-1----:R-:W-:Y:S02]  /*98630*/  ISETP.LT.AND P1, PT, R16, R19, !P3 ;  /* 0x000000131000720c */ /* 0x002fe40005f21270 */
[----:B------:R-:W1:Y:S01]  /*98640*/  LDC R6, c[0x0][0x228] ;  /* 0x00008a00ff067b82 */ /* 0x000e620000000800 */
[----:B--2---:R-:W2:Y:S01]  /*98650*/  LDL.LU.64 R248, [R1+0x1d0] ;  /* 0x0001d00001f87983 */ /* 0x004ea20000300a00 */
[C---:B----4-:R-:W-:Y:S02]  /*98660*/  PRMT R0, R241.reuse, 0x7770, RZ ;  /* 0x00007770f1007816 */ /* 0x050fe400000000ff */
[C---:B------:R-:W-:Y:S01]  /*98670*/  PRMT R2, R241.reuse, 0x7771, RZ ;  /* 0x00007771f1027816 */ /* 0x040fe200000000ff */
[----:B------:R-:W4:Y:S01]  /*98680*/  LDL.LU.64 R38, [R1+0x1c8] ;  /* 0x0001c80001267983 */ /* 0x000f220000300a00 */
[----:B---3--:R-:W-:Y:S02]  /*98690*/  ISETP.GE.AND P5, PT, R12, R5, PT ;  /* 0x000000050c00720c */ /* 0x008fe40003fa6270 */
[----:B------:R-:W3:Y:S01]  /*986a0*/  LDC R11, c[0x0][0x228] ;  /* 0x00008a00ff0b7b82 */ /* 0x000ee20000000800 */
[----:B0-----:R-:W4:Y:S07]  /*986b0*/  LDL.LU.64 R246, [R1+0x1c0] ;  /* 0x0001c00001f67983 */ /* 0x001f2e0000300a00 */
[----:B------:R-:W0:Y:S01]  /*986c0*/  LDC R5, c[0x0][0x228] ;  /* 0x00008a00ff057b82 */ /* 0x000e220000000800 */
[----:B------:R-:W-:-:S07]  /*986d0*/  PRMT R3, R241, 0x7772, RZ ;  /* 0x00007772f1037816 */ /* 0x000fce00000000ff */
[----:B------:R-:W4:Y:S01]  /*986e0*/  LDC R4, c[0x0][0x228] ;  /* 0x00008a00ff047b82 */ /* 0x000f220000000800 */
[----:B------:R1:W-:Y:S07]  /*986f0*/  @P4 STG.E.U8 desc[UR60][R244.64], R237 ;  /* 0x000000edf4004986 */ /* 0x0003ee000c10113c */
[----:B------:R-:W4:Y:S01]  /*98700*/  LDC R19, c[0x0][0x228] ;  /* 0x00008a00ff137b82 */ /* 0x000f220000000800 */
[----:B------:R-:W-:Y:S04]  /*98710*/  @P2 STG.E.U8 desc[UR60][R250.64], R0 ;  /* 0x00000000fa002986 */ /* 0x000fe8000c10113c */
[----:B-1----:R-:W4:Y:S04]  /*98720*/  LDL.LU.64 R244, [R1+0x1b8] ;  /* 0x0001b80001f47983 */ /* 0x002f280000300a00 */
[----:B------:R1:W-:Y:S04]  /*98730*/  @P1 STG.E.U8 desc[UR60][R238.64], R2 ;  /* 0x00000002ee001986 */ /* 0x0003e8000c10113c */
[----:B-1----:R-:W4:Y:S01]  /*98740*/  LDL.LU.64 R238, [R1+0x2d10] ;  /* 0x002d100001ee7983 */ /* 0x002f220000300a00 */
[----:B------:R-:W-:-:S02]  /*98750*/  ISETP.LT.AND P4, PT, R14, R35, !P3 ;  /* 0x000000230e00720c */ /* 0x000fc40005f81270 */
[----:B------:R-:W-:Y:S01]  /*98760*/  ISETP.LT.AND P3, PT, R17, R8, !P3 ;  /* 0x000000081100720c */ /* 0x000fe20005f61270 */
[----:B------:R-:W4:Y:S01]  /*98770*/  LDL.LU.64 R250, [R1+0x1a8] ;  /* 0x0001a80001fa7983 */ /* 0x000f220000300a00 */
[----:B------:R-:W-:Y:S01]  /*98780*/  ISETP.LT.AND P2, PT, R15, R6, !P5 ;  /* 0x000000060f00720c */ /* 0x000fe20006f41270 */
[----:B------:R-:W1:Y:S01]  /*98790*/  LDC R8, c[0x0][0x228] ;  /* 0x00008a00ff087b82 */ /* 0x000e620000000800 */
[----:B0-----:R-:W-:Y:S02]  /*987a0*/  ISETP.LT.AND P1, PT, R16, R5, !P5 ;  /* 0x000000051000720c */ /* 0x001fe40006f21270 */
[----:B------:R-:W-:-:S05]  /*987b0*/  PRMT R241, R241, 0x7773, RZ ;  /* 0x00007773f1f17816 */ /* 0x000fca00000000ff */
[----:B------:R-:W0:Y:S01]  /*987c0*/  LDC R35, c[0x0][0x228] ;  /* 0x00008a00ff237b82 */ /* 0x000e220000000800 */
[----:B--2---:R2:W-:Y:S01]  /*987d0*/  @P4 STG.E.U8 desc[UR60][R248.64], R3 ;  /* 0x00000003f8004986 */ /* 0x0045e2000c10113c */
[----:B---3--:R-:W-:-:S03]  /*987e0*/  ISETP.LT.AND P4, PT, R14, R11, !P5 ;  /* 0x0000000b0e00720c */ /* 0x008fc60006f81270 */
[----:B----4-:R-:W-:Y:S03]  /*987f0*/  @P3 STG.E.U8 desc[UR60][R38.64], R241 ;  /* 0x000000f126003986 */ /* 0x010fe6000c10113c */
[----:B------:R-:W3:Y:S01]  /*98800*/  LDC R6, c[0x0][0x228] ;  /* 0x00008a00ff067b82 */ /* 0x000ee20000000800 */
[----:B--2---:R-:W2:Y:S07]  /*98810*/  LDL.LU.64 R248, [R1+0x1a0] ;  /* 0x0001a00001f87983 */ /* 0x004eae0000300a00 */
[----:B------:R-:W4:Y:S01]  /*98820*/  LDC R5, c[0x0][0x228] ;  /* 0x00008a00ff057b82 */ /* 0x000f220000000800 */
[----:B------:R-:W4:Y:S04]  /*98830*/  LDL.LU.64 R42, [R1+0x198] ;  /* 0x00019800012a7983 */ /* 0x000f280000300a00 */
[----:B------:R-:W4:Y:S01]  /*98840*/  LDL.LU.64 R40, [R1+0x190] ;  /* 0x0001900001287983 */ /* 0x000f220000300a00 */
[----:B------:R-:W-:-:S02]  /*98850*/  PRMT R0, R238, 0x7770, RZ ;  /* 0x00007770ee007816 */ /* 0x000fc400000000ff */
[----:B------:R-:W4:Y:S01]  /*98860*/  LDC R11, c[0x0][0x228] ;  /* 0x00008a00ff0b7b82 */ /* 0x000f220000000800 */
[C---:B------:R-:W-:Y:S02]  /*98870*/  PRMT R2, R238.reuse, 0x7771, RZ ;  /* 0x00007771ee027816 */ /* 0x040fe400000000ff */
[----:B------:R-:W-:Y:S01]  /*98880*/  PRMT R3, R238, 0x7772, RZ ;  /* 0x00007772ee037816 */ /* 0x000fe200000000ff */
[----:B------:R1:W-:Y:S04]  /*98890*/  @P2 STG.E.U8 desc[UR60][R246.64], R0 ;  /* 0x00000000f6002986 */ /* 0x0003e8000c10113c */
[----:B------:R-:W-:Y:S04]  /*988a0*/  @P1 STG.E.U8 desc[UR60][R244.64], R2 ;  /* 0x00000002f4001986 */ /* 0x000fe8000c10113c */
[----:B------:R0:W-:Y:S04]  /*988b0*/  @P4 STG.E.U8 desc[UR60][R242.64], R3 ;  /* 0x00000003f2004986 */ /* 0x0001e8000c10113c */
[----:B-1----:R-:W4:Y:S04]  /*988c0*/  LDL.LU.64 R246, [R1+0x188] ;  /* 0x0001880001f67983 */ /* 0x002f280000300a00 */
[----:B0-----:R-:W3:Y:S01]  /*988d0*/  LDL.LU.64 R242, [R1+0x2d08] ;  /* 0x002d080001f27983 */ /* 0x001ee20000300a00 */
[----:B------:R-:W-:-:S02]  /*988e0*/  ISETP.LT.AND P5, PT, R17, R4, !P5 ;  /* 0x000000041100720c */ /* 0x000fc40006fa1270 */
[----:B------:R-:W-:Y:S01]  /*988f0*/  ISETP.LT.AND P2, PT, R15, R8, !P6 ;  /* 0x000000080f00720c */ /* 0x000fe20007741270 */
[----:B------:R-:W4:Y:S01]  /*98900*/  LDL.LU.64 R244, [R1+0x180] ;  /* 0x0001800001f47983 */ /* 0x000f220000300a00 */
[----:B------:R-:W-:Y:S01]  /*98910*/  PRMT R238, R238, 0x7773, RZ ;  /* 0x00007773eeee7816 */ /* 0x000fe200000000ff */
[----:B------:R-:W0:Y:S02]  /*98920*/  LDC R4, c[0x0][0x228] ;  /* 0x00008a00ff047b82 */ /* 0x000e240000000800 */
[----:B------:R-:W4:Y:S06]  /*98930*/  LDL.LU.64 R38, [R1+0x178] ;  /* 0x0001780001267983 */ /* 0x000f2c0000300a00 */
[----:B------:R1:W-:Y:S01]  /*98940*/  @P5 STG.E.U8 desc[UR60][R250.64], R238 ;  /* 0x000000eefa005986 */ /* 0x0003e2000c10113c */
[----:B------:R-:W0:Y:S03]  /*98950*/  LDC R8, c[0x0][0x228] ;  /* 0x00008a00ff087b82 */ /* 0x000e260000000800 */
[----:B-1----:R-:W4:Y:S01]  /*98960*/  LDL.LU.64 R250, [R1+0x170] ;  /* 0x0001700001fa7983 */ /* 0x002f220000300a00 */
[----:B------:R-:W-:-:S02]  /*98970*/  ISETP.LT.AND P1, PT, R16, R19, !P6 ;  /* 0x000000131000720c */ /* 0x000fc40007721270 */
[----:B------:R-:W-:Y:S01]  /*98980*/  ISETP.LT.AND P4, PT, R14, R35, !P6 ;  /* 0x000000230e00720c */ /* 0x000fe20007781270 */
[----:B------:R-:W-:Y:S01]  /*98990*/  VIADD R12, R10, 0xf7 ;  /* 0x000000f70a0c7836 */ /* 0x000fe20000000000 */
[----:B---3--:R-:W-:Y:S01]  /*989a0*/  PRMT R0, R242, 0x7770, RZ ;  /* 0x00007770f2007816 */ /* 0x008fe200000000ff */
[----:B------:R-:W1:Y:S04]  /*989b0*/  LDC R19, c[0x0][0x228] ;  /* 0x00008a00ff137b82 */ /* 0x000e680000000800 */
[----:B--2---:R2:W-:Y:S04]  /*989c0*/  @P2 STG.E.U8 desc[UR60][R248.64], R0 ;  /* 0x00000000f8002986 */ /* 0x0045e8000c10113c */
[----:B--2---:R-:W2:Y:S01]  /*989d0*/  LDL.LU.64 R248, [R1+0x168] ;  /* 0x0001680001f87983 */ /* 0x004ea20000300a00 */
[----:B------:R-:W-:-:S02]  /*989e0*/  ISETP.LT.AND P6, PT, R17, R6, !P6 ;  /* 0x000000061100720c */ /* 0x000fc400077c1270 */
[C---:B------:R-:W-:Y:S02]  /*989f0*/  PRMT R2, R242.reuse, 0x7771, RZ ;  /* 0x00007771f2027816 */ /* 0x040fe400000000ff */
[----:B------:R-:W-:-:S03]  /*98a00*/  PRMT R3, R242, 0x7772, RZ ;  /* 0x00007772f2037816 */ /* 0x000fc600000000ff */
[----:B----4-:R3:W-:Y:S01]  /*98a10*/  @P1 STG.E.U8 desc[UR60][R42.64], R2 ;  /* 0x000000022a001986 */ /* 0x0107e2000c10113c */
[----:B0-----:R-:W-:Y:S02]  /*98a20*/  ISETP.LT.AND P1, PT, R15, R4, !P0 ;  /* 0x000000040f00720c */ /* 0x001fe40004721270 */
[----:B------:R-:W-:Y:S01]  /*98a30*/  PRMT R242, R242, 0x7773, RZ ;  /* 0x00007773f2f27816 */ /* 0x000fe200000000ff */
[----:B------:R-:W-:Y:S01]  /*98a40*/  @P4 STG.E.U8 desc[UR60][R40.64], R3 ;  /* 0x0000000328004986 */ /* 0x000fe2000c10113c */
[----:B------:R-:W-:Y:S01]  /*98a50*/  ISETP.LT.AND P4, PT, R16, R5, !P0 ;  /* 0x000000051000720c */ /* 0x000fe20004781270 */
[----:B------:R-:W0:Y:S01]  /*98a60*/  LDC R4, c[0x0][0x228] ;  /* 0x00008a00ff047b82 */ /* 0x000e220000000800 */
[----:B------:R-:W-:Y:S01]  /*98a70*/  PRMT R0, R239, 0x7770, RZ ;  /* 0x00007770ef007816 */ /* 0x000fe200000000ff */
[----:B------:R4:W-:Y:S01]  /*98a80*/  @P6 STG.E.U8 desc[UR60][R246.64], R242 ;  /* 0x000000f2f6006986 */ /* 0x0009e2000c10113c */
[----:B------:R-:W-:Y:S02]  /*98a90*/  ISETP.LT.AND P6, PT, R14, R11, !P0 ;  /* 0x0000000b0e00720c */ /* 0x000fe400047c1270 */
[----:B------:R-:W-:Y:S01]  /*98aa0*/  ISETP.LT.AND P0, PT, R17, R8, !P0 ;  /* 0x000000081100720c */ /* 0x000fe20004701270 */
[----:B---3--:R-:W-:-:S02]  /*98ab0*/  VIADD R2, R10, 0xfa ;  /* 0x000000fa0a027836 */ /* 0x008fc40000000000 */
[----:B------:R3:W-:Y:S01]  /*98ac0*/  @P1 STG.E.U8 desc[UR60][R244.64], R0 ;  /* 0x00000000f4001986 */ /* 0x0007e2000c10113c */
[----:B------:R-:W-:Y:S01]  /*98ad0*/  ISETP.GE.AND P3, PT, R12, R13, PT ;  /* 0x0000000d0c00720c */ /* 0x000fe20003f66270 */
[----:B------:R-:W-:Y:S02]  /*98ae0*/  VIADD R6, R10, 0xf9 ;  /* 0x000000f90a067836 */ /* 0x000fe40000000000 */
[----:B----4-:R-:W4:Y:S01]  /*98af0*/  LDL.LU.64 R246, [R1+0x160] ;  /* 0x0001600001f67983 */ /* 0x010f220000300a00 */
[----:B------:R-:W-:Y:S02]  /*98b00*/  ISETP.GE.AND P1, PT, R2, R23, PT ;  /* 0x000000170200720c */ /* 0x000fe40003f26270 */
[C---:B------:R-:W-:Y:S01]  /*98b10*/  PRMT R3, R239.reuse, 0x7772, RZ ;  /* 0x00007772ef037816 */ /* 0x040fe200000000ff */
[----:B------:R-:W4:Y:S01]  /*98b20*/  LDL.LU.64 R40, [R1+0x158] ;  /* 0x0001580001287983 */ /* 0x000f220000300a00 */
[C---:B------:R-:W-:Y:S01]  /*98b30*/  PRMT R2, R239.reuse, 0x7771, RZ ;  /* 0x00007771ef027816 */ /* 0x040fe200000000ff */
[----:B------:R-:W-:Y:S01]  /*98b40*/  VIADD R12, R10, 0xf8 ;  /* 0x000000f80a0c7836 */ /* 0x000fe20000000000 */
[----:B------:R-:W-:Y:S01]  /*98b50*/  PRMT R239, R239, 0x7773, RZ ;  /* 0x00007773efef7816 */ /* 0x000fe200000000ff */
[----:B---3--:R-:W3:Y:S01]  /*98b60*/  LDL.LU.64 R244, [R1+0x150] ;  /* 0x0001500001f47983 */ /* 0x008ee20000300a00 */
[----:B------:R-:W-:Y:S01]  /*98b70*/  ISETP.GE.AND P2, PT, R6, R9, PT ;  /* 0x000000090600720c */ /* 0x000fe20003f46270 */
[----:B------:R-:W1:Y:S02]  /*98b80*/  LDC R11, c[0x0][0x228] ;  /* 0x00008a00ff0b7b82 */ /* 0x000e640000000800 */
[----:B------:R-:W3:Y:S04]  /*98b90*/  LDL.LU R36, [R1] ;  /* 0x0000000001247983 */ /* 0x000ee80000300800 */
[----:B------:R-:W-:Y:S01]  /*98ba0*/  @P4 STG.E.U8 desc[UR60][R38.64], R2 ;  /* 0x0000000226004986 */ /* 0x000fe2000c10113c */
[----:B------:R-:W-:Y:S01]  /*98bb0*/  ISETP.GE.AND P5, PT, R12, R7, PT ;  /* 0x000000070c00720c */ /* 0x000fe20003fa6270 */
[----:B------:R-:W1:Y:S02]  /*98bc0*/  LDC R9, c[0x0][0x228] ;  /* 0x00008a00ff097b82 */ /* 0x000e640000000800 */
[----:B------:R-:W3:Y:S04]  /*98bd0*/  LDL.LU.64 R42, [R1+0x148] ;  /* 0x00014800012a7983 */ /* 0x000ee80000300a00 */
[----:B------:R0:W-:Y:S02]  /*98be0*/  @P6 STG.E.U8 desc[UR60][R250.64], R3 ;  /* 0x00000003fa006986 */ /* 0x0001e4000c10113c */
[----:B------:R-:W1:Y:S08]  /*98bf0*/  LDC R7, c[0x0][0x228] ;  /* 0x00008a00ff077b82 */ /* 0x000e700000000800 */
[----:B------:R-:W1:Y:S01]  /*98c00*/  LDC R12, c[0x0][0x228] ;  /* 0x00008a00ff0c7b82 */ /* 0x000e620000000800 */
[----:B0-----:R-:W3:Y:S01]  /*98c10*/  LDL.LU.64 R250, [R1+0x140] ;  /* 0x0001400001fa7983 */ /* 0x001ee20000300a00 */
[----:B------:R-:W-:-:S02]  /*98c20*/  PRMT R0, R243, 0x7770, RZ ;  /* 0x00007770f3007816 */ /* 0x000fc400000000ff */
[----:B------:R-:W-:-:S04]  /*98c30*/  PRMT R8, R243, 0x7771, RZ ;  /* 0x00007771f3087816 */ /* 0x000fc800000000ff */
[----:B------:R-:W0:Y:S08]  /*98c40*/  LDC R13, c[0x0][0x228] ;  /* 0x00008a00ff0d7b82 */ /* 0x000e300000000800 */
[----:B------:R-:W0:Y:S01]  /*98c50*/  LDC R23, c[0x0][0x228] ;  /* 0x00008a00ff177b82 */ /* 0x000e220000000800 */
[----:B--2---:R2:W-:Y:S04]  /*98c60*/  @P0 STG.E.U8 desc[UR60][R248.64], R239 ;  /* 0x000000eff8000986 */ /* 0x0045e8000c10113c */
[----:B--2---:R-:W2:Y:S01]  /*98c70*/  LDL.LU.64 R248, [R1+0x138] ;  /* 0x0001380001f87983 */ /* 0x004ea20000300a00 */
[----:B------:R-:W-:-:S02]  /*98c80*/  ISETP.LT.AND P6, PT, R15, R4, !P3 ;  /* 0x000000040f00720c */ /* 0x000fc40005fc1270 */
[----:B-1----:R-:W-:Y:S01]  /*98c90*/  ISETP.LT.AND P4, PT, R16, R7, !P3 ;  /* 0x000000071000720c */ /* 0x002fe20005f81270 */
[----:B------:R-:W2:Y:S01]  /*98ca0*/  LDL.LU.64 R38, [R1+0x130] ;  /* 0x0001300001267983 */ /* 0x000ea20000300a00 */
[----:B------:R-:W-:Y:S02]  /*98cb0*/  ISETP.LT.AND P0, PT, R14, R9, !P3 ;  /* 0x000000090e00720c */ /* 0x000fe40005f01270 */
[----:B------:R-:W-:Y:S01]  /*98cc0*/  ISETP.LT.AND P3, PT, R17, R12, !P3 ;  /* 0x0000000c1100720c */ /* 0x000fe20005f61270 */
[----:B------:R-:W1:Y:S01]  /*98cd0*/  LDC R9, c[0x0][0x228] ;  /* 0x00008a00ff097b82 */ /* 0x000e620000000800 */
[----:B------:R-:W-:Y:S01]  /*98ce0*/  PRMT R2, R243, 0x7772, RZ ;  /* 0x00007772f3027816 */ /* 0x000fe200000000ff */
[----:B------:R0:W1:Y:S04]  /*98cf0*/  LDS.128 R4, [R18] ;  /* 0x0000000012047984 */ /* 0x0000680000000c00 */
[----:B----4-:R4:W-:Y:S01]  /*98d00*/  @P6 STG.E.U8 desc[UR60][R246.64], R0 ;  /* 0x00000000f6006986 */ /* 0x0109e2000c10113c */
[----:B------:R-:W-:Y:S01]  /*98d10*/  ISETP.LT.AND P6, PT, R15, R22, !P5 ;  /* 0x000000160f00720c */ /* 0x000fe20006fc1270 */
[----:B------:R-:W1:Y:S02]  /*98d20*/  LDC R12, c[0x0][0x228] ;  /* 0x00008a00ff0c7b82 */ /* 0x000e640000000800 */
[----:B------:R3:W-:Y:S01]  /*98d30*/  @P4 STG.E.U8 desc[UR60][R40.64], R8 ;  /* 0x0000000828004986 */ /* 0x0007e2000c10113c */
[----:B------:R-:W-:-:S02]  /*98d40*/  ISETP.LT.AND P4, PT, R16, R11, !P5 ;  /* 0x0000000b1000720c */ /* 0x000fc40006f81270 */
[----:B------:R-:W-:-:S03]  /*98d50*/  PRMT R243, R243, 0x7773, RZ ;  /* 0x00007773f3f37816 */ /* 0x000fc600000000ff */
[----:B0-----:R-:W0:Y:S01]  /*98d60*/  LDC R18, c[0x0][0x228] ;  /* 0x00008a00ff127b82 */ /* 0x001e220000000800 */
[----:B----4-:R-:W4:Y:S01]  /*98d70*/  LDL.LU.64 R246, [R1+0x128] ;  /* 0x0001280001f67983 */ /* 0x010f220000300a00 */
[C---:B---3--:R-:W-:Y:S02]  /*98d80*/  PRMT R3, R36.reuse, 0x7770, RZ ;  /* 0x0000777024037816 */ /* 0x048fe400000000ff */
[----:B------:R-:W-:Y:S01]  /*98d90*/  PRMT R0, R36, 0x7771, RZ ;  /* 0x0000777124007816 */ /* 0x000fe200000000ff */
[----:B------:R3:W-:Y:S03]  /*98da0*/  @P0 STG.E.U8 desc[UR60][R244.64], R2 ;  /* 0x00000002f4000986 */ /* 0x0007e6000c10113c */
[----:B------:R-:W0:Y:S01]  /*98db0*/  LDC R11, c[0x0][0x228] ;  /* 0x00008a00ff0b7b82 */ /* 0x000e220000000800 */
[----:B------:R-:W4:Y:S04]  /*98dc0*/  LDL.LU.64 R40, [R1+0x120] ;  /* 0x0001200001287983 */ /* 0x000f280000300a00 */
[----:B------:R-:W-:Y:S04]  /*98dd0*/  @P3 STG.E.U8 desc[UR60][R42.64], R243 ;  /* 0x000000f32a003986 */ /* 0x000fe8000c10113c */
[----:B---3--:R-:W3:Y:S04]  /*98de0*/  LDL.LU.64 R244, [R1+0x118] ;  /* 0x0001180001f47983 */ /* 0x008ee80000300a00 */
[----:B------:R1:W-:Y:S04]  /*98df0*/  @P6 STG.E.U8 desc[UR60][R250.64], R3 ;  /* 0x00000003fa006986 */ /* 0x0003e8000c10113c */
[----:B-1----:R-:W3:Y:S04]  /*98e00*/  LDL.LU.64 R250, [R1+0x110] ;  /* 0x0001100001fa7983 */ /* 0x002ee80000300a00 */
[----:B--2---:R1:W-:Y:S04]  /*98e10*/  @P4 STG.E.U8 desc[UR60][R248.64], R0 ;  /* 0x00000000f8004986 */ /* 0x0043e8000c10113c */
[----:B-1----:R-:W2:Y:S01]  /*98e20*/  LDL.LU.64 R248, [R1+0x108] ;  /* 0x0001080001f87983 */ /* 0x002ea20000300a00 */
[----:B------:R-:W-:-:S02]  /*98e30*/  ISETP.LT.AND P3, PT, R14, R9, !P5 ;  /* 0x000000090e00720c */ /* 0x000fc40006f61270 */
[----:B------:R-:W-:Y:S01]  /*98e40*/  ISETP.LT.AND P5, PT, R17, R24, !P5 ;  /* 0x000000181100720c */ /* 0x000fe20006fa1270 */
[----:B------:R-:W2:Y:S01]  /*98e50*/  LDL.LU R252, [R1+0x4] ;  /* 0x0000040001fc7983 */ /* 0x000ea20000300800 */
[C---:B------:R-:W-:Y:S01]  /*98e60*/  PRMT R2, R36.reuse, 0x7772, RZ ;  /* 0x0000777224027816 */ /* 0x040fe200000000ff */
[----:B------:R-:W1:Y:S01]  /*98e70*/  LDC R9, c[0x0][0x228] ;  /* 0x00008a00ff097b82 */ /* 0x000e620000000800 */
[----:B------:R-:W-:Y:S02]  /*98e80*/  PRMT R8, R36, 0x7773, RZ ;  /* 0x0000777324087816 */ /* 0x000fe400000000ff */
[----:B------:R-:W-:Y:S02]  /*98e90*/  ISETP.LT.AND P6, PT, R15, R12, !P2 ;  /* 0x0000000c0f00720c */ /* 0x000fe400057c1270 */
[----:B------:R-:W-:-:S03]  /*98ea0*/  ISETP.LT.AND P4, PT, R16, R13, !P2 ;  /* 0x0000000d1000720c */ /* 0x000fc60005781270 */
[----:B------:R0:W-:Y:S01]  /*98eb0*/  @P3 STG.E.U8 desc[UR60][R38.64], R2 ;  /* 0x0000000226003986 */ /* 0x0001e2000c10113c */
[----:B------:R-:W-:Y:S01]  /*98ec0*/  PRMT R0, R4, 0x7770, RZ ;  /* 0x0000777004007816 */ /* 0x000fe200000000ff */
[----:B------:R-:W1:Y:S02]  /*98ed0*/  LDC R12, c[0x0][0x228] ;  /* 0x00008a00ff0c7b82 */ /* 0x000e640000000800 */
[----:B----4-:R4:W-:Y:S01]  /*98ee0*/  @P5 STG.E.U8 desc[UR60][R246.64], R8 ;  /* 0x00000008f6005986 */ /* 0x0109e2000c10113c */
[----:B0-----:R-:W-:Y:S02]  /*98ef0*/  ISETP.LT.AND P5, PT, R14, R11, !P2 ;  /* 0x0000000b0e00720c */ /* 0x001fe400057a1270 */
[----:B------:R-:W-:Y:S02]  /*98f00*/  ISETP.LT.AND P2, PT, R17, R18, !P2 ;  /* 0x000000121100720c */ /* 0x000fe40005741270 */
[C---:B------:R-:W-:Y:S01]  /*98f10*/  PRMT R3, R4.reuse, 0x7771, RZ ;  /* 0x0000777104037816 */ /* 0x040fe200000000ff */
[----:B------:R-:W0:Y:S01]  /*98f20*/  LDC R13, c[0x0][0x228] ;  /* 0x00008a00ff0d7b82 */ /* 0x000e220000000800 */
[----:B------:R-:W2:Y:S04]  /*98f30*/  LDL.LU.64 R38, [R1+0x100] ;  /* 0x0001000001267983 */ /* 0x000ea80000300a00 */
[----:B------:R-:W2:Y:S01]  /*98f40*/  LDL.LU.64 R42, [R1+0xf8] ;  /* 0x0000f800012a7983 */ /* 0x000ea20000300a00 */
[----:B------:R-:W-:Y:S01]  /*98f50*/  PRMT R2, R4, 0x7772, RZ ;  /* 0x0000777204027816 */ /* 0x000fe200000000ff */
[----:B------:R-:W-:Y:S01]  /*98f60*/  VIADD R22, R10, 0xfb ;  /* 0x000000fb0a167836 */ /* 0x000fe20000000000 */
[----:B------:R-:W0:Y:S01]  /*98f70*/  LDC R18, c[0x0][0x228] ;  /* 0x00008a00ff127b82 */ /* 0x000e220000000800 */
[----:B----4-:R-:W4:Y:S01]  /*98f80*/  LDL.LU.64 R246, [R1+0xf0] ;  /* 0x0000f00001f67983 */ /* 0x010f220000300a00 */
[----:B------:R-:W-:-:S03]  /*98f90*/  PRMT R4, R4, 0x7773, RZ ;  /* 0x0000777304047816 */ /* 0x000fc600000000ff */
[----:B------:R-:W-:Y:S03]  /*98fa0*/  @P6 STG.E.U8 desc[UR60][R40.64], R0 ;  /* 0x0000000028006986 */ /* 0x000fe6000c10113c */
[----:B------:R-:W0:Y:S01]  /*98fb0*/  LDC R11, c[0x0][0x228] ;  /* 0x00008a00ff0b7b82 */ /* 0x000e220000000800 */
[----:B---3--:R3:W-:Y:S07]  /*98fc0*/  @P4 STG.E.U8 desc[UR60][R244.64], R3 ;  /* 0x00000003f4004986 */ /* 0x0087ee000c10113c */
[----:B------:R-:W4:Y:S01]  /*98fd0*/  LDC R8, c[0x0][0x228] ;  /* 0x00008a00ff087b82 */ /* 0x000f220000000800 */
[----:B------:R1:W-:Y:S04]  /*98fe0*/  @P5 STG.E.U8 desc[UR60][R250.64], R2 ;  /* 0x00000002fa005986 */ /* 0x0003e8000c10113c */
[----:B---3--:R-:W3:Y:S03]  /*98ff0*/  LDL.LU.64 R244, [R1+0xe8] ;  /* 0x0000e80001f47983 */ /* 0x008ee60000300a00 */
[----:B------:R-:W3:Y:S01]  /*99000*/  LDC R24, c[0x0][0x228] ;  /* 0x00008a00ff187b82 */ /* 0x000ee20000000800 */
[----:B-1----:R-:W3:Y:S04]  /*99010*/  LDL.LU.64 R250, [R1+0xe0] ;  /* 0x0000e00001fa7983 */ /* 0x002ee80000300a00 */
[----:B--2---:R1:W-:Y:S04]  /*99020*/  @P2 STG.E.U8 desc[UR60][R248.64], R4 ;  /* 0x00000004f8002986 */ /* 0x0043e8000c10113c */
[----:B-1----:R-:W2:Y:S01]  /*99030*/  LDL.LU.64 R248, [R1+0xd8] ;  /* 0x0000d80001f87983 */ /* 0x002ea20000300a00 */
[----:B------:R-:W-:Y:S01]  /*99040*/  ISETP.GE.AND P0, PT, R22, R25, PT ;  /* 0x000000191600720c */ /* 0x000fe20003f06270 */
[----:B------:R-:W-:Y:S01]  /*99050*/  VIADD R22, R10, 0xfc ;  /* 0x000000fc0a167836 */ /* 0x000fe20000000000 */
[----:B------:R-:W-:Y:S01]  /*99060*/  ISETP.LT.AND P4, PT, R15, R12, !P1 ;  /* 0x0000000c0f00720c */ /* 0x000fe20004f81270 */
[----:B------:R-:W2:Y:S01]  /*99070*/  LDL.LU.64 R40, [R1+0xd0] ;  /* 0x0000d00001287983 */ /* 0x000ea20000300a00 */
[----:B------:R-:W-:Y:S01]  /*99080*/  ISETP.LT.AND P5, PT, R16, R9, !P1 ;  /* 0x000000091000720c */ /* 0x000fe20004fa1270 */
[----:B------:R-:W1:Y:S01]  /*99090*/  LDC R25, c[0x0][0x228] ;  /* 0x00008a00ff197b82 */ /* 0x000e620000000800 */
[----:B------:R-:W-:-:S07]  /*990a0*/  ISETP.GE.AND P3, PT, R22, R27, PT ;  /* 0x0000001b1600720c */ /* 0x000fce0003f66270 */
[----:B------:R-:W3:Y:S01]  /*990b0*/  LDC R22, c[0x0][0x228] ;  /* 0x00008a00ff167b82 */ /* 0x000ee20000000800 */
[----:B0-----:R-:W-:Y:S02]  /*990c0*/  ISETP.LT.AND P6, PT, R14, R13, !P1 ;  /* 0x0000000d0e00720c */ /* 0x001fe40004fc1270 */
[C---:B------:R-:W-:Y:S02]  /*990d0*/  PRMT R0, R252.reuse, 0x7770, RZ ;  /* 0x00007770fc007816 */ /* 0x040fe400000000ff */
[C---:B------:R-:W-:Y:S02]  /*990e0*/  PRMT R3, R252.reuse, 0x7771, RZ ;  /* 0x00007771fc037816 */ /* 0x040fe400000000ff */
[C---:B------:R-:W-:Y:S01]  /*990f0*/  PRMT R2, R252.reuse, 0x7772, RZ ;  /* 0x00007772fc027816 */ /* 0x040fe200000000ff */
[----:B------:R0:W-:Y:S01]  /*99100*/  @P4 STG.E.U8 desc[UR60][R38.64], R0 ;  /* 0x0000000026004986 */ /* 0x0001e2000c10113c */
[----:B------:R-:W-:Y:S01]  /*99110*/  PRMT R4, R252, 0x7773, RZ ;  /* 0x00007773fc047816 */ /* 0x000fe200000000ff */
[----:B------:R-:W1:Y:S02]  /*99120*/  LDC R9, c[0x0][0x228] ;  /* 0x00008a00ff097b82 */ /* 0x000e640000000800 */
[----:B------:R-:W-:Y:S01]  /*99130*/  @P5 STG.E.U8 desc[UR60][R42.64], R3 ;  /* 0x000000032a005986 */ /* 0x000fe2000c10113c */
[----:B------:R-:W-:-:S03]  /*99140*/  ISETP.LT.AND P5, PT, R16, R11, !P0 ;  /* 0x0000000b1000720c */ /* 0x000fc600047a1270 */
[----:B----4-:R4:W-:Y:S01]  /*99150*/  @P6 STG.E.U8 desc[UR60][R246.64], R2 ;  /* 0x00000002f6006986 */ /* 0x0109e2000c10113c */
[----:B------:R-:W-:Y:S01]  /*99160*/  ISETP.LT.AND P6, PT, R15, R18, !P0 ;  /* 0x000000120f00720c */ /* 0x000fe200047c1270 */
[----:B------:R-:W-:Y:S01]  /*99170*/  VIADD R12, R10, 0xfd ;  /* 0x000000fd0a0c7836 */ /* 0x000fe20000000000 */
[----:B------:R-:W1:Y:S01]  /*99180*/  LDC R11, c[0x0][0x228] ;  /* 0x00008a00ff0b7b82 */ /* 0x000e620000000800 */
[----:B0-----:R-:W2:Y:S01]  /*99190*/  LDL.LU.64 R38, [R1+0xc8] ;  /* 0x0000c80001267983 */ /* 0x001ea20000300a00 */
[----:B---3--:R-:W-:Y:S02]  /*991a0*/  ISETP.LT.AND P1, PT, R17, R22, !P1 ;  /* 0x000000161100720c */ /* 0x008fe40004f21270 */
[----:B------:R-:W-:-:S04]  /*991b0*/  PRMT R0, R5, 0x7770, RZ ;  /* 0x0000777005007816 */ /* 0x000fc800000000ff */
[----:B------:R-:W0:Y:S01]  /*991c0*/  LDC R13, c[0x0][0x228] ;  /* 0x00008a00ff0d7b82 */ /* 0x000e220000000800 */
[----:B----4-:R-:W3:Y:S01]  /*991d0*/  LDL.LU R246, [R1+0x8] ;  /* 0x0000080001f67983 */ /* 0x010ee20000300800 */
[----:B------:R-:W-:-:S03]  /*991e0*/  PRMT R2, R5, 0x7771, RZ ;  /* 0x0000777105027816 */ /* 0x000fc600000000ff */
[----:B------:R-:W4:Y:S01]  /*991f0*/  LDL.LU R252, [R1+0xc] ;  /* 0x00000c0001fc7983 */ /* 0x000f220000300800 */
[----:B------:R-:W-:Y:S02]  /*99200*/  ISETP.GE.AND P2, PT, R12, R29, PT ;  /* 0x0000001d0c00720c */ /* 0x000fe40003f46270 */
[----:B------:R-:W0:Y:S01]  /*99210*/  LDC R12, c[0x0][0x228] ;  /* 0x00008a00ff0c7b82 */ /* 0x000e220000000800 */
[----:B------:R1:W-:Y:S04]  /*99220*/  @P1 STG.E.U8 desc[UR60][R244.64], R4 ;  /* 0x00000004f4001986 */ /* 0x0003e8000c10113c */
[----:B------:R1:W-:Y:S01]  /*99230*/  @P6 STG.E.U8 desc[UR60][R250.64], R0 ;  /* 0x00000000fa006986 */ /* 0x0003e2000c10113c */
[----:B------:R-:W-:Y:S01]  /*99240*/  PRMT R3, R5, 0x7772, RZ ;  /* 0x0000777205037816 */ /* 0x000fe200000000ff */
[----:B------:R-:W-:Y:S01]  /*99250*/  VIADD R18, R10, 0xfe ;  /* 0x000000fe0a127836 */ /* 0x000fe20000000000 */
[----:B------:R-:W4:Y:S01]  /*99260*/  LDC R22, c[0x0][0x228] ;  /* 0x00008a00ff167b82 */ /* 0x000f220000000800 */
[----:B-1----:R-:W4:Y:S04]  /*99270*/  LDL.LU.64 R244, [R1+0xc0] ;  /* 0x0000c00001f47983 */ /* 0x002f280000300a00 */
[----:B------:R-:W4:Y:S04]  /*99280*/  LDL.LU.64 R250, [R1+0xb8] ;  /* 0x0000b80001fa7983 */ /* 0x000f280000300a00 */
[----:B--2---:R1:W-:Y:S04]  /*99290*/  @P5 STG.E.U8 desc[UR60][R248.64], R2 ;  /* 0x00000002f8005986 */ /* 0x0043e8000c10113c */
[----:B-1----:R-:W2:Y:S01]  /*992a0*/  LDL.LU.64 R248, [R1+0xb0] ;  /* 0x0000b00001f87983 */ /* 0x002ea20000300a00 */
[----:B------:R-:W-:-:S02]  /*992b0*/  ISETP.LT.AND P1, PT, R14, R9, !P0 ;  /* 0x000000090e00720c */ /* 0x000fc40004721270 */
[----:B------:R-:W-:Y:S01]  /*992c0*/  ISETP.LT.AND P0, PT, R17, R8, !P0 ;  /* 0x000000081100720c */ /* 0x000fe20004701270 */
[----:B------:R-:W2:Y:S04]  /*992d0*/  LDL.LU.64 R52, [R1+0xa8] ;  /* 0x0000a80001347983 */ /* 0x000ea80000300a00 */
[----:B------:R-:W2:Y:S01]  /*992e0*/  LDL.LU.64 R50, [R1+0x98] ;  /* 0x0000980001327983 */ /* 0x000ea20000300a00 */
[----:B------:R-:W-:-:S03]  /*992f0*/  PRMT R5, R5, 0x7773, RZ ;  /* 0x0000777305057816 */ /* 0x000fc600000000ff */
[----:B------:R-:W2:Y:S01]  /*99300*/  LDL.LU.64 R46, [R1+0x90] ;  /* 0x00009000012e7983 */ /* 0x000ea20000300a00 */
[----:B0-----:R-:W-:Y:S02]  /*99310*/  ISETP.LT.AND P5, PT, R15, R12, !P3 ;  /* 0x0000000c0f00720c */ /* 0x001fe40005fa1270 */
[C---:B---3--:R-:W-:Y:S01]  /*99320*/  PRMT R0, R246.reuse, 0x7770, RZ ;  /* 0x00007770f6007816 */ /* 0x048fe200000000ff */
[----:B------:R-:W3:Y:S01]  /*99330*/  LDL.LU.64 R48, [R1+0x58] ;  /* 0x0000580001307983 */ /* 0x000ee20000300a00 */
[----:B------:R-:W-:Y:S01]  /*99340*/  PRMT R2, R246, 0x7771, RZ ;  /* 0x00007771f6027816 */ /* 0x000fe200000000ff */
[----:B------:R-:W0:Y:S02]  /*99350*/  LDC R12, c[0x0][0x228] ;  /* 0x00008a00ff0c7b82 */ /* 0x000e240000000800 */
[----:B------:R-:W3:Y:S04]  /*99360*/  LDL.LU.64 R44, [R1+0x50] ;  /* 0x00005000012c7983 */ /* 0x000ee80000300a00 */
[----:B------:R1:W-:Y:S01]  /*99370*/  @P1 STG.E.U8 desc[UR60][R40.64], R3 ;  /* 0x0000000328001986 */ /* 0x0003e2000c10113c */
[----:B------:R-:W-:-:S02]  /*99380*/  ISETP.LT.AND P1, PT, R16, R11, !P3 ;  /* 0x0000000b1000720c */ /* 0x000fc40005f21270 */
[----:B------:R-:W-:Y:S01]  /*99390*/  PRMT R4, R246, 0x7773, RZ ;  /* 0x00007773f6047816 */ /* 0x000fe200000000ff */
[----:B------:R4:W-:Y:S01]  /*993a0*/  @P0 STG.E.U8 desc[UR60][R38.64], R5 ;  /* 0x0000000526000986 */ /* 0x0009e2000c10113c */
[----:B------:R-:W-:Y:S01]  /*993b0*/  ISETP.LT.AND P0, PT, R14, R13, !P3 ;  /* 0x0000000d0e00720c */ /* 0x000fe20005f01270 */
[----:B------:R-:W0:Y:S02]  /*993c0*/  LDC R11, c[0x0][0x228] ;  /* 0x00008a00ff0b7b82 */ /* 0x000e240000000800 */
[----:B------:R-:W3:Y:S01]  /*993d0*/  LDL.LU.64 R42, [R1+0x48] ;  /* 0x00004800012a7983 */ /* 0x000ee20000300a00 */
[----:B-1----:R-:W-:-:S03]  /*993e0*/  PRMT R3, R246, 0x7772, RZ ;  /* 0x00007772f6037816 */ /* 0x002fc600000000ff */
[----:B------:R-:W3:Y:S01]  /*993f0*/  LDL.LU.64 R40, [R1+0x40] ;  /* 0x0000400001287983 */ /* 0x000ee20000300a00 */
[----:B------:R-:W-:Y:S01]  /*99400*/  ISETP.GE.AND P4, PT, R18, R31, PT ;  /* 0x0000001f1200720c */ /* 0x000fe20003f86270 */
[----:B------:R-:W1:Y:S02]  /*99410*/  LDC R13, c[0x0][0x228] ;  /* 0x00008a00ff0d7b82 */ /* 0x000e640000000800 */
[----:B----4-:R-:W4:Y:S04]  /*99420*/  LDL.LU.64 R38, [R1+0x38] ;  /* 0x0000380001267983 */ /* 0x010f280000300a00 */
[----:B------:R0:W-:Y:S02]  /*99430*/  @P5 STG.E.U8 desc[UR60][R244.64], R0 ;  /* 0x00000000f4005986 */ /* 0x0001e4000c10113c */
[----:B------:R-:W1:Y:S02]  /*99440*/  LDC R18, c[0x0][0x228] ;  /* 0x00008a00ff127b82 */ /* 0x000e640000000800 */
[----:B------:R-:W4:Y:S04]  /*99450*/  LDL.LU.64 R246, [R1+0x30] ;  /* 0x0000300001f67983 */ /* 0x000f280000300a00 */
[----:B------:R0:W-:Y:S04]  /*99460*/  @P1 STG.E.U8 desc[UR60][R250.64], R2 ;  /* 0x00000002fa001986 */ /* 0x0001e8000c10113c */
[----:B0-----:R-:W4:Y:S04]  /*99470*/  LDL.LU.64 R244, [R1+0x28] ;  /* 0x0000280001f47983 */ /* 0x001f280000300a00 */
[----:B------:R-:W4:Y:S04]  /*99480*/  LDL.LU.64 R250, [R1+0x20] ;  /* 0x0000200001fa7983 */ /* 0x000f280000300a00 */
[----:B--2---:R0:W-:Y:S04]  /*99490*/  @P0 STG.E.U8 desc[UR60][R248.64], R3 ;  /* 0x00000003f8000986 */ /* 0x0041e8000c10113c */
[----:B0-----:R-:W2:Y:S01]  /*994a0*/  LDL.LU.64 R248, [R1+0x18] ;  /* 0x0000180001f87983 */ /* 0x001ea20000300a00 */
[----:B-1----:R-:W-:-:S02]  /*994b0*/  ISETP.LT.AND P5, PT, R17, R18, !P3 ;  /* 0x000000121100720c */ /* 0x002fc40005fa1270 */
[----:B------:R-:W-:Y:S01]  /*994c0*/  ISETP.LT.AND P3, PT, R15, R22, !P2 ;  /* 0x000000160f00720c */ /* 0x000fe20005761270 */
[----:B------:R-:W0:Y:S01]  /*994d0*/  LDC R18, c[0x0][0x228] ;  /* 0x00008a00ff127b82 */ /* 0x000e220000000800 */
[----:B------:R-:W-:Y:S02]  /*994e0*/  ISETP.LT.AND P0, PT, R16, R11, !P2 ;  /* 0x0000000b1000720c */ /* 0x000fe40005701270 */
[----:B------:R-:W-:-:S05]  /*994f0*/  PRMT R0, R6, 0x7770, RZ ;  /* 0x0000777006007816 */ /* 0x000fca00000000ff */
[----:B------:R-:W1:Y:S01]  /*99500*/  LDC R11, c[0x0][0x228] ;  /* 0x00008a00ff0b7b82 */ /* 0x000e620000000800 */
[----:B------:R-:W-:Y:S02]  /*99510*/  ISETP.LT.AND P1, PT, R14, R13, !P2 ;  /* 0x0000000d0e00720c */ /* 0x000fe40005721270 */
[----:B------:R-:W-:Y:S01]  /*99520*/  ISETP.LT.AND P2, PT, R17, R12, !P2 ;  /* 0x0000000c1100720c */ /* 0x000fe20005741270 */
[----:B------:R-:W-:Y:S01]  /*99530*/  @P5 STG.E.U8 desc[UR60][R52.64], R4 ;  /* 0x0000000434005986 */ /* 0x000fe2000c10113c */
[----:B------:R-:W-:-:S03]  /*99540*/  PRMT R2, R6, 0x7771, RZ ;  /* 0x0000777106027816 */ /* 0x000fc600000000ff */
[----:B------:R1:W-:Y:S01]  /*99550*/  @P3 STG.E.U8 desc[UR60][R50.64], R0 ;  /* 0x0000000032003986 */ /* 0x0003e2000c10113c */
[----:B------:R-:W-:Y:S01]  /*99560*/  ISETP.LT.AND P3, PT, R15, R24, !P4 ;  /* 0x000000180f00720c */ /* 0x000fe20006761270 */
[----:B------:R-:W-:Y:S01]  /*99570*/  VIADD R10, R10, 0xff ;  /* 0x000000ff0a0a7836 */ /* 0x000fe20000000000 */
[C---:B------:R-:W-:Y:S02]  /*99580*/  PRMT R3, R6.reuse, 0x7772, RZ ;  /* 0x0000777206037816 */ /* 0x040fe400000000ff */
[----:B------:R-:W-:Y:S01]  /*99590*/  PRMT R6, R6, 0x7773, RZ ;  /* 0x0000777306067816 */ /* 0x000fe200000000ff */
[----:B------:R1:W-:Y:S01]  /*995a0*/  @P0 STG.E.U8 desc[UR60][R46.64], R2 ;  /* 0x000000022e000986 */ /* 0x0003e2000c10113c */
[----:B------:R-:W-:Y:S02]  /*995b0*/  ISETP.GE.AND P6, PT, R10, R33, PT ;  /* 0x000000210a00720c */ /* 0x000fe40003fc6270 */
[----:B------:R-:W-:Y:S01]  /*995c0*/  PRMT R5, R252, 0x7770, RZ ;  /* 0x00007770fc057816 */ /* 0x000fe200000000ff */
[----:B---3--:R3:W-:Y:S01]  /*995d0*/  @P1 STG.E.U8 desc[UR60][R48.64], R3 ;  /* 0x0000000330001986 */ /* 0x0087e2000c10113c */
[----:B------:R-:W-:-:S03]  /*995e0*/  ISETP.LT.AND P0, PT, R16, R19, !P4 ;  /* 0x000000131000720c */ /* 0x000fc60006701270 */
[----:B------:R1:W-:Y:S01]  /*995f0*/  @P2 STG.E.U8 desc[UR60][R44.64], R6 ;  /* 0x000000062c002986 */ /* 0x0003e2000c10113c */
[----:B------:R-:W-:Y:S02]  /*99600*/  ISETP.LT.AND P2, PT, R14, R23, !P4 ;  /* 0x000000170e00720c */ /* 0x000fe40006741270 */
[----:B0-----:R-:W-:Y:S01]  /*99610*/  ISETP.LT.AND P4, PT, R17, R18, !P4 ;  /* 0x000000121100720c */ /* 0x001fe20006781270 */
[----:B------:R0:W-:Y:S01]  /*99620*/  @P3 STG.E.U8 desc[UR60][R42.64], R5 ;  /* 0x000000052a003986 */ /* 0x0001e2000c10113c */
[----:B------:R-:W-:Y:S02]  /*99630*/  ISETP.LT.AND P5, PT, R15, R26, !P6 ;  /* 0x0000001a0f00720c */ /* 0x000fe400077a1270 */
[----:B------:R-:W-:Y:S02]  /*99640*/  ISETP.LT.AND P1, PT, R16, R25, !P6 ;  /* 0x000000191000720c */ /* 0x000fe40007721270 */
[-C--:B-1----:R-:W-:Y:S02]  /*99650*/  ISETP.LT.AND P3, PT, R14, R11.reuse, !P6 ;  /* 0x0000000b0e00720c */ /* 0x082fe40007761270 */
[----:B------:R-:W-:-:S02]  /*99660*/  ISETP.LT.AND P6, PT, R17, R11, !P6 ;  /* 0x0000000b1100720c */ /* 0x000fc400077c1270 */
[C---:B------:R-:W-:Y:S02]  /*99670*/  PRMT R8, R252.reuse, 0x7771, RZ ;  /* 0x00007771fc087816 */ /* 0x040fe400000000ff */
[C---:B------:R-:W-:Y:S02]  /*99680*/  PRMT R9, R252.reuse, 0x7772, RZ ;  /* 0x00007772fc097816 */ /* 0x040fe400000000ff */
[----:B------:R-:W-:Y:S02]  /*99690*/  PRMT R10, R252, 0x7773, RZ ;  /* 0x00007773fc0a7816 */ /* 0x000fe400000000ff */
[C---:B------:R-:W-:Y:S01]  /*996a0*/  PRMT R0, R7.reuse, 0x7770, RZ ;  /* 0x0000777007007816 */ /* 0x040fe200000000ff */
[----:B------:R0:W-:Y:S01]  /*996b0*/  @P0 STG.E.U8 desc[UR60][R40.64], R8 ;  /* 0x0000000828000986 */ /* 0x0001e2000c10113c */
[C---:B------:R-:W-:Y:S02]  /*996c0*/  PRMT R2, R7.reuse, 0x7771, RZ ;  /* 0x0000777107027816 */ /* 0x040fe400000000ff */
[C---:B---3--:R-:W-:Y:S01]  /*996d0*/  PRMT R3, R7.reuse, 0x7772, RZ ;  /* 0x0000777207037816 */ /* 0x048fe200000000ff */
[----:B----4-:R0:W-:Y:S04]  /*996e0*/  @P2 STG.E.U8 desc[UR60][R38.64], R9 ;  /* 0x0000000926002986 */ /* 0x0101e8000c10113c */
[----:B------:R0:W-:Y:S04]  /*996f0*/  @P4 STG.E.U8 desc[UR60][R246.64], R10 ;  /* 0x0000000af6004986 */ /* 0x0001e8000c10113c */
[----:B------:R0:W-:Y:S04]  /*99700*/  @P5 STG.E.U8 desc[UR60][R244.64], R0 ;  /* 0x00000000f4005986 */ /* 0x0001e8000c10113c */
[----:B------:R0:W-:Y:S01]  /*99710*/  @P1 STG.E.U8 desc[UR60][R250.64], R2 ;  /* 0x00000002fa001986 */ /* 0x0001e2000c10113c */
[----:B------:R-:W-:-:S03]  /*99720*/  PRMT R7, R7, 0x7773, RZ ;  /* 0x0000777307077816 */ /* 0x000fc600000000ff */
[----:B--2---:R0:W-:Y:S01]  /*99730*/  @P3 STG.E.U8 desc[UR60][R248.64], R3 ;  /* 0x00000003f8003986 */ /* 0x0041e2000c10113c */
[----:B------:R-:W-:Y:S05]  /*99740*/  @!P6 EXIT ;  /* 0x000000000000e94d */ /* 0x000fea0003800000 */
[----:B------:R-:W-:Y:S01]  /*99750*/  STG.E.U8 desc[UR60][R20.64], R7 ;  /* 0x0000000714007986 */ /* 0x000fe2000c10113c */
[----:B------:R-:W-:Y:S05]  /*99760*/  EXIT ;  /* 0x000000000000794d */ /* 0x000fea0003800000 */
.L_x_3:
[----:B------:R-:W-:-:S00]  /*99770*/  BRA `(.L_x_3) ;  /* 0xfffffffc00fc7947 */ /* 0x000fc0000383ffff */
[----:B------:R-:W-:-:S00]  /*99780*/  NOP ;  /* 0x0000000000007918 */ /* 0x000fc00000000000 */
[----:B------:R-:W-:-:S00]  /*99790*/  NOP ;  /* 0x0000000000007918 */ /* 0x000fc00000000000 */
[----:B------:R-:W-:-:S00]  /*997a0*/  NOP ;  /* 0x0000000000007918 */ /* 0x000fc00000000000 */
[----:B------:R-:W-:-:S00]  /*997b0*/  NOP ;  /* 0x0000000000007918 */ /* 0x000fc00000000000 */
[----:B------:R-:W-:-:S00]  /*997c0*/  NOP ;  /* 0x0000000000007918 */ /* 0x000fc00000000000 */
[----:B------:R-:W-:-:S00]  /*997d0*/  NOP ;  /* 0x0000000000007918 */ /* 0x000fc00000000000 */
[----:B------:R-:W-:-:S00]  /*997e0*/  NOP ;  /* 0x0000000000007918 */ /* 0x000fc00000000000 */
[----:B------:R-:W-:-:S00]  /*997f0*/  NOP ;  /* 0x0000000000007918 */ /* 0x000fc00000000000 */
.L_x_4:


//--------------------- .nv.shared.matmul_kernel  --------------------------
	.section	.nv.shared.matmul_kernel,"aw",@nobits
	.sectionflags	@""
	.align	16
	.zero		1024


//--------------------- .nv.shared.reserved.0     --------------------------
	.section	.nv.shared.reserved.0,"aw",@nobits
	.weak		__nv_reservedSMEM_offset_0_alias
	.size		__nv_reservedSMEM_offset_0_alias, 0, 0
	.other		__nv_reservedSMEM_offset_0_alias,@"STO_CUDA_RESERVED_SHARED STV_DEFAULT"
__nv_reservedSMEM_offset_0_alias:
	.zero		0


//--------------------- .nv.constant0.matmul_kernel --------------------------
	.section	.nv.constant0.matmul_kernel,"a",@progbits
	.sectionflags	@""
	.align	4
.nv.constant0.matmul_kernel:
	.zero		608


//--------------------- SYMBOLS --------------------------

	.type		.nv.reservedSmem.offset0,@object
	.size		.nv.reservedSmem.offset0,0x4
